	.target	sm_80

	.elftype	@"ET_EXEC"


//--------------------- .note.nv.tkinfo           --------------------------
	.section	.note.nv.tkinfo,"",@"SHT_NOTE"
	.sectionflags	@"SHF_NOTE_NV_TKINFO"
	.tkinfo
        /*0018*/ 	.word	0x00000002
        /*0030*/ 	.string	""
        /*0030*/ 	.string	"ptxas"
        /*0030*/ 	.string	"Cuda compilation tools, release 13.0, V13.0.88"
        /*0030*/ 	.string	"Build cuda_13.0.r13.0/compiler.36424714_0"
        /*0030*/ 	.string	"-v  -suppress-debug-info  -lineinfo  -arch sm_80 "



//--------------------- .note.nv.cuinfo           --------------------------
	.section	.note.nv.cuinfo,"",@"SHT_NOTE"
	.sectionflags	@"SHF_NOTE_NV_CUINFO"
        /*0018*/ 	.short	0x0002
        /*001a*/ 	.short	0x0050
        /*001c*/ 	.short	0x0082
	.zero		2


//--------------------- .nv.info                  --------------------------
	.section	.nv.info,"",@"SHT_CUDA_INFO"
	.align	4


	//----- nvinfo : EIATTR_REGCOUNT
	.align		4
        /*0000*/ 	.byte	0x04, 0x2f
        /*0002*/ 	.short	(.L_1 - .L_0)
	.align		4
.L_0:
        /*0004*/ 	.word	index@(matmul_kernel)
        /*0008*/ 	.word	0x000000ff


	//----- nvinfo : EIATTR_FRAME_SIZE
	.align		4
.L_1:
        /*000c*/ 	.byte	0x04, 0x11
        /*000e*/ 	.short	(.L_3 - .L_2)
	.align		4
.L_2:
        /*0010*/ 	.word	index@(matmul_kernel)
        /*0014*/ 	.word	0x000015e0


	//----- nvinfo : EIATTR_MIN_STACK_SIZE
	.align		4
.L_3:
        /*0018*/ 	.byte	0x04, 0x12
        /*001a*/ 	.short	(.L_5 - .L_4)
	.align		4
.L_4:
        /*001c*/ 	.word	index@(matmul_kernel)
        /*0020*/ 	.word	0x000015e0
.L_5:


//--------------------- .nv.info.matmul_kernel    --------------------------
	.section	.nv.info.matmul_kernel,"",@"SHT_CUDA_INFO"
	.sectionflags	@""
	.align	4


	//----- nvinfo : EIATTR_CUDA_API_VERSION
	.align		4
        /*0000*/ 	.byte	0x04, 0x37
        /*0002*/ 	.short	(.L_7 - .L_6)
.L_6:
        /*0004*/ 	.word	0x00000082


	//----- nvinfo : EIATTR_SW2861232_WAR
	.align		4
.L_7:
        /*0008*/ 	.byte	0x01, 0x35
	.zero		2


	//----- nvinfo : EIATTR_PARAM_CBANK
	.align		4
        /*000c*/ 	.byte	0x04, 0x0a
        /*000e*/ 	.short	(.L_9 - .L_8)
	.align		4
.L_8:
        /*0010*/ 	.word	index@(.nv.constant0.matmul_kernel)
        /*0014*/ 	.short	0x0160
        /*0016*/ 	.short	0x0050


	//----- nvinfo : EIATTR_CBANK_PARAM_SIZE
	.align		4
.L_9:
        /*0018*/ 	.byte	0x03, 0x19
        /*001a*/ 	.short	0x0050


	//----- nvinfo : EIATTR_KPARAM_INFO
	.align		4
        /*001c*/ 	.byte	0x04, 0x17
        /*001e*/ 	.short	(.L_11 - .L_10)
.L_10:
        /*0020*/ 	.word	0x00000000
        /*0024*/ 	.short	0x000d
        /*0026*/ 	.short	0x0048
        /*0028*/ 	.byte	0x00, 0xf4, 0x21, 0x00


	//----- nvinfo : EIATTR_KPARAM_INFO
	.align		4
.L_11:
        /*002c*/ 	.byte	0x04, 0x17
        /*002e*/ 	.short	(.L_13 - .L_12)
.L_12:
        /*0030*/ 	.word	0x00000000
        /*0034*/ 	.short	0x000c
        /*0036*/ 	.short	0x0040
        /*0038*/ 	.byte	0x00, 0xf4, 0x21, 0x00


	//----- nvinfo : EIATTR_KPARAM_INFO
	.align		4
.L_13:
        /*003c*/ 	.byte	0x04, 0x17
        /*003e*/ 	.short	(.L_15 - .L_14)
.L_14:
        /*0040*/ 	.word	0x00000000
        /*0044*/ 	.short	0x000b
        /*0046*/ 	.short	0x0038
        /*0048*/ 	.byte	0x00, 0xf0, 0x11, 0x00


	//----- nvinfo : EIATTR_KPARAM_INFO
	.align		4
.L_15:
        /*004c*/ 	.byte	0x04, 0x17
        /*004e*/ 	.short	(.L_17 - .L_16)
.L_16:
        /*0050*/ 	.word	0x00000000
        /*0054*/ 	.short	0x000a
        /*0056*/ 	.short	0x0034
        /*0058*/ 	.byte	0x00, 0xf0, 0x11, 0x00


	//----- nvinfo : EIATTR_KPARAM_INFO
	.align		4
.L_17:
        /*005c*/ 	.byte	0x04, 0x17
        /*005e*/ 	.short	(.L_19 - .L_18)
.L_18:
        /*0060*/ 	.word	0x00000000
        /*0064*/ 	.short	0x0009
        /*0066*/ 	.short	0x0030
        /*0068*/ 	.byte	0x00, 0xf0, 0x11, 0x00


	//----- nvinfo : EIATTR_KPARAM_INFO
	.align		4
.L_19:
        /*006c*/ 	.byte	0x04, 0x17
        /*006e*/ 	.short	(.L_21 - .L_20)
.L_20:
        /*0070*/ 	.word	0x00000000
        /*0074*/ 	.short	0x0008
        /*0076*/ 	.short	0x002c
        /*0078*/ 	.byte	0x00, 0xf0, 0x11, 0x00


	//----- nvinfo : EIATTR_KPARAM_INFO
	.align		4
.L_21:
        /*007c*/ 	.byte	0x04, 0x17
        /*007e*/ 	.short	(.L_23 - .L_22)
.L_22:
        /*0080*/ 	.word	0x00000000
        /*0084*/ 	.short	0x0007
        /*0086*/ 	.short	0x0028
        /*0088*/ 	.byte	0x00, 0xf0, 0x11, 0x00


	//----- nvinfo : EIATTR_KPARAM_INFO
	.align		4
.L_23:
        /*008c*/ 	.byte	0x04, 0x17
        /*008e*/ 	.short	(.L_25 - .L_24)
.L_24:
        /*0090*/ 	.word	0x00000000
        /*0094*/ 	.short	0x0006
        /*0096*/ 	.short	0x0024
        /*0098*/ 	.byte	0x00, 0xf0, 0x11, 0x00


	//----- nvinfo : EIATTR_KPARAM_INFO
	.align		4
.L_25:
        /*009c*/ 	.byte	0x04, 0x17
        /*009e*/ 	.short	(.L_27 - .L_26)
.L_26:
        /*00a0*/ 	.word	0x00000000
        /*00a4*/ 	.short	0x0005
        /*00a6*/ 	.short	0x0020
        /*00a8*/ 	.byte	0x00, 0xf0, 0x11, 0x00


	//----- nvinfo : EIATTR_KPARAM_INFO
	.align		4
.L_27:
        /*00ac*/ 	.byte	0x04, 0x17
        /*00ae*/ 	.short	(.L_29 - .L_28)
.L_28:
        /*00b0*/ 	.word	0x00000000
        /*00b4*/ 	.short	0x0004
        /*00b6*/ 	.short	0x001c
        /*00b8*/ 	.byte	0x00, 0xf0, 0x11, 0x00


	//----- nvinfo : EIATTR_KPARAM_INFO
	.align		4
.L_29:
        /*00bc*/ 	.byte	0x04, 0x17
        /*00be*/ 	.short	(.L_31 - .L_30)
.L_30:
        /*00c0*/ 	.word	0x00000000
        /*00c4*/ 	.short	0x0003
        /*00c6*/ 	.short	0x0018
        /*00c8*/ 	.byte	0x00, 0xf0, 0x11, 0x00


	//----- nvinfo : EIATTR_KPARAM_INFO
	.align		4
.L_31:
        /*00cc*/ 	.byte	0x04, 0x17
        /*00ce*/ 	.short	(.L_33 - .L_32)
.L_32:
        /*00d0*/ 	.word	0x00000000
        /*00d4*/ 	.short	0x0002
        /*00d6*/ 	.short	0x0010
        /*00d8*/ 	.byte	0x00, 0xf4, 0x21, 0x00


	//----- nvinfo : EIATTR_KPARAM_INFO
	.align		4
.L_33:
        /*00dc*/ 	.byte	0x04, 0x17
        /*00de*/ 	.short	(.L_35 - .L_34)
.L_34:
        /*00e0*/ 	.word	0x00000000
        /*00e4*/ 	.short	0x0001
        /*00e6*/ 	.short	0x0008
        /*00e8*/ 	.byte	0x00, 0xf4, 0x21, 0x00


	//----- nvinfo : EIATTR_KPARAM_INFO
	.align		4
.L_35:
        /*00ec*/ 	.byte	0x04, 0x17
        /*00ee*/ 	.short	(.L_37 - .L_36)
.L_36:
        /*00f0*/ 	.word	0x00000000
        /*00f4*/ 	.short	0x0000
        /*00f6*/ 	.short	0x0000
        /*00f8*/ 	.byte	0x00, 0xf4, 0x21, 0x00


	//----- nvinfo : EIATTR_MAXREG_COUNT
	.align		4
.L_37:
        /*00fc*/ 	.byte	0x03, 0x1b
        /*00fe*/ 	.short	0x00ff


	//----- nvinfo : EIATTR_NUM_BARRIERS
	.align		4
        /*0100*/ 	.byte	0x02, 0x4c
        /*0102*/ 	.byte	0x01
	.zero		1


	//----- nvinfo : EIATTR_ANNOTATIONS
	.align		4
        /*0104*/ 	.byte	0x04, 0x55
        /*0106*/ 	.short	(.L_39 - .L_38)


	//   ....[0]....
.L_38:
        /*0108*/ 	.word	0x00000001
        /*010c*/ 	.byte	0xc0, 0x06, 0x00, 0x00, 0x01, 0x00, 0x00, 0x00, 0x10, 0x09, 0x00, 0x00, 0x01, 0x00, 0x00, 0x00
        /* <DEDUP_REMOVED lines=2927> */
        /*b80c*/ 	.byte	0xb0, 0xc1, 0x04, 0x00, 0x01, 0x00, 0x00, 0x00, 0xd0, 0xc1, 0x04, 0x00


	//----- nvinfo : EIATTR_MERCURY_ISA_VERSION
	.align		4
.L_39:
        /*b818*/ 	.byte	0x03, 0x5f
        /*b81a*/ 	.short	0x0000


	//----- nvinfo : EIATTR_EXIT_INSTR_OFFSETS
	.align		4
        /*b81c*/ 	.byte	0x04, 0x1c
        /*b81e*/ 	.short	(.L_41 - .L_40)


	//   ....[0]....
.L_40:
        /*b820*/ 	.word	0x0004c510


	//   ....[1]....
        /*b824*/ 	.word	0x0004c530


	//----- nvinfo : EIATTR_REQNTID
	.align		4
.L_41:
        /*b828*/ 	.byte	0x04, 0x10
        /*b82a*/ 	.short	(.L_43 - .L_42)
.L_42:
        /*b82c*/ 	.word	0x00000080
        /*b830*/ 	.word	0x00000001
        /*b834*/ 	.word	0x00000001
.L_43:


//--------------------- .nv.callgraph             --------------------------
	.section	.nv.callgraph,"",@"SHT_CUDA_CALLGRAPH"
	.align	4
	.sectionentsize	8
	.align		4
        /*0000*/ 	.word	0x00000000
	.align		4
        /*0004*/ 	.word	0xffffffff
	.align		4
        /*0008*/ 	.word	0x00000000
	.align		4
        /*000c*/ 	.word	0xfffffffe
	.align		4
        /*0010*/ 	.word	0x00000000
	.align		4
        /*0014*/ 	.word	0xfffffffd
	.align		4
        /*0018*/ 	.word	0x00000000
	.align		4
        /*001c*/ 	.word	0xfffffffc


//--------------------- .nv.rel.action            --------------------------
	.section	.nv.rel.action,"",@"SHT_CUDA_RELOCINFO"
	.align	8
	.sectionentsize	8
        /*0000*/ 	.byte	0x73, 0x00, 0x00, 0x00, 0x00, 0x00, 0x00, 0x00, 0x00, 0x00, 0x00, 0x11, 0x25, 0x00, 0x05, 0x36


//--------------------- .nv.constant0.matmul_kernel --------------------------
	.section	.nv.constant0.matmul_kernel,"a",@progbits
	.sectionflags	@""
	.align	4
.nv.constant0.matmul_kernel:
	.zero		432


//--------------------- .text.matmul_kernel       --------------------------
	.section	.text.matmul_kernel,"ax",@progbits
	.sectioninfo	@"SHI_REGISTERS=255"
	.align	128
        .global         matmul_kernel
        .type           matmul_kernel,@function
        .size           matmul_kernel,(.L_x_3 - matmul_kernel)
        .other          matmul_kernel,@"STO_CUDA_ENTRY STV_DEFAULT"
matmul_kernel:
.text.matmul_kernel:
[----:B------:R-:W-:Y:S02]  /*0000*/  IMAD.MOV.U32 R1, RZ, RZ, c[0x0][0x28] ;  /* 0x00000a00ff017624 */ /* 0x000fe400078e00ff */
[----:B------:R-:W-:Y:S01]  /*0010*/  IMAD.MOV.U32 R0, RZ, RZ, c[0x0][0x17c] ;  /* 0x00005f00ff007624 */ /* 0x000fe200078e00ff */
[----:B------:R-:W1:Y:S01]  /*0020*/  S2R R5, SR_CTAID.X ;  /* 0x0000000000057919 */ /* 0x000e620000002500 */
[----:B------:R-:W-:Y:S02]  /*0030*/  IABS R11, c[0x0][0x178] ;  /* 0x00005e00000b7a13 */ /* 0x000fe40000000000 */
[----:B------:R-:W-:Y:S01]  /*0040*/  IADD3 R1, R1, -0x15e0, RZ ;  /* 0xffffea2001017810 */ /* 0x000fe20007ffe0ff */
[----:B------:R-:W2:Y:S01]  /*0050*/  S2R R198, SR_TID.X ;  /* 0x0000000000c67919 */ /* 0x000ea20000002100 */
[----:B------:R-:W-:Y:S01]  /*0060*/  IADD3 R0, R0, 0xff, RZ ;  /* 0x000000ff00007810 */ /* 0x000fe20007ffe0ff */
[----:B------:R-:W-:Y:S02]  /*0070*/  ULDC.64 UR12, c[0x0][0x118] ;  /* 0x00004600000c7ab9 */ /* 0x000fe40000000a00 */
[----:B------:R-:W-:Y:S01]  /*0080*/  ULDC.64 UR6, c[0x0][0x188] ;  /* 0x0000620000067ab9 */ /* 0x000fe20000000a00 */
[----:B------:R-:W-:-:S04]  /*0090*/  SHF.R.S32.HI R3, RZ, 0x1f, R0 ;  /* 0x0000001fff037819 */ /* 0x000fc80000011400 */
[----:B------:R-:W-:-:S04]  /*00a0*/  LEA.HI R3, R3, R0, RZ, 0x8 ;  /* 0x0000000003037211 */ /* 0x000fc800078f40ff */
[----:B------:R-:W-:-:S05]  /*00b0*/  SHF.R.S32.HI R3, RZ, 0x8, R3 ;  /* 0x00000008ff037819 */ /* 0x000fca0000011403 */
[----:B------:R-:W-:Y:S01]  /*00c0*/  IMAD.SHL.U32 R4, R3, 0x8, RZ ;  /* 0x0000000803047824 */ /* 0x000fe200078e00ff */
[----:B-1----:R-:W-:-:S04]  /*00d0*/  IABS R8, R5 ;  /* 0x0000000500087213 */ /* 0x002fc80000000000 */
[-C--:B------:R-:W-:Y:S02]  /*00e0*/  IABS R7, R4.reuse ;  /* 0x0000000400077213 */ /* 0x080fe40000000000 */
[----:B------:R-:W-:Y:S02]  /*00f0*/  IABS R10, R4 ;  /* 0x00000004000a7213 */ /* 0x000fe40000000000 */
[----:B------:R-:W1:Y:S01]  /*0100*/  I2F.RP R0, R7 ;  /* 0x0000000700007306 */ /* 0x000e620000209400 */
[----:B--2---:R-:W-:-:S04]  /*0110*/  SHF.R.S32.HI R196, RZ, 0x6, R198 ;  /* 0x00000006ffc47819 */ /* 0x004fc800000114c6 */
[----:B------:R-:W-:-:S03]  /*0120*/  SGXT R196, R196, 0x1 ;  /* 0x00000001c4c4781a */ /* 0x000fc60000000200 */
[----:B-1----:R-:W1:Y:S02]  /*0130*/  MUFU.RCP R0, R0 ;  /* 0x0000000000007308 */ /* 0x002e640000001000 */
[----:B-1----:R-:W-:Y:S01]  /*0140*/  IADD3 R2, R0, 0xffffffe, RZ ;  /* 0x0ffffffe00027810 */ /* 0x002fe20007ffe0ff */
[----:B------:R-:W-:-:S05]  /*0150*/  IMAD.MOV R0, RZ, RZ, -R10 ;  /* 0x000000ffff007224 */ /* 0x000fca00078e0a0a */
[----:B------:R1:W2:Y:S02]  /*0160*/  F2I.FTZ.U32.TRUNC.NTZ R3, R2 ;  /* 0x0000000200037305 */ /* 0x0002a4000021f000 */
[----:B-1----:R-:W-:Y:S02]  /*0170*/  IMAD.MOV.U32 R2, RZ, RZ, RZ ;  /* 0x000000ffff027224 */ /* 0x002fe400078e00ff */
[----:B--2---:R-:W-:-:S04]  /*0180*/  IMAD.MOV R6, RZ, RZ, -R3 ;  /* 0x000000ffff067224 */ /* 0x004fc800078e0a03 */
[----:B------:R-:W-:Y:S02]  /*0190*/  IMAD R9, R6, R7, RZ ;  /* 0x0000000706097224 */ /* 0x000fe400078e02ff */
[----:B------:R-:W-:Y:S02]  /*01a0*/  IMAD.MOV.U32 R6, RZ, RZ, R8 ;  /* 0x000000ffff067224 */ /* 0x000fe400078e0008 */
[----:B------:R-:W-:-:S06]  /*01b0*/  IMAD.HI.U32 R3, R3, R9, R2 ;  /* 0x0000000903037227 */ /* 0x000fcc00078e0002 */
[----:B------:R-:W-:-:S04]  /*01c0*/  IMAD.HI.U32 R3, R3, R6, RZ ;  /* 0x0000000603037227 */ /* 0x000fc800078e00ff */
[----:B------:R-:W-:-:S05]  /*01d0*/  IMAD R0, R3, R0, R6 ;  /* 0x0000000003007224 */ /* 0x000fca00078e0206 */
[----:B------:R-:W-:-:S13]  /*01e0*/  ISETP.GT.U32.AND P1, PT, R7, R0, PT ;  /* 0x000000000700720c */ /* 0x000fda0003f24070 */
[----:B------:R-:W-:Y:S01]  /*01f0*/  @!P1 IMAD.IADD R0, R0, 0x1, -R7 ;  /* 0x0000000100009824 */ /* 0x000fe200078e0a07 */
[----:B------:R-:W-:Y:S02]  /*0200*/  @!P1 IADD3 R3, R3, 0x1, RZ ;  /* 0x0000000103039810 */ /* 0x000fe40007ffe0ff */
[----:B------:R-:W-:Y:S02]  /*0210*/  ISETP.NE.AND P1, PT, R4, RZ, PT ;  /* 0x000000ff0400720c */ /* 0x000fe40003f25270 */
[----:B------:R-:W-:Y:S02]  /*0220*/  ISETP.GE.U32.AND P0, PT, R0, R7, PT ;  /* 0x000000070000720c */ /* 0x000fe40003f06070 */
[----:B------:R-:W-:-:S04]  /*0230*/  LOP3.LUT R0, R5, R4, RZ, 0x3c, !PT ;  /* 0x0000000405007212 */ /* 0x000fc800078e3cff */
[----:B------:R-:W-:Y:S01]  /*0240*/  ISETP.GE.AND P2, PT, R0, RZ, PT ;  /* 0x000000ff0000720c */ /* 0x000fe20003f46270 */
[----:B------:R-:W-:-:S05]  /*0250*/  IMAD.MOV.U32 R0, RZ, RZ, c[0x0][0x178] ;  /* 0x00005e00ff007624 */ /* 0x000fca00078e00ff */
[----:B------:R-:W-:Y:S02]  /*0260*/  IADD3 R0, R0, 0x3f, RZ ;  /* 0x0000003f00007810 */ /* 0x000fe40007ffe0ff */
[----:B------:R-:W-:-:S05]  /*0270*/  @P0 IADD3 R3, R3, 0x1, RZ ;  /* 0x0000000103030810 */ /* 0x000fca0007ffe0ff */
[----:B------:R-:W-:Y:S01]  /*0280*/  IMAD.MOV.U32 R2, RZ, RZ, R3 ;  /* 0x000000ffff027224 */ /* 0x000fe200078e0003 */
[----:B------:R-:W-:-:S03]  /*0290*/  SHF.R.S32.HI R3, RZ, 0x1f, R0 ;  /* 0x0000001fff037819 */ /* 0x000fc60000011400 */
[----:B------:R-:W-:Y:S01]  /*02a0*/  @!P2 IMAD.MOV R2, RZ, RZ, -R2 ;  /* 0x000000ffff02a224 */ /* 0x000fe200078e0a02 */
[----:B------:R-:W-:Y:S02]  /*02b0*/  @!P1 LOP3.LUT R2, RZ, R4, RZ, 0x33, !PT ;  /* 0x00000004ff029212 */ /* 0x000fe400078e33ff */
[----:B------:R-:W-:-:S03]  /*02c0*/  LEA.HI R3, R3, R0, RZ, 0x6 ;  /* 0x0000000003037211 */ /* 0x000fc600078f30ff */
[----:B------:R-:W-:Y:S02]  /*02d0*/  IMAD.SHL.U32 R6, R2, 0x8, RZ ;  /* 0x0000000802067824 */ /* 0x000fe400078e00ff */
[----:B------:R-:W-:-:S03]  /*02e0*/  IMAD.MOV R2, RZ, RZ, -R2 ;  /* 0x000000ffff027224 */ /* 0x000fc600078e0a02 */
[----:B------:R-:W-:Y:S01]  /*02f0*/  LEA.HI.SX32 R3, R3, -R6, 0x1a ;  /* 0x8000000603037211 */ /* 0x000fe200078fd2ff */
[----:B------:R-:W-:-:S03]  /*0300*/  IMAD R8, R4, R2, R5 ;  /* 0x0000000204087224 */ /* 0x000fc600078e0205 */
[----:B------:R-:W-:-:S04]  /*0310*/  IMNMX R13, R3, 0x8, PT ;  /* 0x00000008030d7817 */ /* 0x000fc80003800200 */
[-C--:B------:R-:W-:Y:S02]  /*0320*/  IABS R9, R13.reuse ;  /* 0x0000000d00097213 */ /* 0x080fe40000000000 */
[----:B------:R-:W-:Y:S02]  /*0330*/  IABS R4, R13 ;  /* 0x0000000d00047213 */ /* 0x000fe40000000000 */
[----:B------:R-:W1:Y:S08]  /*0340*/  I2F.RP R0, R9 ;  /* 0x0000000900007306 */ /* 0x000e700000209400 */
[----:B-1----:R-:W1:Y:S02]  /*0350*/  MUFU.RCP R0, R0 ;  /* 0x0000000000007308 */ /* 0x002e640000001000 */
[----:B-1----:R-:W-:Y:S01]  /*0360*/  IADD3 R3, R0, 0xffffffe, RZ ;  /* 0x0ffffffe00037810 */ /* 0x002fe20007ffe0ff */
[----:B------:R-:W-:-:S05]  /*0370*/  IMAD.MOV R0, RZ, RZ, -R4 ;  /* 0x000000ffff007224 */ /* 0x000fca00078e0a04 */
[----:B------:R-:W1:Y:S08]  /*0380*/  I2F.RP R4, R11 ;  /* 0x0000000b00047306 */ /* 0x000e700000209400 */
[----:B------:R-:W2:Y:S08]  /*0390*/  F2I.FTZ.U32.TRUNC.NTZ R3, R3 ;  /* 0x0000000300037305 */ /* 0x000eb0000021f000 */
[----:B-1----:R-:W1:Y:S01]  /*03a0*/  MUFU.RCP R4, R4 ;  /* 0x0000000400047308 */ /* 0x002e620000001000 */
[----:B--2---:R-:W-:-:S04]  /*03b0*/  IMAD.MOV R7, RZ, RZ, -R3 ;  /* 0x000000ffff077224 */ /* 0x004fc800078e0a03 */
[----:B------:R-:W-:Y:S01]  /*03c0*/  IMAD.MOV.U32 R2, RZ, RZ, R7 ;  /* 0x000000ffff027224 */ /* 0x000fe200078e0007 */
[----:B------:R-:W-:-:S03]  /*03d0*/  IABS R7, R8 ;  /* 0x0000000800077213 */ /* 0x000fc60000000000 */
[----:B------:R-:W-:Y:S02]  /*03e0*/  IMAD R5, R2, R9, RZ ;  /* 0x0000000902057224 */ /* 0x000fe400078e02ff */
[----:B------:R-:W-:-:S04]  /*03f0*/  IMAD.MOV.U32 R2, RZ, RZ, RZ ;  /* 0x000000ffff027224 */ /* 0x000fc800078e00ff */
[----:B------:R-:W-:Y:S01]  /*0400*/  IMAD.HI.U32 R2, R3, R5, R2 ;  /* 0x0000000503027227 */ /* 0x000fe200078e0002 */
[----:B-1----:R-:W-:-:S05]  /*0410*/  IADD3 R3, R4, 0xffffffe, RZ ;  /* 0x0ffffffe04037810 */ /* 0x002fca0007ffe0ff */
[----:B------:R-:W-:Y:S01]  /*0420*/  IMAD.HI.U32 R2, R2, R7, RZ ;  /* 0x0000000702027227 */ /* 0x000fe200078e00ff */
[----:B------:R-:W-:Y:S03]  /*0430*/  F2I.FTZ.U32.TRUNC.NTZ R3, R3 ;  /* 0x0000000300037305 */ /* 0x000fe6000021f000 */
[----:B------:R-:W-:Y:S01]  /*0440*/  IMAD R0, R2, R0, R7 ;  /* 0x0000000002007224 */ /* 0x000fe200078e0207 */
[----:B------:R-:W-:-:S04]  /*0450*/  IABS R7, c[0x0][0x17c] ;  /* 0x00005f0000077a13 */ /* 0x000fc80000000000 */
[----:B------:R-:W-:Y:S01]  /*0460*/  ISETP.GT.U32.AND P1, PT, R9, R0, PT ;  /* 0x000000000900720c */ /* 0x000fe20003f24070 */
[----:B------:R-:W1:-:S12]  /*0470*/  I2F.RP R5, R7 ;  /* 0x0000000700057306 */ /* 0x000e580000209400 */
[----:B------:R-:W-:Y:S01]  /*0480*/  @!P1 IMAD.IADD R0, R0, 0x1, -R9 ;  /* 0x0000000100009824 */ /* 0x000fe200078e0a09 */
[----:B------:R-:W-:Y:S02]  /*0490*/  @!P1 IADD3 R2, R2, 0x1, RZ ;  /* 0x0000000102029810 */ /* 0x000fe40007ffe0ff */
[----:B------:R-:W-:Y:S01]  /*04a0*/  ISETP.NE.AND P1, PT, R13, RZ, PT ;  /* 0x000000ff0d00720c */ /* 0x000fe20003f25270 */
[----:B-1----:R-:W1:Y:S01]  /*04b0*/  MUFU.RCP R5, R5 ;  /* 0x0000000500057308 */ /* 0x002e620000001000 */
[----:B------:R-:W-:Y:S02]  /*04c0*/  ISETP.GE.U32.AND P0, PT, R0, R9, PT ;  /* 0x000000090000720c */ /* 0x000fe40003f06070 */
[----:B------:R-:W-:Y:S02]  /*04d0*/  LOP3.LUT R0, R8, R13, RZ, 0x3c, !PT ;  /* 0x0000000d08007212 */ /* 0x000fe400078e3cff */
[----:B------:R-:W-:Y:S02]  /*04e0*/  LOP3.LUT R9, R198, 0x3f, RZ, 0xc0, !PT ;  /* 0x0000003fc6097812 */ /* 0x000fe400078ec0ff */
[----:B------:R-:W-:-:S02]  /*04f0*/  ISETP.GE.AND P2, PT, R0, RZ, PT ;  /* 0x000000ff0000720c */ /* 0x000fc40003f46270 */
[----:B------:R-:W-:-:S04]  /*0500*/  SHF.R.U32.HI R198, RZ, 0x6, R198 ;  /* 0x00000006ffc67819 */ /* 0x000fc800000116c6 */
[----:B------:R-:W-:Y:S02]  /*0510*/  SGXT.U32 R198, R198, 0x1 ;  /* 0x00000001c6c6781a */ /* 0x000fe40000000000 */
[----:B------:R-:W-:Y:S02]  /*0520*/  @P0 IADD3 R2, R2, 0x1, RZ ;  /* 0x0000000102020810 */ /* 0x000fe40007ffe0ff */
[----:B-1----:R-:W-:-:S03]  /*0530*/  IADD3 R4, R5, 0xffffffe, RZ ;  /* 0x0ffffffe05047810 */ /* 0x002fc60007ffe0ff */
[----:B------:R-:W-:Y:S01]  /*0540*/  IMAD.MOV.U32 R195, RZ, RZ, R2 ;  /* 0x000000ffffc37224 */ /* 0x000fe200078e0002 */
[----:B------:R-:W1:Y:S01]  /*0550*/  F2I.FTZ.U32.TRUNC.NTZ R5, R4 ;  /* 0x0000000400057305 */ /* 0x000e62000021f000 */
[----:B------:R-:W-:Y:S02]  /*0560*/  IMAD.MOV R2, RZ, RZ, -R3 ;  /* 0x000000ffff027224 */ /* 0x000fe400078e0a03 */
[----:B------:R-:W-:Y:S01]  /*0570*/  @!P2 IMAD.MOV R195, RZ, RZ, -R195 ;  /* 0x000000ffffc3a224 */ /* 0x000fe200078e0ac3 */
[----:B------:R-:W-:-:S05]  /*0580*/  @!P1 LOP3.LUT R195, RZ, R13, RZ, 0x33, !PT ;  /* 0x0000000dffc39212 */ /* 0x000fca00078e33ff */
[----:B------:R-:W-:Y:S02]  /*0590*/  IMAD.MOV R0, RZ, RZ, -R195 ;  /* 0x000000ffff007224 */ /* 0x000fe400078e0ac3 */
[----:B------:R-:W-:Y:S02]  /*05a0*/  IMAD.SHL.U32 R195, R195, 0x100, RZ ;  /* 0x00000100c3c37824 */ /* 0x000fe400078e00ff */
[----:B------:R-:W-:Y:S02]  /*05b0*/  IMAD R0, R13, R0, R8 ;  /* 0x000000000d007224 */ /* 0x000fe400078e0208 */
[----:B------:R-:W-:Y:S01]  /*05c0*/  IMAD R13, R2, R11, RZ ;  /* 0x0000000b020d7224 */ /* 0x000fe200078e02ff */
[C---:B------:R-:W-:Y:S01]  /*05d0*/  IADD3 R10, R195.reuse, 0x1, RZ ;  /* 0x00000001c30a7810 */ /* 0x040fe20007ffe0ff */
[----:B------:R-:W-:Y:S01]  /*05e0*/  IMAD.IADD R0, R6, 0x1, R0 ;  /* 0x0000000106007824 */ /* 0x000fe200078e0200 */
[C---:B------:R-:W-:Y:S01]  /*05f0*/  IADD3 R12, R195.reuse, 0xff, RZ ;  /* 0x000000ffc30c7810 */ /* 0x040fe20007ffe0ff */
[----:B-1----:R-:W-:Y:S01]  /*0600*/  IMAD.MOV R8, RZ, RZ, -R5 ;  /* 0x000000ffff087224 */ /* 0x002fe200078e0a05 */
[C---:B------:R-:W-:Y:S01]  /*0610*/  IADD3 R14, R195.reuse, 0x3, RZ ;  /* 0x00000003c30e7810 */ /* 0x040fe20007ffe0ff */
[----:B------:R-:W-:Y:S01]  /*0620*/  IMAD.MOV.U32 R2, RZ, RZ, RZ ;  /* 0x000000ffff027224 */ /* 0x000fe200078e00ff */
[----:B------:R-:W-:Y:S01]  /*0630*/  IADD3 R15, R195, 0x4, RZ ;  /* 0x00000004c30f7810 */ /* 0x000fe20007ffe0ff */
[----:B------:R-:W-:Y:S01]  /*0640*/  IMAD R235, R0, 0x40, R9 ;  /* 0x0000004000eb7824 */ /* 0x000fe200078e0209 */
[----:B------:R-:W-:Y:S01]  /*0650*/  IABS R0, R10 ;  /* 0x0000000a00007213 */ /* 0x000fe20000000000 */
[----:B------:R-:W-:Y:S01]  /*0660*/  IMAD.MOV.U32 R4, RZ, RZ, RZ ;  /* 0x000000ffff047224 */ /* 0x000fe200078e00ff */
[----:B------:R-:W-:Y:S01]  /*0670*/  ISETP.GE.AND P3, PT, R10, RZ, PT ;  /* 0x000000ff0a00720c */ /* 0x000fe20003f66270 */
[----:B------:R-:W-:Y:S01]  /*0680*/  IMAD R247, R8, R7, RZ ;  /* 0x0000000708f77224 */ /* 0x000fe200078e02ff */
[----:B------:R-:W-:Y:S01]  /*0690*/  IABS R6, R235 ;  /* 0x000000eb00067213 */ /* 0x000fe20000000000 */
[----:B------:R-:W-:Y:S01]  /*06a0*/  IMAD.HI.U32 R2, R3, R13, R2 ;  /* 0x0000000d03027227 */ /* 0x000fe200078e0002 */
[----:B------:R-:W-:Y:S01]  /*06b0*/  IABS R8, R12 ;  /* 0x0000000c00087213 */ /* 0x000fe20000000000 */
[----:B------:R-:W-:Y:S01]  /*06c0*/  STL [R1+0xc40], R235 ;  /* 0x000c40eb01007387 */ /* 0x000fe20000100800 */
[----:B------:R-:W-:Y:S01]  /*06d0*/  IADD3 R13, R195, 0x2, RZ ;  /* 0x00000002c30d7810 */ /* 0x000fe20007ffe0ff */
[----:B------:R-:W-:Y:S01]  /*06e0*/  IMAD.HI.U32 R247, R5, R247, R4 ;  /* 0x000000f705f77227 */ /* 0x000fe200078e0004 */
[----:B------:R-:W-:-:S02]  /*06f0*/  IABS R10, R15 ;  /* 0x0000000f000a7213 */ /* 0x000fc40000000000 */
[----:B------:R-:W-:Y:S01]  /*0700*/  ISETP.GE.AND P1, PT, R12, RZ, PT ;  /* 0x000000ff0c00720c */ /* 0x000fe20003f26270 */
[----:B------:R-:W-:Y:S01]  /*0710*/  IMAD.MOV.U32 R4, RZ, RZ, R0 ;  /* 0x000000ffff047224 */ /* 0x000fe200078e0000 */
[C---:B------:R-:W-:Y:S01]  /*0720*/  IADD3 R17, R195.reuse, 0x5, RZ ;  /* 0x00000005c3117810 */ /* 0x040fe20007ffe0ff */
[----:B------:R-:W-:Y:S01]  /*0730*/  IMAD.HI.U32 R2, R2, R6, RZ ;  /* 0x0000000602027227 */ /* 0x000fe200078e00ff */
[----:B------:R-:W-:Y:S02]  /*0740*/  IADD3 R19, R195, 0x9, RZ ;  /* 0x00000009c3137810 */ /* 0x000fe40007ffe0ff */
[----:B------:R-:W-:Y:S01]  /*0750*/  IABS R12, R17 ;  /* 0x00000011000c7213 */ /* 0x000fe20000000000 */
[----:B------:R-:W-:Y:S01]  /*0760*/  IMAD.HI.U32 R3, R247, R8, RZ ;  /* 0x00000008f7037227 */ /* 0x000fe200078e00ff */
[----:B------:R-:W-:Y:S02]  /*0770*/  IABS R20, R19 ;  /* 0x0000001300147213 */ /* 0x000fe40000000000 */
[----:B------:R-:W-:Y:S01]  /*0780*/  IADD3 R23, R195, 0x41, RZ ;  /* 0x00000041c3177810 */ /* 0x000fe20007ffe0ff */
[----:B------:R-:W-:Y:S01]  /*0790*/  IMAD.HI.U32 R0, R247, R4, RZ ;  /* 0x00000004f7007227 */ /* 0x000fe200078e00ff */
[----:B------:R-:W-:-:S02]  /*07a0*/  IADD3 R25, R195, 0x43, RZ ;  /* 0x00000043c3197810 */ /* 0x000fc40007ffe0ff */
[C---:B------:R-:W-:Y:S01]  /*07b0*/  IADD3 R26, R195.reuse, 0x45, RZ ;  /* 0x00000045c31a7810 */ /* 0x040fe20007ffe0ff */
[----:B------:R-:W-:Y:S01]  /*07c0*/  IMAD.MOV R2, RZ, RZ, -R2 ;  /* 0x000000ffff027224 */ /* 0x000fe200078e0a02 */
[C---:B------:R-:W-:Y:S01]  /*07d0*/  IADD3 R33, R195.reuse, 0x4d, RZ ;  /* 0x0000004dc3217810 */ /* 0x040fe20007ffe0ff */
[----:B------:R-:W-:Y:S01]  /*07e0*/  IMAD.MOV R5, RZ, RZ, -R3 ;  /* 0x000000ffff057224 */ /* 0x000fe200078e0a03 */
[----:B------:R-:W-:Y:S01]  /*07f0*/  IADD3 R34, R195, 0x4e, RZ ;  /* 0x0000004ec3227810 */ /* 0x000fe20007ffe0ff */
[----:B------:R-:W-:Y:S01]  /*0800*/  IMAD.MOV R3, RZ, RZ, -R0 ;  /* 0x000000ffff037224 */ /* 0x000fe200078e0a00 */
[----:B------:R-:W-:Y:S01]  /*0810*/  IABS R30, R33 ;  /* 0x00000021001e7213 */ /* 0x000fe20000000000 */
[----:B------:R-:W-:Y:S01]  /*0820*/  IMAD R0, R11, R2, R6 ;  /* 0x000000020b007224 */ /* 0x000fe200078e0206 */
[----:B------:R-:W-:Y:S01]  /*0830*/  IABS R6, R14 ;  /* 0x0000000e00067213 */ /* 0x000fe20000000000 */
[C---:B------:R-:W-:Y:S01]  /*0840*/  IMAD R2, R7.reuse, R3, R4 ;  /* 0x0000000307027224 */ /* 0x040fe200078e0204 */
[----:B------:R-:W-:Y:S01]  /*0850*/  IABS R4, R13 ;  /* 0x0000000d00047213 */ /* 0x000fe20000000000 */
[----:B------:R-:W-:Y:S01]  /*0860*/  IMAD R8, R7, R5, R8 ;  /* 0x0000000507087224 */ /* 0x000fe200078e0208 */
[----:B------:R-:W-:Y:S01]  /*0870*/  ISETP.GT.U32.AND P0, PT, R11, R0, PT ;  /* 0x000000000b00720c */ /* 0x000fe20003f04070 */
[----:B------:R-:W-:Y:S01]  /*0880*/  IMAD.SHL.U32 R9, R9, 0x4, RZ ;  /* 0x0000000409097824 */ /* 0x000fe200078e00ff */
[----:B------:R-:W-:Y:S01]  /*0890*/  ISETP.GT.U32.AND P4, PT, R7, R2, PT ;  /* 0x000000020700720c */ /* 0x000fe20003f84070 */
[----:B------:R-:W-:Y:S01]  /*08a0*/  IMAD.HI.U32 R3, R247, R4, RZ ;  /* 0x00000004f7037227 */ /* 0x000fe200078e00ff */
[----:B------:R-:W-:-:S02]  /*08b0*/  ISETP.GT.U32.AND P2, PT, R7, R8, PT ;  /* 0x000000080700720c */ /* 0x000fc40003f44070 */
[----:B------:R-:W-:Y:S01]  /*08c0*/  LOP3.LUT R196, R9, 0x120, R196, 0x78, !PT ;  /* 0x0000012009c47812 */ /* 0x000fe200078e78c4 */
[----:B------:R-:W-:Y:S01]  /*08d0*/  IMAD.MOV R5, RZ, RZ, -R3 ;  /* 0x000000ffff057224 */ /* 0x000fe200078e0a03 */
[----:B------:R-:W-:Y:S01]  /*08e0*/  IABS R32, R34 ;  /* 0x0000002200207213 */ /* 0x000fe20000000000 */
[----:B------:R-:W-:Y:S01]  /*08f0*/  IMAD.HI.U32 R3, R247, R6, RZ ;  /* 0x00000006f7037227 */ /* 0x000fe200078e00ff */
[C---:B------:R-:W-:Y:S01]  /*0900*/  IADD3 R35, R195.reuse, 0x51, RZ ;  /* 0x00000051c3237810 */ /* 0x040fe20007ffe0ff */
[----:B------:R-:W-:Y:S01]  /*0910*/  STL [R1+0xd40], R196 ;  /* 0x000d40c401007387 */ /* 0x000fe20000100800 */
[----:B------:R-:W-:Y:S01]  /*0920*/  IADD3 R37, R195, 0x52, RZ ;  /* 0x00000052c3257810 */ /* 0x000fe20007ffe0ff */
[----:B------:R-:W-:Y:S01]  /*0930*/  IMAD R4, R7, R5, R4 ;  /* 0x0000000507047224 */ /* 0x000fe200078e0204 */
[C---:B------:R-:W-:Y:S01]  /*0940*/  IADD3 R39, R195.reuse, 0x53, RZ ;  /* 0x00000053c3277810 */ /* 0x040fe20007ffe0ff */
[----:B------:R-:W-:Y:S01]  /*0950*/  IMAD.MOV R9, RZ, RZ, -R3 ;  /* 0x000000ffff097224 */ /* 0x000fe200078e0a03 */
[----:B------:R-:W-:Y:S01]  /*0960*/  IADD3 R41, R195, 0x57, RZ ;  /* 0x00000057c3297810 */ /* 0x000fe20007ffe0ff */
[----:B------:R-:W-:Y:S01]  /*0970*/  IMAD.HI.U32 R3, R247, R10, RZ ;  /* 0x0000000af7037227 */ /* 0x000fe200078e00ff */
[----:B------:R-:W-:-:S02]  /*0980*/  ISETP.GT.U32.AND P6, PT, R7, R4, PT ;  /* 0x000000040700720c */ /* 0x000fc40003fc4070 */
[----:B------:R-:W-:Y:S01]  /*0990*/  IABS R36, R39 ;  /* 0x0000002700247213 */ /* 0x000fe20000000000 */
[----:B------:R-:W-:Y:S01]  /*09a0*/  @!P0 IMAD.IADD R0, R0, 0x1, -R11 ;  /* 0x0000000100008824 */ /* 0x000fe200078e0a0b */
[----:B------:R-:W-:Y:S01]  /*09b0*/  ISETP.GE.AND P0, PT, R13, RZ, PT ;  /* 0x000000ff0d00720c */ /* 0x000fe20003f06270 */
[----:B------:R-:W-:Y:S01]  /*09c0*/  @!P2 IMAD.IADD R8, R8, 0x1, -R7 ;  /* 0x000000010808a824 */ /* 0x000fe200078e0a07 */
[----:B------:R-:W-:Y:S01]  /*09d0*/  IADD3 R13, R195, 0x7, RZ ;  /* 0x00000007c30d7810 */ /* 0x000fe20007ffe0ff */
[----:B------:R-:W-:Y:S01]  /*09e0*/  IMAD.MOV R3, RZ, RZ, -R3 ;  /* 0x000000ffff037224 */ /* 0x000fe200078e0a03 */
[----:B------:R-:W-:Y:S01]  /*09f0*/  ISETP.GT.U32.AND P2, PT, R11, R0, PT ;  /* 0x000000000b00720c */ /* 0x000fe20003f44070 */
[--C-:B------:R-:W-:Y:S01]  /*0a00*/  @!P4 IMAD.IADD R2, R2, 0x1, -R7.reuse ;  /* 0x000000010202c824 */ /* 0x100fe200078e0a07 */
[C---:B------:R-:W-:Y:S01]  /*0a10*/  ISETP.GT.U32.AND P4, PT, R7.reuse, R8, PT ;  /* 0x000000080700720c */ /* 0x040fe20003f84070 */
[C---:B------:R-:W-:Y:S01]  /*0a20*/  IMAD R10, R7.reuse, R3, R10 ;  /* 0x00000003070a7224 */ /* 0x040fe200078e020a */
[----:B------:R-:W-:Y:S01]  /*0a30*/  IABS R16, R13 ;  /* 0x0000000d00107213 */ /* 0x000fe20000000000 */
[----:B------:R-:W-:Y:S01]  /*0a40*/  @!P6 IMAD.IADD R4, R4, 0x1, -R7 ;  /* 0x000000010404e824 */ /* 0x000fe200078e0a07 */
[----:B------:R-:W-:Y:S01]  /*0a50*/  ISETP.GT.U32.AND P5, PT, R7, R2, PT ;  /* 0x000000020700720c */ /* 0x000fe20003fa4070 */
[----:B------:R-:W-:Y:S01]  /*0a60*/  IMAD.HI.U32 R5, R247, R12, RZ ;  /* 0x0000000cf7057227 */ /* 0x000fe200078e00ff */
[----:B------:R-:W-:-:S02]  /*0a70*/  ISETP.GT.U32.AND P6, PT, R7, R10, PT ;  /* 0x0000000a0700720c */ /* 0x000fc40003fc4070 */
[----:B------:R-:W-:Y:S01]  /*0a80*/  IADD3 R42, R195, 0x58, RZ ;  /* 0x00000058c32a7810 */ /* 0x000fe20007ffe0ff */
[----:B------:R-:W-:Y:S01]  /*0a90*/  IMAD R6, R7, R9, R6 ;  /* 0x0000000907067224 */ /* 0x000fe200078e0206 */
[----:B------:R-:W-:Y:S01]  /*0aa0*/  IABS R40, R41 ;  /* 0x0000002900287213 */ /* 0x000fe20000000000 */
[----:B------:R-:W-:Y:S01]  /*0ab0*/  @!P2 IMAD.IADD R0, R0, 0x1, -R11 ;  /* 0x000000010000a824 */ /* 0x000fe200078e0a0b */
[----:B------:R-:W-:Y:S01]  /*0ac0*/  IADD3 R11, R195, 0x6, RZ ;  /* 0x00000006c30b7810 */ /* 0x000fe20007ffe0ff */
[----:B------:R-:W-:Y:S01]  /*0ad0*/  @!P4 IMAD.IADD R8, R8, 0x1, -R7 ;  /* 0x000000010808c824 */ /* 0x000fe200078e0a07 */
[----:B------:R-:W-:Y:S01]  /*0ae0*/  ISETP.GE.AND P4, PT, R14, RZ, PT ;  /* 0x000000ff0e00720c */ /* 0x000fe20003f86270 */
[----:B------:R-:W-:Y:S01]  /*0af0*/  IMAD.MOV R5, RZ, RZ, -R5 ;  /* 0x000000ffff057224 */ /* 0x000fe200078e0a05 */
[----:B------:R-:W-:Y:S01]  /*0b00*/  IABS R14, R11 ;  /* 0x0000000b000e7213 */ /* 0x000fe20000000000 */
[----:B------:R-:W-:Y:S01]  /*0b10*/  @!P1 IMAD.MOV R8, RZ, RZ, -R8 ;  /* 0x000000ffff089224 */ /* 0x000fe200078e0a08 */
[C---:B------:R-:W-:Y:S01]  /*0b20*/  ISETP.GT.U32.AND P1, PT, R7.reuse, R4, PT ;  /* 0x000000040700720c */ /* 0x040fe20003f24070 */
[----:B------:R-:W-:Y:S01]  /*0b30*/  @!P6 IMAD.IADD R10, R10, 0x1, -R7 ;  /* 0x000000010a0ae824 */ /* 0x000fe200078e0a07 */
[----:B------:R-:W-:Y:S01]  /*0b40*/  ISETP.GT.U32.AND P2, PT, R7, R6, PT ;  /* 0x000000060700720c */ /* 0x000fe20003f44070 */
[----:B------:R-:W-:Y:S01]  /*0b50*/  IMAD.HI.U32 R3, R247, R14, RZ ;  /* 0x0000000ef7037227 */ /* 0x000fe200078e00ff */
[----:B------:R1:W-:Y:S01]  /*0b60*/  STL [R1+0xd44], R8 ;  /* 0x000d440801007387 */ /* 0x0003e20000100800 */
[----:B------:R-:W-:-:S02]  /*0b70*/  IADD3 R45, R195, 0x5b, RZ ;  /* 0x0000005bc32d7810 */ /* 0x000fc40007ffe0ff */
[C---:B------:R-:W-:Y:S01]  /*0b80*/  ISETP.GT.U32.AND P6, PT, R7.reuse, R10, PT ;  /* 0x0000000a0700720c */ /* 0x040fe20003fc4070 */
[----:B------:R-:W-:Y:S01]  /*0b90*/  IMAD R12, R7, R5, R12 ;  /* 0x00000005070c7224 */ /* 0x000fe200078e020c */
[----:B------:R-:W-:Y:S01]  /*0ba0*/  IABS R44, R45 ;  /* 0x0000002d002c7213 */ /* 0x000fe20000000000 */
[----:B------:R-:W-:Y:S01]  /*0bb0*/  IMAD.MOV R3, RZ, RZ, -R3 ;  /* 0x000000ffff037224 */ /* 0x000fe200078e0a03 */
[----:B------:R-:W-:Y:S01]  /*0bc0*/  IADD3 R47, R195, 0x5c, RZ ;  /* 0x0000005cc32f7810 */ /* 0x000fe20007ffe0ff */
[--C-:B------:R-:W-:Y:S01]  /*0bd0*/  @!P5 IMAD.IADD R2, R2, 0x1, -R7.reuse ;  /* 0x000000010202d824 */ /* 0x100fe200078e0a07 */
[----:B------:R-:W-:Y:S01]  /*0be0*/  ISETP.GE.AND P5, PT, R15, RZ, PT ;  /* 0x000000ff0f00720c */ /* 0x000fe20003fa6270 */
[--C-:B------:R-:W-:Y:S01]  /*0bf0*/  @!P1 IMAD.IADD R4, R4, 0x1, -R7.reuse ;  /* 0x0000000104049824 */ /* 0x100fe200078e0a07 */
[C---:B------:R-:W-:Y:S01]  /*0c00*/  ISETP.GT.U32.AND P1, PT, R7.reuse, R12, PT ;  /* 0x0000000c0700720c */ /* 0x040fe20003f24070 */
[----:B------:R-:W-:Y:S01]  /*0c10*/  IMAD R14, R7, R3, R14 ;  /* 0x00000003070e7224 */ /* 0x000fe200078e020e */
[C---:B------:R-:W-:Y:S01]  /*0c20*/  IADD3 R15, R195.reuse, 0x8, RZ ;  /* 0x00000008c30f7810 */ /* 0x040fe20007ffe0ff */
[--C-:B------:R-:W-:Y:S01]  /*0c30*/  @!P2 IMAD.IADD R6, R6, 0x1, -R7.reuse ;  /* 0x000000010606a824 */ /* 0x100fe200078e0a07 */
[----:B------:R-:W-:Y:S01]  /*0c40*/  IADD3 R49, R195, 0x5e, RZ ;  /* 0x0000005ec3317810 */ /* 0x000fe20007ffe0ff */
[----:B------:R-:W-:Y:S01]  /*0c50*/  @!P6 IMAD.IADD R10, R10, 0x1, -R7 ;  /* 0x000000010a0ae824 */ /* 0x000fe200078e0a07 */
[----:B------:R-:W-:Y:S01]  /*0c60*/  ISETP.GT.U32.AND P6, PT, R7, R14, PT ;  /* 0x0000000e0700720c */ /* 0x000fe20003fc4070 */
[----:B------:R-:W-:Y:S01]  /*0c70*/  IMAD.HI.U32 R3, R247, R16, RZ ;  /* 0x00000010f7037227 */ /* 0x000fe200078e00ff */
[----:B------:R-:W-:-:S02]  /*0c80*/  IABS R18, R15 ;  /* 0x0000000f00127213 */ /* 0x000fc40000000000 */
[----:B------:R-:W-:Y:S01]  /*0c90*/  ISETP.GT.U32.AND P2, PT, R7, R6, PT ;  /* 0x000000060700720c */ /* 0x000fe20003f44070 */
[----:B------:R-:W-:Y:S01]  /*0ca0*/  IMAD.MOV R3, RZ, RZ, -R3 ;  /* 0x000000ffff037224 */ /* 0x000fe200078e0a03 */
[----:B------:R-:W-:Y:S01]  /*0cb0*/  IADD3 R52, R195, 0x60, RZ ;  /* 0x00000060c3347810 */ /* 0x000fe20007ffe0ff */
[--C-:B------:R-:W-:Y:S01]  /*0cc0*/  @!P1 IMAD.IADD R12, R12, 0x1, -R7.reuse ;  /* 0x000000010c0c9824 */ /* 0x100fe200078e0a07 */
[----:B------:R-:W-:Y:S01]  /*0cd0*/  ISETP.GE.AND P1, PT, R11, RZ, PT ;  /* 0x000000ff0b00720c */ /* 0x000fe20003f26270 */
[----:B------:R-:W-:Y:S01]  /*0ce0*/  IMAD.HI.U32 R5, R247, R18, RZ ;  /* 0x00000012f7057227 */ /* 0x000fe200078e00ff */
[C---:B------:R-:W-:Y:S02]  /*0cf0*/  IADD3 R11, R195.reuse, 0xc, RZ ;  /* 0x0000000cc30b7810 */ /* 0x040fe40007ffe0ff */
[----:B------:R-:W-:Y:S01]  /*0d00*/  IADD3 R51, R195, 0x5f, RZ ;  /* 0x0000005fc3337810 */ /* 0x000fe20007ffe0ff */
[----:B------:R-:W-:Y:S01]  /*0d10*/  @!P6 IMAD.IADD R14, R14, 0x1, -R7 ;  /* 0x000000010e0ee824 */ /* 0x000fe200078e0a07 */
[----:B------:R-:W-:Y:S01]  /*0d20*/  ISETP.GT.U32.AND P6, PT, R7, R12, PT ;  /* 0x0000000c0700720c */ /* 0x000fe20003fc4070 */
[----:B------:R-:W-:Y:S01]  /*0d30*/  IMAD.MOV R5, RZ, RZ, -R5 ;  /* 0x000000ffff057224 */ /* 0x000fe200078e0a05 */
[----:B------:R-:W-:Y:S01]  /*0d40*/  IABS R48, R51 ;  /* 0x0000003300307213 */ /* 0x000fe20000000000 */
[----:B------:R-:W-:Y:S01]  /*0d50*/  IMAD.HI.U32 R9, R247, R20, RZ ;  /* 0x00000014f7097227 */ /* 0x000fe200078e00ff */
[----:B------:R-:W-:-:S02]  /*0d60*/  IADD3 R59, R195, 0x68, RZ ;  /* 0x00000068c33b7810 */ /* 0x000fc40007ffe0ff */
[C---:B------:R-:W-:Y:S01]  /*0d70*/  IADD3 R62, R195.reuse, 0x6a, RZ ;  /* 0x0000006ac33e7810 */ /* 0x040fe20007ffe0ff */
[----:B------:R-:W-:Y:S01]  /*0d80*/  IMAD.MOV.U32 R22, RZ, RZ, R2 ;  /* 0x000000ffff167224 */ /* 0x000fe200078e0002 */
[----:B------:R-:W-:Y:S01]  /*0d90*/  IADD3 R61, R195, 0x69, RZ ;  /* 0x00000069c33d7810 */ /* 0x000fe20007ffe0ff */
[----:B------:R-:W-:Y:S01]  /*0da0*/  IMAD R16, R7, R3, R16 ;  /* 0x0000000307107224 */ /* 0x000fe200078e0210 */
[----:B------:R-:W-:Y:S01]  /*0db0*/  IADD3 R65, R195, 0x6f, RZ ;  /* 0x0000006fc3417810 */ /* 0x000fe20007ffe0ff */
[----:B------:R-:W-:Y:S01]  /*0dc0*/  IMAD R18, R7, R5, R18 ;  /* 0x0000000507127224 */ /* 0x000fe200078e0212 */
[----:B------:R-:W-:Y:S01]  /*0dd0*/  IADD3 R5, R195, 0xa, RZ ;  /* 0x0000000ac3057810 */ /* 0x000fe20007ffe0ff */
[----:B------:R-:W-:Y:S01]  /*0de0*/  IMAD.MOV.U32 R21, RZ, RZ, R4 ;  /* 0x000000ffff157224 */ /* 0x000fe200078e0004 */
[----:B------:R-:W-:Y:S01]  /*0df0*/  IABS R58, R61 ;  /* 0x0000003d003a7213 */ /* 0x000fe20000000000 */
[----:B------:R-:W-:Y:S01]  /*0e00*/  @!P2 IMAD.IADD R6, R6, 0x1, -R7 ;  /* 0x000000010606a824 */ /* 0x000fe200078e0a07 */
[----:B------:R-:W-:Y:S01]  /*0e10*/  ISETP.GE.AND P2, PT, R17, RZ, PT ;  /* 0x000000ff1100720c */ /* 0x000fe20003f46270 */
[----:B-1----:R-:W-:Y:S01]  /*0e20*/  IMAD.MOV.U32 R8, RZ, RZ, R10 ;  /* 0x000000ffff087224 */ /* 0x002fe200078e000a */
[----:B------:R-:W-:Y:S01]  /*0e30*/  IABS R2, R5 ;  /* 0x0000000500027213 */ /* 0x000fe20000000000 */
[----:B------:R-:W-:Y:S01]  /*0e40*/  IMAD.MOV R9, RZ, RZ, -R9 ;  /* 0x000000ffff097224 */ /* 0x000fe200078e0a09 */
[----:B------:R-:W-:Y:S01]  /*0e50*/  IADD3 R17, R195, 0x18, RZ ;  /* 0x00000018c3117810 */ /* 0x000fe20007ffe0ff */
[----:B------:R-:W-:Y:S01]  /*0e60*/  @!P3 IMAD.MOV R22, RZ, RZ, -R22 ;  /* 0x000000ffff16b224 */ /* 0x000fe200078e0a16 */
[C---:B------:R-:W-:Y:S01]  /*0e70*/  ISETP.GT.U32.AND P3, PT, R7.reuse, R16, PT ;  /* 0x000000100700720c */ /* 0x040fe20003f64070 */
[----:B------:R-:W-:Y:S01]  /*0e80*/  @!P0 IMAD.MOV R21, RZ, RZ, -R21 ;  /* 0x000000ffff158224 */ /* 0x000fe200078e0a15 */
[C---:B------:R-:W-:Y:S01]  /*0e90*/  ISETP.GT.U32.AND P0, PT, R7.reuse, R14, PT ;  /* 0x0000000e0700720c */ /* 0x040fe20003f04070 */
[----:B------:R-:W-:Y:S01]  /*0ea0*/  @!P4 IMAD.MOV R6, RZ, RZ, -R6 ;  /* 0x000000ffff06c224 */ /* 0x000fe200078e0a06 */
[----:B------:R-:W-:Y:S01]  /*0eb0*/  STL [R1+0xd8], R22 ;  /* 0x0000d81601007387 */ /* 0x000fe20000100800 */
[----:B------:R-:W-:Y:S01]  /*0ec0*/  @!P5 IMAD.MOV R8, RZ, RZ, -R8 ;  /* 0x000000ffff08d224 */ /* 0x000fe200078e0a08 */
[C---:B------:R-:W-:Y:S01]  /*0ed0*/  ISETP.GT.U32.AND P4, PT, R7.reuse, R18, PT ;  /* 0x000000120700720c */ /* 0x040fe20003f84070 */
[----:B------:R-:W-:Y:S01]  /*0ee0*/  IMAD R20, R7, R9, R20 ;  /* 0x0000000907147224 */ /* 0x000fe200078e0214 */
[----:B------:R-:W-:Y:S01]  /*0ef0*/  STL [R1+0xd4], R21 ;  /* 0x0000d41501007387 */ /* 0x000fe20000100800 */
[--C-:B------:R-:W-:Y:S01]  /*0f00*/  @!P6 IMAD.IADD R12, R12, 0x1, -R7.reuse ;  /* 0x000000010c0ce824 */ /* 0x100fe200078e0a07 */
[----:B------:R-:W-:Y:S01]  /*0f10*/  IADD3 R9, R195, 0xb, RZ ;  /* 0x0000000bc3097810 */ /* 0x000fe20007ffe0ff */
[----:B------:R-:W-:Y:S01]  /*0f20*/  IMAD.MOV.U32 R4, RZ, RZ, R2 ;  /* 0x000000ffff047224 */ /* 0x000fe200078e0002 */
[----:B------:R-:W-:Y:S01]  /*0f30*/  STL [R1+0xd0], R6 ;  /* 0x0000d00601007387 */ /* 0x000fe20000100800 */
[----:B------:R-:W-:Y:S01]  /*0f40*/  ISETP.GT.U32.AND P6, PT, R7, R20, PT ;  /* 0x000000140700720c */ /* 0x000fe20003fc4070 */
[----:B------:R-:W-:Y:S01]  /*0f50*/  @!P3 IMAD.IADD R16, R16, 0x1, -R7 ;  /* 0x000000011010b824 */ /* 0x000fe200078e0a07 */
[----:B------:R-:W-:Y:S01]  /*0f60*/  IABS R3, R9 ;  /* 0x0000000900037213 */ /* 0x000fe20000000000 */
[----:B------:R1:W-:Y:S01]  /*0f70*/  STL [R1+0xcc], R8 ;  /* 0x0000cc0801007387 */ /* 0x0003e20000100800 */
[----:B------:R-:W-:Y:S01]  /*0f80*/  IMAD.HI.U32 R2, R247, R4, RZ ;  /* 0x00000004f7027227 */ /* 0x000fe200078e00ff */
[----:B------:R-:W-:-:S02]  /*0f90*/  ISETP.GE.AND P5, PT, R13, RZ, PT ;  /* 0x000000ff0d00720c */ /* 0x000fc40003fa6270 */
[----:B------:R-:W-:Y:S01]  /*0fa0*/  IADD3 R13, R195, 0xd, RZ ;  /* 0x0000000dc30d7810 */ /* 0x000fe20007ffe0ff */
[----:B------:R-:W-:Y:S01]  /*0fb0*/  IMAD.MOV R2, RZ, RZ, -R2 ;  /* 0x000000ffff027224 */ /* 0x000fe200078e0a02 */
[----:B------:R-:W-:Y:S01]  /*0fc0*/  ISETP.GE.AND P3, PT, R19, RZ, PT ;  /* 0x000000ff1300720c */ /* 0x000fe20003f66270 */
[--C-:B------:R-:W-:Y:S01]  /*0fd0*/  @!P0 IMAD.IADD R14, R14, 0x1, -R7.reuse ;  /* 0x000000010e0e8824 */ /* 0x100fe200078e0a07 */
[----:B------:R-:W-:Y:S01]  /*0fe0*/  ISETP.GE.AND P0, PT, R15, RZ, PT ;  /* 0x000000ff0f00720c */ /* 0x000fe20003f06270 */
[----:B------:R-:W-:Y:S01]  /*0ff0*/  IMAD R2, R7, R2, R4 ;  /* 0x0000000207027224 */ /* 0x000fe200078e0204 */
[----:B------:R-:W-:Y:S01]  /*1000*/  IABS R10, R13 ;  /* 0x0000000d000a7213 */ /* 0x000fe20000000000 */
[----:B-1----:R-:W-:Y:S01]  /*1010*/  IMAD.MOV.U32 R8, RZ, RZ, R12 ;  /* 0x000000ffff087224 */ /* 0x002fe200078e000c */
[----:B------:R-:W-:Y:S01]  /*1020*/  IADD3 R15, R195, 0x15, RZ ;  /* 0x00000015c30f7810 */ /* 0x000fe20007ffe0ff */
[--C-:B------:R-:W-:Y:S01]  /*1030*/  @!P4 IMAD.IADD R18, R18, 0x1, -R7.reuse ;  /* 0x000000011212c824 */ /* 0x100fe200078e0a07 */
[----:B------:R-:W-:Y:S01]  /*1040*/  ISETP.GT.U32.AND P4, PT, R7, R16, PT ;  /* 0x000000100700720c */ /* 0x000fe20003f84070 */
[----:B------:R-:W-:Y:S01]  /*1050*/  @!P2 IMAD.MOV R8, RZ, RZ, -R8 ;  /* 0x000000ffff08a224 */ /* 0x000fe200078e0a08 */
[----:B------:R-:W-:Y:S01]  /*1060*/  IADD3 R19, R195, 0x19, RZ ;  /* 0x00000019c3137810 */ /* 0x000fe20007ffe0ff */
[----:B------:R-:W-:Y:S01]  /*1070*/  @!P6 IMAD.IADD R20, R20, 0x1, -R7 ;  /* 0x000000011414e824 */ /* 0x000fe200078e0a07 */
[----:B------:R-:W-:Y:S01]  /*1080*/  ISETP.GT.U32.AND P6, PT, R7, R18, PT ;  /* 0x000000120700720c */ /* 0x000fe20003fc4070 */
[----:B------:R-:W-:Y:S01]  /*1090*/  IMAD.MOV.U32 R6, RZ, RZ, R3 ;  /* 0x000000ffff067224 */ /* 0x000fe200078e0003 */
[----:B------:R1:W-:Y:S01]  /*10a0*/  STL [R1+0xc8], R8 ;  /* 0x0000c80801007387 */ /* 0x0003e20000100800 */
[----:B------:R-:W-:-:S02]  /*10b0*/  IABS R24, R19 ;  /* 0x0000001300187213 */ /* 0x000fc40000000000 */
[----:B------:R-:W-:Y:S01]  /*10c0*/  ISETP.GT.U32.AND P2, PT, R7, R20, PT ;  /* 0x000000140700720c */ /* 0x000fe20003f44070 */
[----:B------:R-:W-:Y:S01]  /*10d0*/  IMAD.HI.U32 R3, R247, R6, RZ ;  /* 0x00000006f7037227 */ /* 0x000fe200078e00ff */
[----:B------:R-:W-:Y:S02]  /*10e0*/  IABS R22, R17 ;  /* 0x0000001100167213 */ /* 0x000fe40000000000 */
[----:B------:R-:W-:Y:S01]  /*10f0*/  IABS R64, R65 ;  /* 0x0000004100407213 */ /* 0x000fe20000000000 */
[----:B------:R-:W-:Y:S01]  /*1100*/  IMAD.MOV R3, RZ, RZ, -R3 ;  /* 0x000000ffff037224 */ /* 0x000fe200078e0a03 */
[C---:B------:R-:W-:Y:S01]  /*1110*/  IADD3 R67, R195.reuse, 0x70, RZ ;  /* 0x00000070c3437810 */ /* 0x040fe20007ffe0ff */
[----:B-1----:R-:W-:Y:S01]  /*1120*/  IMAD.MOV.U32 R8, RZ, RZ, R14 ;  /* 0x000000ffff087224 */ /* 0x002fe200078e000e */
[----:B------:R-:W-:Y:S01]  /*1130*/  IADD3 R71, R195, 0x74, RZ ;  /* 0x00000074c3477810 */ /* 0x000fe20007ffe0ff */
[--C-:B------:R-:W-:Y:S01]  /*1140*/  @!P4 IMAD.IADD R16, R16, 0x1, -R7.reuse ;  /* 0x000000011010c824 */ /* 0x100fe200078e0a07 */
[----:B------:R-:W-:Y:S01]  /*1150*/  ISETP.GE.AND P4, PT, R5, RZ, PT ;  /* 0x000000ff0500720c */ /* 0x000fe20003f86270 */
[----:B------:R-:W-:Y:S01]  /*1160*/  @!P1 IMAD.MOV R8, RZ, RZ, -R8 ;  /* 0x000000ffff089224 */ /* 0x000fe200078e0a08 */
[C---:B------:R-:W-:Y:S01]  /*1170*/  ISETP.GT.U32.AND P1, PT, R7.reuse, R2, PT ;  /* 0x000000020700720c */ /* 0x040fe20003f24070 */
[C---:B------:R-:W-:Y:S01]  /*1180*/  IMAD R4, R7.reuse, R3, R6 ;  /* 0x0000000307047224 */ /* 0x040fe200078e0206 */
[----:B------:R-:W-:Y:S01]  /*1190*/  IABS R6, R11 ;  /* 0x0000000b00067213 */ /* 0x000fe20000000000 */
[--C-:B------:R-:W-:Y:S01]  /*11a0*/  @!P6 IMAD.IADD R18, R18, 0x1, -R7.reuse ;  /* 0x000000011212e824 */ /* 0x100fe200078e0a07 */
[----:B------:R1:W-:Y:S01]  /*11b0*/  STL [R1+0xc4], R8 ;  /* 0x0000c40801007387 */ /* 0x0003e20000100800 */
[----:B------:R-:W-:Y:S01]  /*11c0*/  @!P2 IMAD.IADD R20, R20, 0x1, -R7 ;  /* 0x000000011414a824 */ /* 0x000fe200078e0a07 */
[----:B------:R-:W-:Y:S01]  /*11d0*/  ISETP.GT.U32.AND P6, PT, R7, R4, PT ;  /* 0x000000040700720c */ /* 0x000fe20003fc4070 */
[----:B------:R-:W-:Y:S01]  /*11e0*/  IMAD.HI.U32 R3, R247, R6, RZ ;  /* 0x00000006f7037227 */ /* 0x000fe200078e00ff */
[----:B------:R-:W-:-:S02]  /*11f0*/  ISETP.GE.AND P2, PT, R9, RZ, PT ;  /* 0x000000ff0900720c */ /* 0x000fc40003f46270 */
[C---:B------:R-:W-:Y:S01]  /*1200*/  IADD3 R9, R195.reuse, 0xe, RZ ;  /* 0x0000000ec3097810 */ /* 0x040fe20007ffe0ff */
[----:B------:R-:W-:Y:S01]  /*1210*/  IMAD.MOV R3, RZ, RZ, -R3 ;  /* 0x000000ffff037224 */ /* 0x000fe200078e0a03 */
[----:B------:R-:W-:Y:S01]  /*1220*/  IADD3 R74, R195, 0x77, RZ ;  /* 0x00000077c34a7810 */ /* 0x000fe20007ffe0ff */
[----:B------:R-:W-:Y:S01]  /*1230*/  @!P1 IMAD.IADD R2, R2, 0x1, -R7 ;  /* 0x0000000102029824 */ /* 0x000fe200078e0a07 */
[----:B------:R-:W-:Y:S01]  /*1240*/  IABS R12, R9 ;  /* 0x00000009000c7213 */ /* 0x000fe20000000000 */
[----:B-1----:R-:W-:Y:S01]  /*1250*/  IMAD.MOV.U32 R8, RZ, RZ, R16 ;  /* 0x000000ffff087224 */ /* 0x002fe200078e0010 */
[----:B------:R-:W-:Y:S01]  /*1260*/  ISETP.GE.AND P1, PT, R11, RZ, PT ;  /* 0x000000ff0b00720c */ /* 0x000fe20003f26270 */
[----:B------:R-:W-:Y:S01]  /*1270*/  IMAD R6, R7, R3, R6 ;  /* 0x0000000307067224 */ /* 0x000fe200078e0206 */
[----:B------:R-:W-:Y:S01]  /*1280*/  IADD3 R11, R195, 0x11, RZ ;  /* 0x00000011c30b7810 */ /* 0x000fe20007ffe0ff */
[----:B------:R-:W-:Y:S01]  /*1290*/  @!P5 IMAD.MOV R8, RZ, RZ, -R8 ;  /* 0x000000ffff08d224 */ /* 0x000fe200078e0a08 */
[----:B------:R-:W-:Y:S01]  /*12a0*/  ISETP.GT.U32.AND P5, PT, R7, R2, PT ;  /* 0x000000020700720c */ /* 0x000fe20003fa4070 */
[----:B------:R-:W-:Y:S01]  /*12b0*/  IMAD.HI.U32 R3, R247, R12, RZ ;  /* 0x0000000cf7037227 */ /* 0x000fe200078e00ff */
[----:B------:R-:W-:-:S02]  /*12c0*/  IABS R72, R74 ;  /* 0x0000004a00487213 */ /* 0x000fc40000000000 */
[----:B------:R1:W-:Y:S01]  /*12d0*/  STL [R1+0xc0], R8 ;  /* 0x0000c00801007387 */ /* 0x0003e20000100800 */
[----:B------:R-:W-:Y:S01]  /*12e0*/  @!P6 IMAD.IADD R4, R4, 0x1, -R7 ;  /* 0x000000010404e824 */ /* 0x000fe200078e0a07 */
[C---:B------:R-:W-:Y:S01]  /*12f0*/  IADD3 R73, R195.reuse, 0x76, RZ ;  /* 0x00000076c3497810 */ /* 0x040fe20007ffe0ff */
[----:B------:R-:W-:Y:S01]  /*1300*/  IMAD.MOV R3, RZ, RZ, -R3 ;  /* 0x000000ffff037224 */ /* 0x000fe200078e0a03 */
[----:B------:R-:W-:Y:S01]  /*1310*/  IADD3 R75, R195, 0x78, RZ ;  /* 0x00000078c34b7810 */ /* 0x000fe20007ffe0ff */
[----:B------:R-:W-:Y:S01]  /*1320*/  IMAD.HI.U32 R5, R247, R10, RZ ;  /* 0x0000000af7057227 */ /* 0x000fe200078e00ff */
[----:B------:R-:W-:Y:S02]  /*1330*/  ISETP.GT.U32.AND P6, PT, R7, R4, PT ;  /* 0x000000040700720c */ /* 0x000fe40003fc4070 */
[C---:B------:R-:W-:Y:S01]  /*1340*/  IADD3 R79, R195.reuse, 0x7a, RZ ;  /* 0x0000007ac34f7810 */ /* 0x040fe20007ffe0ff */
[----:B------:R-:W-:Y:S01]  /*1350*/  @!P5 IMAD.IADD R2, R2, 0x1, -R7 ;  /* 0x000000010202d824 */ /* 0x000fe200078e0a07 */
[----:B------:R-:W-:Y:S01]  /*1360*/  IADD3 R80, R195, 0x7b, RZ ;  /* 0x0000007bc3507810 */ /* 0x000fe20007ffe0ff */
[----:B------:R-:W-:Y:S01]  /*1370*/  IMAD R12, R7, R3, R12 ;  /* 0x00000003070c7224 */ /* 0x000fe200078e020c */
[----:B------:R-:W-:Y:S01]  /*1380*/  IADD3 R81, R195, 0x7c, RZ ;  /* 0x0000007cc3517810 */ /* 0x000fe20007ffe0ff */
[----:B------:R-:W-:Y:S01]  /*1390*/  IMAD.MOV.U32 R190, RZ, RZ, R2 ;  /* 0x000000ffffbe7224 */ /* 0x000fe200078e0002 */
[----:B------:R-:W-:Y:S01]  /*13a0*/  IABS R76, R80 ;  /* 0x00000050004c7213 */ /* 0x000fe20000000000 */
[----:B-1----:R-:W-:Y:S01]  /*13b0*/  IMAD.MOV.U32 R8, RZ, RZ, R18 ;  /* 0x000000ffff087224 */ /* 0x002fe200078e0012 */
[----:B------:R-:W-:Y:S01]  /*13c0*/  IABS R18, R11 ;  /* 0x0000000b00127213 */ /* 0x000fe20000000000 */
[----:B------:R-:W-:Y:S01]  /*13d0*/  @!P4 IMAD.MOV R190, RZ, RZ, -R190 ;  /* 0x000000ffffbec224 */ /* 0x000fe200078e0abe */
[C---:B------:R-:W-:Y:S01]  /*13e0*/  ISETP.GT.U32.AND P4, PT, R7.reuse, R12, PT ;  /* 0x0000000c0700720c */ /* 0x040fe20003f84070 */
[----:B------:R-:W-:Y:S01]  /*13f0*/  IMAD.MOV R5, RZ, RZ, -R5 ;  /* 0x000000ffff057224 */ /* 0x000fe200078e0a05 */
[----:B------:R-:W-:Y:S01]  /*1400*/  IABS R78, R81 ;  /* 0x00000051004e7213 */ /* 0x000fe20000000000 */
[----:B------:R-:W-:Y:S01]  /*1410*/  @!P0 IMAD.MOV R8, RZ, RZ, -R8 ;  /* 0x000000ffff088224 */ /* 0x000fe200078e0a08 */
[C---:B------:R-:W-:Y:S01]  /*1420*/  ISETP.GT.U32.AND P0, PT, R7.reuse, R6, PT ;  /* 0x000000060700720c */ /* 0x040fe20003f04070 */
[----:B------:R-:W-:Y:S01]  /*1430*/  IMAD R10, R7, R5, R10 ;  /* 0x00000005070a7224 */ /* 0x000fe200078e020a */
[----:B------:R-:W-:Y:S01]  /*1440*/  IADD3 R5, R195, 0xf, RZ ;  /* 0x0000000fc3057810 */ /* 0x000fe20007ffe0ff */
[--C-:B------:R-:W-:Y:S01]  /*1450*/  @!P6 IMAD.IADD R4, R4, 0x1, -R7.reuse ;  /* 0x000000010404e824 */ /* 0x100fe200078e0a07 */
[----:B------:R-:W-:Y:S01]  /*1460*/  ISETP.GE.AND P6, PT, R9, RZ, PT ;  /* 0x000000ff0900720c */ /* 0x000fe20003fc6270 */
[----:B------:R-:W-:Y:S01]  /*1470*/  IMAD.MOV.U32 R192, RZ, RZ, R20 ;  /* 0x000000ffffc07224 */ /* 0x000fe200078e0014 */
[----:B------:R-:W-:Y:S01]  /*1480*/  ISETP.GT.U32.AND P5, PT, R7, R10, PT ;  /* 0x0000000a0700720c */ /* 0x000fe20003fa4070 */
[----:B------:R-:W-:Y:S01]  /*1490*/  IMAD.MOV.U32 R188, RZ, RZ, R4 ;  /* 0x000000ffffbc7224 */ /* 0x000fe200078e0004 */
[----:B------:R-:W-:Y:S01]  /*14a0*/  IADD3 R9, R195, 0x10, RZ ;  /* 0x00000010c3097810 */ /* 0x000fe20007ffe0ff */
[--C-:B------:R-:W-:Y:S01]  /*14b0*/  @!P4 IMAD.IADD R12, R12, 0x1, -R7.reuse ;  /* 0x000000010c0cc824 */ /* 0x100fe200078e0a07 */
[----:B------:R-:W-:Y:S01]  /*14c0*/  IABS R14, R5 ;  /* 0x00000005000e7213 */ /* 0x000fe20000000000 */
[----:B------:R-:W-:Y:S01]  /*14d0*/  IMAD.HI.U32 R4, R247, R18, RZ ;  /* 0x00000012f7047227 */ /* 0x000fe200078e00ff */
[----:B------:R-:W-:Y:S01]  /*14e0*/  IABS R16, R9 ;  /* 0x0000000900107213 */ /* 0x000fe20000000000 */
[----:B------:R1:W-:Y:S01]  /*14f0*/  STL [R1+0xbc], R8 ;  /* 0x0000bc0801007387 */ /* 0x0003e20000100800 */
[----:B------:R-:W-:Y:S01]  /*1500*/  ISETP.GT.U32.AND P4, PT, R7, R12, PT ;  /* 0x0000000c0700720c */ /* 0x000fe20003f84070 */
[----:B------:R-:W-:Y:S01]  /*1510*/  @!P0 IMAD.IADD R6, R6, 0x1, -R7 ;  /* 0x0000000106068824 */ /* 0x000fe200078e0a07 */
[----:B------:R-:W-:Y:S01]  /*1520*/  IABS R20, R15 ;  /* 0x0000000f00147213 */ /* 0x000fe20000000000 */
[----:B------:R-:W-:Y:S01]  /*1530*/  IMAD.HI.U32 R3, R247, R16, RZ ;  /* 0x00000010f7037227 */ /* 0x000fe200078e00ff */
[----:B------:R-:W-:-:S02]  /*1540*/  IADD3 R83, R195, 0x80, RZ ;  /* 0x00000080c3537810 */ /* 0x000fc40007ffe0ff */
[----:B------:R-:W-:Y:S01]  /*1550*/  ISETP.GT.U32.AND P0, PT, R7, R6, PT ;  /* 0x000000060700720c */ /* 0x000fe20003f04070 */
[----:B------:R-:W-:Y:S01]  /*1560*/  @!P5 IMAD.IADD R10, R10, 0x1, -R7 ;  /* 0x000000010a0ad824 */ /* 0x000fe200078e0a07 */
[C---:B------:R-:W-:Y:S01]  /*1570*/  IADD3 R87, R195.reuse, 0x86, RZ ;  /* 0x00000086c3577810 */ /* 0x040fe20007ffe0ff */
[----:B------:R-:W-:Y:S01]  /*1580*/  IMAD.MOV R3, RZ, RZ, -R3 ;  /* 0x000000ffff037224 */ /* 0x000fe200078e0a03 */
[----:B------:R-:W-:Y:S01]  /*1590*/  IADD3 R94, R195, 0x88, RZ ;  /* 0x00000088c35e7810 */ /* 0x000fe20007ffe0ff */
[----:B------:R-:W-:Y:S01]  /*15a0*/  @!P2 IMAD.MOV R188, RZ, RZ, -R188 ;  /* 0x000000ffffbca224 */ /* 0x000fe200078e0abc */
[----:B------:R-:W-:Y:S01]  /*15b0*/  ISETP.GE.AND P2, PT, R5, RZ, PT ;  /* 0x000000ff0500720c */ /* 0x000fe20003f46270 */
[----:B------:R-:W-:Y:S01]  /*15c0*/  IMAD.MOV R5, RZ, RZ, -R4 ;  /* 0x000000ffff057224 */ /* 0x000fe200078e0a04 */
[C---:B------:R-:W-:Y:S01]  /*15d0*/  ISETP.GT.U32.AND P5, PT, R7.reuse, R10, PT ;  /* 0x0000000a0700720c */ /* 0x040fe20003fa4070 */
[----:B------:R-:W-:Y:S01]  /*15e0*/  IMAD R4, R7, R3, R16 ;  /* 0x0000000307047224 */ /* 0x000fe200078e0210 */
[----:B------:R-:W-:Y:S01]  /*15f0*/  IADD3 R3, R195, 0x12, RZ ;  /* 0x00000012c3037810 */ /* 0x000fe20007ffe0ff */
[----:B------:R-:W-:Y:S01]  /*1600*/  IMAD.HI.U32 R2, R247, R14, RZ ;  /* 0x0000000ef7027227 */ /* 0x000fe200078e00ff */
[----:B------:R-:W-:-:S02]  /*1610*/  IADD3 R93, R195, 0x87, RZ ;  /* 0x00000087c35d7810 */ /* 0x000fc40007ffe0ff */
[----:B------:R-:W-:Y:S01]  /*1620*/  IABS R90, R94 ;  /* 0x0000005e005a7213 */ /* 0x000fe20000000000 */
[--C-:B------:R-:W-:Y:S01]  /*1630*/  @!P4 IMAD.IADD R12, R12, 0x1, -R7.reuse ;  /* 0x000000010c0cc824 */ /* 0x100fe200078e0a07 */
[----:B------:R-:W-:Y:S01]  /*1640*/  ISETP.GT.U32.AND P4, PT, R7, R4, PT ;  /* 0x000000040700720c */ /* 0x000fe20003f84070 */
[--C-:B------:R-:W-:Y:S01]  /*1650*/  @!P0 IMAD.IADD R6, R6, 0x1, -R7.reuse ;  /* 0x0000000106068824 */ /* 0x100fe200078e0a07 */
[----:B------:R-:W-:Y:S01]  /*1660*/  ISETP.GE.AND P0, PT, R9, RZ, PT ;  /* 0x000000ff0900720c */ /* 0x000fe20003f06270 */
[----:B------:R-:W-:Y:S01]  /*1670*/  IMAD.MOV R2, RZ, RZ, -R2 ;  /* 0x000000ffff027224 */ /* 0x000fe200078e0a02 */
[----:B------:R-:W-:Y:S01]  /*1680*/  IABS R88, R93 ;  /* 0x0000005d00587213 */ /* 0x000fe20000000000 */
[----:B------:R-:W-:Y:S01]  /*1690*/  @!P3 IMAD.MOV R192, RZ, RZ, -R192 ;  /* 0x000000ffffc0b224 */ /* 0x000fe200078e0ac0 */
[----:B------:R-:W-:Y:S01]  /*16a0*/  ISETP.GE.AND P3, PT, R13, RZ, PT ;  /* 0x000000ff0d00720c */ /* 0x000fe20003f66270 */
[----:B------:R-:W-:Y:S01]  /*16b0*/  IMAD R2, R7, R2, R14 ;  /* 0x0000000207027224 */ /* 0x000fe200078e020e */
[C---:B------:R-:W-:Y:S01]  /*16c0*/  IADD3 R13, R195.reuse, 0x14, RZ ;  /* 0x00000014c30d7810 */ /* 0x040fe20007ffe0ff */
[----:B------:R-:W-:Y:S01]  /*16d0*/  IMAD.MOV.U32 R186, RZ, RZ, R6 ;  /* 0x000000ffffba7224 */ /* 0x000fe200078e0006 */
[----:B------:R-:W-:Y:S01]  /*16e0*/  IADD3 R95, R195, 0x8a, RZ ;  /* 0x0000008ac35f7810 */ /* 0x000fe20007ffe0ff */
[--C-:B------:R-:W-:Y:S01]  /*16f0*/  @!P5 IMAD.IADD R10, R10, 0x1, -R7.reuse ;  /* 0x000000010a0ad824 */ /* 0x100fe200078e0a07 */
[----:B------:R-:W-:Y:S01]  /*1700*/  ISETP.GE.AND P5, PT, R11, RZ, PT ;  /* 0x000000ff0b00720c */ /* 0x000fe20003fa6270 */
[----:B------:R-:W-:Y:S01]  /*1710*/  @!P1 IMAD.MOV R186, RZ, RZ, -R186 ;  /* 0x000000ffffba9224 */ /* 0x000fe200078e0aba */
[----:B------:R-:W-:Y:S01]  /*1720*/  ISETP.GT.U32.AND P1, PT, R7, R2, PT ;  /* 0x000000020700720c */ /* 0x000fe20003f24070 */
[----:B------:R-:W-:Y:S01]  /*1730*/  IMAD.MOV.U32 R248, RZ, RZ, R10 ;  /* 0x000000fffff87224 */ /* 0x000fe200078e000a */
[----:B------:R-:W-:Y:S01]  /*1740*/  IADD3 R11, R195, 0x13, RZ ;  /* 0x00000013c30b7810 */ /* 0x000fe20007ffe0ff */
[----:B------:R-:W-:Y:S01]  /*1750*/  IMAD R14, R7, R5, R18 ;  /* 0x00000005070e7224 */ /* 0x000fe200078e0212 */
[----:B------:R-:W-:Y:S01]  /*1760*/  IABS R10, R3 ;  /* 0x00000003000a7213 */ /* 0x000fe20000000000 */
[----:B------:R-:W-:Y:S01]  /*1770*/  @!P4 IMAD.IADD R4, R4, 0x1, -R7 ;  /* 0x000000010404c824 */ /* 0x000fe200078e0a07 */
[----:B------:R-:W-:Y:S01]  /*1780*/  IABS R16, R11 ;  /* 0x0000000b00107213 */ /* 0x000fe20000000000 */
[----:B------:R-:W-:Y:S01]  /*1790*/  IMAD.MOV.U32 R179, RZ, RZ, R12 ;  /* 0x000000ffffb37224 */ /* 0x000fe200078e000c */
[----:B------:R-:W-:Y:S01]  /*17a0*/  IABS R18, R13 ;  /* 0x0000000d00127213 */ /* 0x000fe20000000000 */
[----:B------:R-:W-:Y:S01]  /*17b0*/  @!P3 IMAD.MOV R248, RZ, RZ, -R248 ;  /* 0x000000fffff8b224 */ /* 0x000fe200078e0af8 */
[----:B------:R-:W-:Y:S01]  /*17c0*/  ISETP.GE.AND P3, PT, R3, RZ, PT ;  /* 0x000000ff0300720c */ /* 0x000fe20003f66270 */
[----:B------:R-:W-:Y:S01]  /*17d0*/  @!P6 IMAD.MOV R179, RZ, RZ, -R179 ;  /* 0x000000ffffb3e224 */ /* 0x000fe200078e0ab3 */
[----:B------:R-:W-:Y:S01]  /*17e0*/  ISETP.GT.U32.AND P4, PT, R7, R4, PT ;  /* 0x000000040700720c */ /* 0x000fe20003f84070 */
[----:B------:R-:W-:Y:S01]  /*17f0*/  IMAD.HI.U32 R3, R247, R10, RZ ;  /* 0x0000000af7037227 */ /* 0x000fe200078e00ff */
[----:B------:R-:W-:-:S02]  /*1800*/  ISETP.GT.U32.AND P6, PT, R7, R14, PT ;  /* 0x0000000e0700720c */ /* 0x000fc40003fc4070 */
[----:B------:R-:W-:Y:S01]  /*1810*/  IADD3 R97, R195, 0x8c, RZ ;  /* 0x0000008cc3617810 */ /* 0x000fe20007ffe0ff */
[----:B------:R-:W-:Y:S01]  /*1820*/  IMAD.HI.U32 R5, R247, R16, RZ ;  /* 0x00000010f7057227 */ /* 0x000fe200078e00ff */
[C---:B------:R-:W-:Y:S02]  /*1830*/  IADD3 R96, R195.reuse, 0x8b, RZ ;  /* 0x0000008bc3607810 */ /* 0x040fe40007ffe0ff */
[----:B------:R-:W-:Y:S01]  /*1840*/  IADD3 R98, R195, 0x8e, RZ ;  /* 0x0000008ec3627810 */ /* 0x000fe20007ffe0ff */
[----:B------:R-:W-:Y:S01]  /*1850*/  IMAD.HI.U32 R6, R247, R18, RZ ;  /* 0x00000012f7067227 */ /* 0x000fe200078e00ff */
[----:B------:R-:W-:Y:S02]  /*1860*/  IABS R92, R96 ;  /* 0x00000060005c7213 */ /* 0x000fe40000000000 */
[C---:B------:R-:W-:Y:S01]  /*1870*/  IADD3 R103, R195.reuse, 0x94, RZ ;  /* 0x00000094c3677810 */ /* 0x040fe20007ffe0ff */
[----:B------:R-:W-:Y:S01]  /*1880*/  @!P1 IMAD.IADD R2, R2, 0x1, -R7 ;  /* 0x0000000102029824 */ /* 0x000fe200078e0a07 */
[C---:B------:R-:W-:Y:S01]  /*1890*/  IADD3 R105, R195.reuse, 0x96, RZ ;  /* 0x00000096c3697810 */ /* 0x040fe20007ffe0ff */
[----:B------:R-:W-:Y:S01]  /*18a0*/  IMAD.MOV R3, RZ, RZ, -R3 ;  /* 0x000000ffff037224 */ /* 0x000fe200078e0a03 */
[----:B------:R-:W-:Y:S01]  /*18b0*/  IADD3 R107, R195, 0x97, RZ ;  /* 0x00000097c36b7810 */ /* 0x000fe20007ffe0ff */
[----:B------:R-:W-:Y:S01]  /*18c0*/  IMAD.MOV R5, RZ, RZ, -R5 ;  /* 0x000000ffff057224 */ /* 0x000fe200078e0a05 */
[C---:B------:R-:W-:Y:S01]  /*18d0*/  ISETP.GT.U32.AND P1, PT, R7.reuse, R2, PT ;  /* 0x000000020700720c */ /* 0x040fe20003f24070 */
[----:B------:R-:W-:Y:S01]  /*18e0*/  IMAD.MOV R12, RZ, RZ, -R6 ;  /* 0x000000ffff0c7224 */ /* 0x000fe200078e0a06 */
[----:B------:R-:W-:Y:S01]  /*18f0*/  IABS R104, R107 ;  /* 0x0000006b00687213 */ /* 0x000fe20000000000 */
[----:B------:R-:W-:Y:S01]  /*1900*/  IMAD R6, R7, R3, R10 ;  /* 0x0000000307067224 */ /* 0x000fe200078e020a */
[----:B------:R-:W-:Y:S01]  /*1910*/  IADD3 R109, R195, 0x99, RZ ;  /* 0x00000099c36d7810 */ /* 0x000fe20007ffe0ff */
[----:B------:R-:W-:Y:S01]  /*1920*/  IMAD R10, R7, R5, R16 ;  /* 0x00000005070a7224 */ /* 0x000fe200078e0210 */
[----:B------:R-:W-:Y:S01]  /*1930*/  IADD3 R108, R195, 0x98, RZ ;  /* 0x00000098c36c7810 */ /* 0x000fe20007ffe0ff */
[--C-:B------:R-:W-:Y:S01]  /*1940*/  @!P4 IMAD.IADD R4, R4, 0x1, -R7.reuse ;  /* 0x000000010404c824 */ /* 0x100fe200078e0a07 */
[C---:B------:R-:W-:Y:S01]  /*1950*/  ISETP.GT.U32.AND P4, PT, R7.reuse, R6, PT ;  /* 0x000000060700720c */ /* 0x040fe20003f84070 */
[----:B------:R-:W-:Y:S01]  /*1960*/  @!P6 IMAD.IADD R14, R14, 0x1, -R7 ;  /* 0x000000010e0ee824 */ /* 0x000fe200078e0a07 */
[----:B------:R-:W-:Y:S01]  /*1970*/  ISETP.GT.U32.AND P6, PT, R7, R10, PT ;  /* 0x0000000a0700720c */ /* 0x000fe20003fc4070 */
[----:B------:R-:W-:Y:S01]  /*1980*/  IMAD.HI.U32 R9, R247, R20, RZ ;  /* 0x00000014f7097227 */ /* 0x000fe200078e00ff */
[----:B------:R-:W-:-:S02]  /*1990*/  IABS R106, R109 ;  /* 0x0000006d006a7213 */ /* 0x000fc40000000000 */
[C---:B------:R-:W-:Y:S01]  /*19a0*/  IADD3 R111, R195.reuse, 0x9b, RZ ;  /* 0x0000009bc36f7810 */ /* 0x040fe20007ffe0ff */
[----:B------:R-:W-:Y:S01]  /*19b0*/  IMAD.MOV R9, RZ, RZ, -R9 ;  /* 0x000000ffff097224 */ /* 0x000fe200078e0a09 */
[----:B------:R-:W-:Y:S01]  /*19c0*/  IADD3 R113, R195, 0x9c, RZ ;  /* 0x0000009cc3717810 */ /* 0x000fe20007ffe0ff */
[--C-:B------:R-:W-:Y:S01]  /*19d0*/  @!P1 IMAD.IADD R2, R2, 0x1, -R7.reuse ;  /* 0x0000000102029824 */ /* 0x100fe200078e0a07 */
[----:B------:R-:W-:Y:S01]  /*19e0*/  ISETP.GE.AND P1, PT, R11, RZ, PT ;  /* 0x000000ff0b00720c */ /* 0x000fe20003f26270 */
[----:B------:R-:W-:Y:S01]  /*19f0*/  IMAD R16, R7, R9, R20 ;  /* 0x0000000907107224 */ /* 0x000fe200078e0214 */
[----:B------:R-:W-:Y:S01]  /*1a00*/  IADD3 R9, R195, 0x16, RZ ;  /* 0x00000016c3097810 */ /* 0x000fe20007ffe0ff */
[----:B------:R-:W-:Y:S01]  /*1a10*/  IMAD R12, R7, R12, R18 ;  /* 0x0000000c070c7224 */ /* 0x000fe200078e0212 */
[----:B------:R-:W-:Y:S01]  /*1a20*/  IADD3 R11, R195, 0x17, RZ ;  /* 0x00000017c30b7810 */ /* 0x000fe20007ffe0ff */
[--C-:B------:R-:W-:Y:S01]  /*1a30*/  @!P4 IMAD.IADD R6, R6, 0x1, -R7.reuse ;  /* 0x000000010606c824 */ /* 0x100fe200078e0a07 */
[----:B------:R-:W-:Y:S01]  /*1a40*/  IABS R18, R9 ;  /* 0x0000000900127213 */ /* 0x000fe20000000000 */
[----:B------:R-:W-:Y:S01]  /*1a50*/  IMAD.MOV.U32 R183, RZ, RZ, R2 ;  /* 0x000000ffffb77224 */ /* 0x000fe200078e0002 */
[----:B------:R-:W-:Y:S01]  /*1a60*/  IABS R20, R11 ;  /* 0x0000000b00147213 */ /* 0x000fe20000000000 */
[----:B------:R-:W-:Y:S01]  /*1a70*/  @!P6 IMAD.IADD R10, R10, 0x1, -R7 ;  /* 0x000000010a0ae824 */ /* 0x000fe200078e0a07 */
[C---:B------:R-:W-:Y:S01]  /*1a80*/  ISETP.GT.U32.AND P4, PT, R7.reuse, R14, PT ;  /* 0x0000000e0700720c */ /* 0x040fe20003f84070 */
[----:B------:R-:W-:Y:S01]  /*1a90*/  @!P2 IMAD.MOV R183, RZ, RZ, -R183 ;  /* 0x000000ffffb7a224 */ /* 0x000fe200078e0ab7 */
[----:B------:R-:W-:Y:S01]  /*1aa0*/  ISETP.GT.U32.AND P2, PT, R7, R6, PT ;  /* 0x000000060700720c */ /* 0x000fe20003f44070 */
[----:B------:R-:W-:Y:S01]  /*1ab0*/  IMAD.HI.U32 R2, R247, R18, RZ ;  /* 0x00000012f7027227 */ /* 0x000fe200078e00ff */
[----:B------:R-:W-:-:S02]  /*1ac0*/  ISETP.GT.U32.AND P6, PT, R7, R10, PT ;  /* 0x0000000a0700720c */ /* 0x000fc40003fc4070 */
[----:B------:R-:W-:Y:S01]  /*1ad0*/  IADD3 R114, R195, 0x9d, RZ ;  /* 0x0000009dc3727810 */ /* 0x000fe20007ffe0ff */
[----:B------:R-:W-:Y:S01]  /*1ae0*/  IMAD.HI.U32 R3, R247, R20, RZ ;  /* 0x00000014f7037227 */ /* 0x000fe200078e00ff */
[C---:B------:R-:W-:Y:S02]  /*1af0*/  IADD3 R115, R195.reuse, 0x9f, RZ ;  /* 0x0000009fc3737810 */ /* 0x040fe40007ffe0ff */
[----:B------:R-:W-:Y:S01]  /*1b00*/  IABS R110, R114 ;  /* 0x00000072006e7213 */ /* 0x000fe20000000000 */
[----:B------:R-:W-:Y:S01]  /*1b10*/  IMAD.MOV.U32 R182, RZ, RZ, R4 ;  /* 0x000000ffffb67224 */ /* 0x000fe200078e0004 */
[----:B------:R-:W-:Y:S01]  /*1b20*/  IABS R112, R115 ;  /* 0x0000007300707213 */ /* 0x000fe20000000000 */
[----:B------:R-:W-:Y:S01]  /*1b30*/  IMAD.MOV R2, RZ, RZ, -R2 ;  /* 0x000000ffff027224 */ /* 0x000fe200078e0a02 */
[C---:B------:R-:W-:Y:S01]  /*1b40*/  IADD3 R119, R195.reuse, 0xa6, RZ ;  /* 0x000000a6c3777810 */ /* 0x040fe20007ffe0ff */
[----:B------:R-:W-:Y:S01]  /*1b50*/  IMAD.MOV R4, RZ, RZ, -R3 ;  /* 0x000000ffff047224 */ /* 0x000fe200078e0a03 */
[----:B------:R-:W-:Y:S01]  /*1b60*/  IADD3 R125, R195, 0xaa, RZ ;  /* 0x000000aac37d7810 */ /* 0x000fe20007ffe0ff */
[----:B------:R-:W-:Y:S01]  /*1b70*/  @!P0 IMAD.MOV R182, RZ, RZ, -R182 ;  /* 0x000000ffffb68224 */ /* 0x000fe200078e0ab6 */
[C---:B------:R-:W-:Y:S01]  /*1b80*/  ISETP.GT.U32.AND P0, PT, R7.reuse, R12, PT ;  /* 0x0000000c0700720c */ /* 0x040fe20003f04070 */
[--C-:B------:R-:W-:Y:S01]  /*1b90*/  @!P4 IMAD.IADD R14, R14, 0x1, -R7.reuse ;  /* 0x000000010e0ec824 */ /* 0x100fe200078e0a07 */
[C---:B------:R-:W-:Y:S01]  /*1ba0*/  ISETP.GT.U32.AND P4, PT, R7.reuse, R16, PT ;  /* 0x000000100700720c */ /* 0x040fe20003f84070 */
[C---:B------:R-:W-:Y:S01]  /*1bb0*/  IMAD R2, R7.reuse, R2, R18 ;  /* 0x0000000207027224 */ /* 0x040fe200078e0212 */
[----:B------:R-:W-:Y:S01]  /*1bc0*/  IABS R124, R125 ;  /* 0x0000007d007c7213 */ /* 0x000fe20000000000 */
[----:B------:R-:W-:Y:S01]  /*1bd0*/  IMAD R4, R7, R4, R20 ;  /* 0x0000000407047224 */ /* 0x000fe200078e0214 */
[----:B------:R-:W-:Y:S01]  /*1be0*/  IADD3 R123, R195, 0xa9, RZ ;  /* 0x000000a9c37b7810 */ /* 0x000fe20007ffe0ff */
[--C-:B------:R-:W-:Y:S01]  /*1bf0*/  @!P2 IMAD.IADD R6, R6, 0x1, -R7.reuse ;  /* 0x000000010606a824 */ /* 0x100fe200078e0a07 */
[C---:B------:R-:W-:Y:S01]  /*1c00*/  ISETP.GT.U32.AND P2, PT, R7.reuse, R2, PT ;  /* 0x000000020700720c */ /* 0x040fe20003f44070 */
[--C-:B------:R-:W-:Y:S01]  /*1c10*/  @!P6 IMAD.IADD R10, R10, 0x1, -R7.reuse ;  /* 0x000000010a0ae824 */ /* 0x100fe200078e0a07 */
[----:B------:R-:W-:Y:S01]  /*1c20*/  ISETP.GT.U32.AND P6, PT, R7, R4, PT ;  /* 0x000000040700720c */ /* 0x000fe20003fc4070 */
[----:B------:R-:W-:Y:S01]  /*1c30*/  IMAD.MOV.U32 R185, RZ, RZ, R14 ;  /* 0x000000ffffb97224 */ /* 0x000fe200078e000e */
[----:B------:R-:W-:Y:S01]  /*1c40*/  IABS R122, R123 ;  /* 0x0000007b007a7213 */ /* 0x000fe20000000000 */
[--C-:B------:R-:W-:Y:S01]  /*1c50*/  @!P0 IMAD.IADD R12, R12, 0x1, -R7.reuse ;  /* 0x000000010c0c8824 */ /* 0x100fe200078e0a07 */
[----:B------:R-:W-:Y:S01]  /*1c60*/  ISETP.GE.AND P0, PT, R13, RZ, PT ;  /* 0x000000ff0d00720c */ /* 0x000fe20003f06270 */
[----:B------:R-:W-:Y:S01]  /*1c70*/  @!P4 IMAD.IADD R16, R16, 0x1, -R7 ;  /* 0x000000011010c824 */ /* 0x000fe200078e0a07 */
[----:B------:R-:W-:Y:S01]  /*1c80*/  IADD3 R13, R195, 0x1a, RZ ;  /* 0x0000001ac30d7810 */ /* 0x000fe20007ffe0ff */
[----:B------:R-:W-:Y:S01]  /*1c90*/  IMAD.HI.U32 R5, R247, R24, RZ ;  /* 0x00000018f7057227 */ /* 0x000fe200078e00ff */
[----:B------:R-:W-:-:S02]  /*1ca0*/  ISETP.GE.AND P4, PT, R15, RZ, PT ;  /* 0x000000ff0f00720c */ /* 0x000fc40003f86270 */
[----:B------:R-:W-:Y:S01]  /*1cb0*/  IADD3 R15, R195, 0x1b, RZ ;  /* 0x0000001bc30f7810 */ /* 0x000fe20007ffe0ff */
[--C-:B------:R-:W-:Y:S01]  /*1cc0*/  @!P2 IMAD.IADD R2, R2, 0x1, -R7.reuse ;  /* 0x000000010202a824 */ /* 0x100fe200078e0a07 */
[C---:B------:R-:W-:Y:S01]  /*1cd0*/  ISETP.GT.U32.AND P2, PT, R7.reuse, R12, PT ;  /* 0x0000000c0700720c */ /* 0x040fe20003f44070 */
[----:B------:R-:W-:Y:S01]  /*1ce0*/  @!P6 IMAD.IADD R4, R4, 0x1, -R7 ;  /* 0x000000010404e824 */ /* 0x000fe200078e0a07 */
[C---:B------:R-:W-:Y:S01]  /*1cf0*/  ISETP.GT.U32.AND P6, PT, R7.reuse, R16, PT ;  /* 0x000000100700720c */ /* 0x040fe20003fc4070 */
[----:B------:R-:W-:Y:S01]  /*1d00*/  @!P5 IMAD.MOV R185, RZ, RZ, -R185 ;  /* 0x000000ffffb9d224 */ /* 0x000fe200078e0ab9 */
[----:B------:R-:W-:Y:S01]  /*1d10*/  ISETP.GT.U32.AND P5, PT, R7, R2, PT ;  /* 0x000000020700720c */ /* 0x000fe20003fa4070 */
[----:B------:R-:W-:Y:S01]  /*1d20*/  IMAD.HI.U32 R3, R247, R22, RZ ;  /* 0x00000016f7037227 */ /* 0x000fe200078e00ff */
[C---:B------:R-:W-:Y:S02]  /*1d30*/  IADD3 R127, R195.reuse, 0xad, RZ ;  /* 0x000000adc37f7810 */ /* 0x040fe40007ffe0ff */
[----:B------:R-:W-:Y:S01]  /*1d40*/  IADD3 R129, R195, 0xb1, RZ ;  /* 0x000000b1c3817810 */ /* 0x000fe20007ffe0ff */
[----:B------:R-:W-:Y:S01]  /*1d50*/  IMAD.MOV R5, RZ, RZ, -R5 ;  /* 0x000000ffff057224 */ /* 0x000fe200078e0a05 */
[----:B------:R-:W-:Y:S01]  /*1d60*/  IABS R126, R127 ;  /* 0x0000007f007e7213 */ /* 0x000fe20000000000 */
[----:B------:R-:W-:Y:S01]  /*1d70*/  IMAD.MOV.U32 R181, RZ, RZ, R6 ;  /* 0x000000ffffb57224 */ /* 0x000fe200078e0006 */
[----:B------:R-:W-:Y:S01]  /*1d80*/  IABS R6, R13 ;  /* 0x0000000d00067213 */ /* 0x000fe20000000000 */
[----:B------:R-:W-:Y:S01]  /*1d90*/  IMAD.MOV R3, RZ, RZ, -R3 ;  /* 0x000000ffff037224 */ /* 0x000fe200078e0a03 */
[----:B------:R-:W-:Y:S01]  /*1da0*/  IABS R130, R129 ;  /* 0x0000008100827213 */ /* 0x000fe20000000000 */
[----:B------:R-:W-:Y:S01]  /*1db0*/  IMAD R20, R7, R5, R24 ;  /* 0x0000000507147224 */ /* 0x000fe200078e0218 */
[----:B------:R-:W-:Y:S01]  /*1dc0*/  IADD3 R24, R195, 0x42, RZ ;  /* 0x00000042c3187810 */ /* 0x000fe20007ffe0ff */
[----:B------:R-:W-:Y:S01]  /*1dd0*/  @!P3 IMAD.MOV R181, RZ, RZ, -R181 ;  /* 0x000000ffffb5b224 */ /* 0x000fe200078e0ab5 */
[C---:B------:R-:W-:Y:S01]  /*1de0*/  ISETP.GT.U32.AND P3, PT, R7.reuse, R4, PT ;  /* 0x000000040700720c */ /* 0x040fe20003f64070 */
[----:B------:R-:W-:Y:S01]  /*1df0*/  IMAD R18, R7, R3, R22 ;  /* 0x0000000307127224 */ /* 0x000fe200078e0216 */
[----:B------:R-:W-:Y:S01]  /*1e00*/  IADD3 R137, R195, 0xb2, RZ ;  /* 0x000000b2c3897810 */ /* 0x000fe20007ffe0ff */
[----:B------:R-:W-:Y:S01]  /*1e10*/  IMAD.MOV.U32 R180, RZ, RZ, R10 ;  /* 0x000000ffffb47224 */ /* 0x000fe200078e000a */
[----:B------:R-:W-:Y:S01]  /*1e20*/  IABS R10, R15 ;  /* 0x0000000f000a7213 */ /* 0x000fe20000000000 */
[--C-:B------:R-:W-:Y:S01]  /*1e30*/  @!P2 IMAD.IADD R12, R12, 0x1, -R7.reuse ;  /* 0x000000010c0ca824 */ /* 0x100fe200078e0a07 */
[----:B------:R-:W-:Y:S01]  /*1e40*/  ISETP.GE.AND P2, PT, R9, RZ, PT ;  /* 0x000000ff0900720c */ /* 0x000fe20003f46270 */
[----:B------:R-:W-:Y:S01]  /*1e50*/  @!P6 IMAD.IADD R16, R16, 0x1, -R7 ;  /* 0x000000011010e824 */ /* 0x000fe200078e0a07 */
[----:B------:R-:W-:Y:S01]  /*1e60*/  ISETP.GT.U32.AND P6, PT, R7, R20, PT ;  /* 0x000000140700720c */ /* 0x000fe20003fc4070 */
[----:B------:R-:W-:Y:S01]  /*1e70*/  IMAD.HI.U32 R3, R247, R6, RZ ;  /* 0x00000006f7037227 */ /* 0x000fe200078e00ff */
[----:B------:R-:W-:-:S02]  /*1e80*/  IADD3 R9, R195, 0x1e, RZ ;  /* 0x0000001ec3097810 */ /* 0x000fc40007ffe0ff */
[----:B------:R-:W-:Y:S01]  /*1e90*/  IADD3 R138, R195, 0xb3, RZ ;  /* 0x000000b3c38a7810 */ /* 0x000fe20007ffe0ff */
[----:B------:R-:W-:Y:S01]  /*1ea0*/  @!P1 IMAD.MOV R180, RZ, RZ, -R180 ;  /* 0x000000ffffb49224 */ /* 0x000fe200078e0ab4 */
[----:B------:R-:W-:Y:S01]  /*1eb0*/  ISETP.GT.U32.AND P1, PT, R7, R18, PT ;  /* 0x000000120700720c */ /* 0x000fe20003f24070 */
[----:B------:R-:W-:Y:S01]  /*1ec0*/  @!P5 IMAD.IADD R2, R2, 0x1, -R7 ;  /* 0x000000010202d824 */ /* 0x000fe200078e0a07 */
[----:B------:R-:W-:Y:S01]  /*1ed0*/  ISETP.GE.AND P5, PT, R11, RZ, PT ;  /* 0x000000ff0b00720c */ /* 0x000fe20003fa6270 */
[----:B------:R-:W-:Y:S01]  /*1ee0*/  IMAD.HI.U32 R5, R247, R10, RZ ;  /* 0x0000000af7057227 */ /* 0x000fe200078e00ff */
[----:B------:R-:W-:Y:S02]  /*1ef0*/  IADD3 R11, R195, 0x21, RZ ;  /* 0x00000021c30b7810 */ /* 0x000fe40007ffe0ff */
[----:B------:R-:W-:Y:S01]  /*1f00*/  IABS R132, R138 ;  /* 0x0000008a00847213 */ /* 0x000fe20000000000 */
[----:B------:R-:W-:Y:S01]  /*1f10*/  IMAD.MOV R3, RZ, RZ, -R3 ;  /* 0x000000ffff037224 */ /* 0x000fe200078e0a03 */
[----:B------:R-:W-:Y:S01]  /*1f20*/  IABS R14, R11 ;  /* 0x0000000b000e7213 */ /* 0x000fe20000000000 */
[----:B------:R-:W-:Y:S01]  /*1f30*/  @!P3 IMAD.IADD R4, R4, 0x1, -R7 ;  /* 0x000000010404b824 */ /* 0x000fe200078e0a07 */
[----:B------:R-:W-:Y:S01]  /*1f40*/  ISETP.GE.AND P3, PT, R17, RZ, PT ;  /* 0x000000ff1100720c */ /* 0x000fe20003f66270 */
[----:B------:R-:W-:Y:S01]  /*1f50*/  IMAD.MOV R5, RZ, RZ, -R5 ;  /* 0x000000ffff057224 */ /* 0x000fe200078e0a05 */
[----:B------:R-:W-:Y:S01]  /*1f60*/  IADD3 R17, R195, 0x25, RZ ;  /* 0x00000025c3117810 */ /* 0x000fe20007ffe0ff */
[----:B------:R-:W-:Y:S01]  /*1f70*/  IMAD R6, R7, R3, R6 ;  /* 0x0000000307067224 */ /* 0x000fe200078e0206 */
[C---:B------:R-:W-:Y:S01]  /*1f80*/  IADD3 R3, R195.reuse, 0x1c, RZ ;  /* 0x0000001cc3037810 */ /* 0x040fe20007ffe0ff */
[----:B------:R-:W-:Y:S01]  /*1f90*/  IMAD.MOV.U32 R244, RZ, RZ, R2 ;  /* 0x000000fffff47224 */ /* 0x000fe200078e0002 */
[C---:B------:R-:W-:Y:S01]  /*1fa0*/  IADD3 R139, R195.reuse, 0xb4, RZ ;  /* 0x000000b4c38b7810 */ /* 0x040fe20007ffe0ff */
[----:B------:R-:W-:Y:S01]  /*1fb0*/  IMAD.MOV.U32 R242, RZ, RZ, R16 ;  /* 0x000000fffff27224 */ /* 0x000fe200078e0010 */
[----:B------:R-:W-:Y:S01]  /*1fc0*/  IADD3 R141, R195, 0xb6, RZ ;  /* 0x000000b6c38d7810 */ /* 0x000fe20007ffe0ff */
[--C-:B------:R-:W-:Y:S01]  /*1fd0*/  @!P6 IMAD.IADD R20, R20, 0x1, -R7.reuse ;  /* 0x000000011414e824 */ /* 0x100fe200078e0a07 */
[----:B------:R-:W-:Y:S01]  /*1fe0*/  ISETP.GE.AND P6, PT, R13, RZ, PT ;  /* 0x000000ff0d00720c */ /* 0x000fe20003fc6270 */
[----:B------:R-:W-:Y:S01]  /*1ff0*/  IMAD R2, R7, R5, R10 ;  /* 0x0000000507027224 */ /* 0x000fe200078e020a */
[----:B------:R-:W-:Y:S01]  /*2000*/  IABS R10, R3 ;  /* 0x00000003000a7213 */ /* 0x000fe20000000000 */
[----:B------:R-:W-:Y:S01]  /*2010*/  IMAD.MOV.U32 R206, RZ, RZ, R4 ;  /* 0x000000ffffce7224 */ /* 0x000fe200078e0004 */
[----:B------:R-:W-:Y:S01]  /*2020*/  IADD3 R4, R195, 0x1d, RZ ;  /* 0x0000001dc3047810 */ /* 0x000fe20007ffe0ff */
[----:B------:R-:W-:Y:S01]  /*2030*/  @!P2 IMAD.MOV R244, RZ, RZ, -R244 ;  /* 0x000000fffff4a224 */ /* 0x000fe200078e0af4 */
[----:B------:R-:W-:Y:S01]  /*2040*/  ISETP.GT.U32.AND P2, PT, R7, R6, PT ;  /* 0x000000060700720c */ /* 0x000fe20003f44070 */
[----:B------:R-:W-:Y:S01]  /*2050*/  @!P1 IMAD.IADD R18, R18, 0x1, -R7 ;  /* 0x0000000112129824 */ /* 0x000fe200078e0a07 */
[----:B------:R-:W-:Y:S01]  /*2060*/  ISETP.GE.AND P1, PT, R19, RZ, PT ;  /* 0x000000ff1300720c */ /* 0x000fe20003f26270 */
[----:B------:R-:W-:Y:S01]  /*2070*/  IMAD.MOV.U32 R241, RZ, RZ, R12 ;  /* 0x000000fffff17224 */ /* 0x000fe200078e000c */
[----:B------:R-:W-:Y:S01]  /*2080*/  IABS R12, R4 ;  /* 0x00000004000c7213 */ /* 0x000fe20000000000 */
[----:B------:R-:W-:Y:S01]  /*2090*/  @!P4 IMAD.MOV R242, RZ, RZ, -R242 ;  /* 0x000000fffff2c224 */ /* 0x000fe200078e0af2 */
[C---:B------:R-:W-:Y:S01]  /*20a0*/  ISETP.GT.U32.AND P4, PT, R7.reuse, R20, PT ;  /* 0x000000140700720c */ /* 0x040fe20003f84070 */
[----:B------:R-:W-:Y:S01]  /*20b0*/  @!P5 IMAD.MOV R206, RZ, RZ, -R206 ;  /* 0x000000ffffced224 */ /* 0x000fe200078e0ace */
[C---:B------:R-:W-:Y:S01]  /*20c0*/  ISETP.GT.U32.AND P5, PT, R7.reuse, R2, PT ;  /* 0x000000020700720c */ /* 0x040fe20003fa4070 */
[----:B------:R-:W-:Y:S01]  /*20d0*/  @!P0 IMAD.MOV R241, RZ, RZ, -R241 ;  /* 0x000000fffff18224 */ /* 0x000fe200078e0af1 */
[----:B------:R-:W-:-:S02]  /*20e0*/  ISETP.GT.U32.AND P0, PT, R7, R18, PT ;  /* 0x000000120700720c */ /* 0x000fc40003f04070 */
[----:B------:R-:W-:Y:S01]  /*20f0*/  IADD3 R13, R195, 0x23, RZ ;  /* 0x00000023c30d7810 */ /* 0x000fe20007ffe0ff */
[--C-:B------:R-:W-:Y:S01]  /*2100*/  @!P2 IMAD.IADD R6, R6, 0x1, -R7.reuse ;  /* 0x000000010606a824 */ /* 0x100fe200078e0a07 */
[----:B------:R-:W-:Y:S01]  /*2110*/  ISETP.GE.AND P2, PT, R4, RZ, PT ;  /* 0x000000ff0400720c */ /* 0x000fe20003f46270 */
[----:B------:R-:W-:Y:S01]  /*2120*/  IMAD.HI.U32 R4, R247, R12, RZ ;  /* 0x0000000cf7047227 */ /* 0x000fe200078e00ff */
[----:B------:R-:W-:Y:S02]  /*2130*/  IADD3 R140, R195, 0xb5, RZ ;  /* 0x000000b5c38c7810 */ /* 0x000fe40007ffe0ff */
[----:B------:R-:W-:Y:S01]  /*2140*/  IABS R136, R141 ;  /* 0x0000008d00887213 */ /* 0x000fe20000000000 */
[--C-:B------:R-:W-:Y:S01]  /*2150*/  @!P4 IMAD.IADD R20, R20, 0x1, -R7.reuse ;  /* 0x000000011414c824 */ /* 0x100fe200078e0a07 */
[----:B------:R-:W-:Y:S01]  /*2160*/  ISETP.GE.AND P4, PT, R3, RZ, PT ;  /* 0x000000ff0300720c */ /* 0x000fe20003f86270 */
[----:B------:R-:W-:Y:S01]  /*2170*/  @!P5 IMAD.IADD R2, R2, 0x1, -R7 ;  /* 0x000000010202d824 */ /* 0x000fe200078e0a07 */
[----:B------:R-:W-:Y:S01]  /*2180*/  ISETP.GT.U32.AND P5, PT, R7, R6, PT ;  /* 0x000000060700720c */ /* 0x000fe20003fa4070 */
[----:B------:R-:W-:Y:S01]  /*2190*/  IMAD.HI.U32 R3, R247, R10, RZ ;  /* 0x0000000af7037227 */ /* 0x000fe200078e00ff */
[----:B------:R-:W-:-:S02]  /*21a0*/  IABS R134, R140 ;  /* 0x0000008c00867213 */ /* 0x000fc40000000000 */
[----:B------:R-:W-:Y:S01]  /*21b0*/  IADD3 R147, R195, 0xc0, RZ ;  /* 0x000000c0c3937810 */ /* 0x000fe20007ffe0ff */
[----:B------:R-:W-:Y:S01]  /*21c0*/  @!P0 IMAD.IADD R18, R18, 0x1, -R7 ;  /* 0x0000000112128824 */ /* 0x000fe200078e0a07 */
[----:B------:R-:W-:Y:S01]  /*21d0*/  ISETP.GE.AND P0, PT, R15, RZ, PT ;  /* 0x000000ff0f00720c */ /* 0x000fe20003f06270 */
[----:B------:R-:W-:Y:S01]  /*21e0*/  IMAD.MOV R3, RZ, RZ, -R3 ;  /* 0x000000ffff037224 */ /* 0x000fe200078e0a03 */
[C---:B------:R-:W-:Y:S01]  /*21f0*/  IADD3 R15, R195.reuse, 0x24, RZ ;  /* 0x00000024c30f7810 */ /* 0x040fe20007ffe0ff */
[----:B------:R-:W-:Y:S01]  /*2200*/  IMAD.MOV.U32 R205, RZ, RZ, R18 ;  /* 0x000000ffffcd7224 */ /* 0x000fe200078e0012 */
[----:B------:R-:W-:Y:S01]  /*2210*/  IADD3 R148, R195, 0xc1, RZ ;  /* 0x000000c1c3947810 */ /* 0x000fe20007ffe0ff */
[----:B------:R-:W-:Y:S01]  /*2220*/  IMAD.MOV R5, RZ, RZ, -R4 ;  /* 0x000000ffff057224 */ /* 0x000fe200078e0a04 */
[----:B------:R-:W-:Y:S01]  /*2230*/  IABS R18, R15 ;  /* 0x0000000f00127213 */ /* 0x000fe20000000000 */
[----:B------:R-:W-:Y:S01]  /*2240*/  IMAD R4, R7, R3, R10 ;  /* 0x0000000307047224 */ /* 0x000fe200078e020a */
[----:B------:R-:W-:Y:S01]  /*2250*/  IADD3 R3, R195, 0x1f, RZ ;  /* 0x0000001fc3037810 */ /* 0x000fe20007ffe0ff */
[----:B------:R-:W-:Y:S01]  /*2260*/  @!P3 IMAD.MOV R205, RZ, RZ, -R205 ;  /* 0x000000ffffcdb224 */ /* 0x000fe200078e0acd */
[C---:B------:R-:W-:Y:S01]  /*2270*/  ISETP.GT.U32.AND P3, PT, R7.reuse, R2, PT ;  /* 0x000000020700720c */ /* 0x040fe20003f64070 */
[----:B------:R-:W-:Y:S01]  /*2280*/  @!P5 IMAD.IADD R6, R6, 0x1, -R7 ;  /* 0x000000010606d824 */ /* 0x000fe200078e0a07 */
[C---:B------:R-:W-:Y:S01]  /*2290*/  ISETP.GT.U32.AND P5, PT, R7.reuse, R4, PT ;  /* 0x000000040700720c */ /* 0x040fe20003fa4070 */
[----:B------:R-:W-:Y:S01]  /*22a0*/  IMAD.MOV.U32 R203, RZ, RZ, R20 ;  /* 0x000000ffffcb7224 */ /* 0x000fe200078e0014 */
[----:B------:R-:W-:Y:S01]  /*22b0*/  IABS R20, R17 ;  /* 0x0000001100147213 */ /* 0x000fe20000000000 */
[----:B------:R-:W-:Y:S01]  /*22c0*/  IMAD R10, R7, R5, R12 ;  /* 0x00000005070a7224 */ /* 0x000fe200078e020c */
[----:B------:R-:W-:Y:S01]  /*22d0*/  IABS R5, R3 ;  /* 0x0000000300057213 */ /* 0x000fe20000000000 */
[----:B------:R-:W-:Y:S01]  /*22e0*/  @!P1 IMAD.MOV R203, RZ, RZ, -R203 ;  /* 0x000000ffffcb9224 */ /* 0x000fe200078e0acb */
[----:B------:R-:W-:Y:S01]  /*22f0*/  ISETP.GE.AND P1, PT, R9, RZ, PT ;  /* 0x000000ff0900720c */ /* 0x000fe20003f26270 */
[----:B------:R-:W-:Y:S01]  /*2300*/  IMAD.MOV.U32 R204, RZ, RZ, R6 ;  /* 0x000000ffffcc7224 */ /* 0x000fe200078e0006 */
[----:B------:R-:W-:Y:S01]  /*2310*/  IABS R9, R9 ;  /* 0x0000000900097213 */ /* 0x000fe20000000000 */
[----:B------:R-:W-:Y:S01]  /*2320*/  IMAD.MOV.U32 R6, RZ, RZ, R5 ;  /* 0x000000ffff067224 */ /* 0x000fe200078e0005 */
[----:B------:R-:W-:Y:S01]  /*2330*/  IABS R146, R148 ;  /* 0x0000009400927213 */ /* 0x000fe20000000000 */
[----:B------:R-:W-:Y:S01]  /*2340*/  @!P6 IMAD.MOV R204, RZ, RZ, -R204 ;  /* 0x000000ffffcce224 */ /* 0x000fe200078e0acc */
[----:B------:R-:W-:Y:S01]  /*2350*/  ISETP.GT.U32.AND P6, PT, R7, R10, PT ;  /* 0x0000000a0700720c */ /* 0x000fe20003fc4070 */
[----:B------:R-:W-:Y:S01]  /*2360*/  @!P3 IMAD.IADD R2, R2, 0x1, -R7 ;  /* 0x000000010202b824 */ /* 0x000fe200078e0a07 */
[----:B------:R-:W-:Y:S01]  /*2370*/  ISETP.GE.AND P3, PT, R3, RZ, PT ;  /* 0x000000ff0300720c */ /* 0x000fe20003f66270 */
[----:B------:R-:W-:Y:S01]  /*2380*/  IMAD.MOV.U32 R12, RZ, RZ, R9 ;  /* 0x000000ffff0c7224 */ /* 0x000fe200078e0009 */
[C---:B------:R-:W-:Y:S01]  /*2390*/  IADD3 R9, R195.reuse, 0x20, RZ ;  /* 0x00000020c3097810 */ /* 0x040fe20007ffe0ff */
[----:B------:R-:W-:Y:S01]  /*23a0*/  @!P5 IMAD.IADD R4, R4, 0x1, -R7 ;  /* 0x000000010404d824 */ /* 0x000fe200078e0a07 */
[C---:B------:R-:W-:Y:S01]  /*23b0*/  IADD3 R153, R195.reuse, 0xc5, RZ ;  /* 0x000000c5c3997810 */ /* 0x040fe20007ffe0ff */
[----:B------:R-:W-:Y:S01]  /*23c0*/  IMAD.MOV.U32 R202, RZ, RZ, R2 ;  /* 0x000000ffffca7224 */ /* 0x000fe200078e0002 */
[----:B------:R-:W-:Y:S01]  /*23d0*/  IADD3 R154, R195, 0xc6, RZ ;  /* 0x000000c6c39a7810 */ /* 0x000fe20007ffe0ff */
[----:B------:R-:W-:Y:S01]  /*23e0*/  IMAD.HI.U32 R3, R247, R12, RZ ;  /* 0x0000000cf7037227 */ /* 0x000fe200078e00ff */
[----:B------:R-:W-:-:S02]  /*23f0*/  ISETP.GT.U32.AND P5, PT, R7, R4, PT ;  /* 0x000000040700720c */ /* 0x000fc40003fa4070 */
[----:B------:R-:W-:Y:S01]  /*2400*/  IABS R150, R153 ;  /* 0x0000009900967213 */ /* 0x000fe20000000000 */
[----:B------:R-:W-:Y:S01]  /*2410*/  @!P0 IMAD.MOV R202, RZ, RZ, -R202 ;  /* 0x000000ffffca8224 */ /* 0x000fe200078e0aca */
[----:B------:R-:W-:Y:S01]  /*2420*/  ISETP.GE.AND P0, PT, R9, RZ, PT ;  /* 0x000000ff0900720c */ /* 0x000fe20003f06270 */
[----:B------:R-:W-:Y:S01]  /*2430*/  IMAD.MOV R5, RZ, RZ, -R3 ;  /* 0x000000ffff057224 */ /* 0x000fe200078e0a03 */
[----:B------:R-:W-:Y:S01]  /*2440*/  IABS R9, R9 ;  /* 0x0000000900097213 */ /* 0x000fe20000000000 */
[----:B------:R-:W-:Y:S01]  /*2450*/  IMAD.HI.U32 R3, R247, R6, RZ ;  /* 0x00000006f7037227 */ /* 0x000fe200078e00ff */
[----:B------:R-:W-:Y:S02]  /*2460*/  IABS R152, R154 ;  /* 0x0000009a00987213 */ /* 0x000fe40000000000 */
[C---:B------:R-:W-:Y:S01]  /*2470*/  IADD3 R157, R195.reuse, 0xc9, RZ ;  /* 0x000000c9c39d7810 */ /* 0x040fe20007ffe0ff */
[----:B------:R-:W-:Y:S01]  /*2480*/  @!P6 IMAD.IADD R10, R10, 0x1, -R7 ;  /* 0x000000010a0ae824 */ /* 0x000fe200078e0a07 */
[----:B------:R-:W-:Y:S01]  /*2490*/  IADD3 R158, R195, 0xca, RZ ;  /* 0x000000cac39e7810 */ /* 0x000fe20007ffe0ff */
[----:B------:R-:W-:Y:S01]  /*24a0*/  IMAD R2, R7, R5, R12 ;  /* 0x0000000507027224 */ /* 0x000fe200078e020c */
[----:B------:R-:W-:Y:S01]  /*24b0*/  IADD3 R159, R195, 0xcb, RZ ;  /* 0x000000cbc39f7810 */ /* 0x000fe20007ffe0ff */
[----:B------:R-:W-:Y:S01]  /*24c0*/  IMAD.MOV R3, RZ, RZ, -R3 ;  /* 0x000000ffff037224 */ /* 0x000fe200078e0a03 */
[----:B------:R-:W-:Y:S01]  /*24d0*/  ISETP.GT.U32.AND P6, PT, R7, R10, PT ;  /* 0x0000000a0700720c */ /* 0x000fe20003fc4070 */
[----:B------:R-:W-:Y:S01]  /*24e0*/  IMAD.MOV.U32 R12, RZ, RZ, R9 ;  /* 0x000000ffff0c7224 */ /* 0x000fe200078e0009 */
[----:B------:R-:W-:Y:S01]  /*24f0*/  IADD3 R9, R195, 0x22, RZ ;  /* 0x00000022c3097810 */ /* 0x000fe20007ffe0ff */
[----:B------:R-:W-:Y:S01]  /*2500*/  IMAD R6, R7, R3, R6 ;  /* 0x0000000307067224 */ /* 0x000fe200078e0206 */
[----:B------:R-:W-:Y:S01]  /*2510*/  IABS R156, R159 ;  /* 0x0000009f009c7213 */ /* 0x000fe20000000000 */
[----:B------:R-:W-:Y:S01]  /*2520*/  IMAD.HI.U32 R3, R247, R12, RZ ;  /* 0x0000000cf7037227 */ /* 0x000fe200078e00ff */
[----:B------:R-:W-:-:S02]  /*2530*/  IABS R16, R9 ;  /* 0x0000000900107213 */ /* 0x000fc40000000000 */
[----:B------:R-:W-:Y:S01]  /*2540*/  IADD3 R165, R195, 0xd2, RZ ;  /* 0x000000d2c3a57810 */ /* 0x000fe20007ffe0ff */
[----:B------:R-:W-:Y:S01]  /*2550*/  @!P5 IMAD.IADD R4, R4, 0x1, -R7 ;  /* 0x000000010404d824 */ /* 0x000fe200078e0a07 */
[----:B------:R-:W-:Y:S01]  /*2560*/  ISETP.GT.U32.AND P5, PT, R7, R2, PT ;  /* 0x000000020700720c */ /* 0x000fe20003fa4070 */
[----:B------:R-:W-:Y:S01]  /*2570*/  IMAD.HI.U32 R5, R247, R14, RZ ;  /* 0x0000000ef7057227 */ /* 0x000fe200078e00ff */
[----:B------:R-:W-:Y:S02]  /*2580*/  IABS R164, R165 ;  /* 0x000000a500a47213 */ /* 0x000fe40000000000 */
[C---:B------:R-:W-:Y:S01]  /*2590*/  IADD3 R167, R195.reuse, 0xd6, RZ ;  /* 0x000000d6c3a77810 */ /* 0x040fe20007ffe0ff */
[----:B------:R-:W-:Y:S01]  /*25a0*/  IMAD.MOV R3, RZ, RZ, -R3 ;  /* 0x000000ffff037224 */ /* 0x000fe200078e0a03 */
[C---:B------:R-:W-:Y:S01]  /*25b0*/  IADD3 R169, R195.reuse, 0xd7, RZ ;  /* 0x000000d7c3a97810 */ /* 0x040fe20007ffe0ff */
[----:B------:R-:W-:Y:S01]  /*25c0*/  IMAD.MOV.U32 R201, RZ, RZ, R4 ;  /* 0x000000ffffc97224 */ /* 0x000fe200078e0004 */
[----:B------:R-:W-:Y:S01]  /*25d0*/  IADD3 R171, R195, 0xd9, RZ ;  /* 0x000000d9c3ab7810 */ /* 0x000fe20007ffe0ff */
[----:B------:R-:W-:Y:S01]  /*25e0*/  IMAD.MOV R5, RZ, RZ, -R5 ;  /* 0x000000ffff057224 */ /* 0x000fe200078e0a05 */
[----:B------:R-:W-:Y:S01]  /*25f0*/  IABS R168, R169 ;  /* 0x000000a900a87213 */ /* 0x000fe20000000000 */
[C---:B------:R-:W-:Y:S01]  /*2600*/  IMAD R4, R7.reuse, R3, R12 ;  /* 0x0000000307047224 */ /* 0x040fe200078e020c */
[----:B------:R-:W-:Y:S01]  /*2610*/  IABS R170, R171 ;  /* 0x000000ab00aa7213 */ /* 0x000fe20000000000 */
        /* <DEDUP_REMOVED lines=8> */
[----:B------:R-:W-:Y:S01]  /*26a0*/  IADD3 R177, R195, 0xdc, RZ ;  /* 0x000000dcc3b17810 */ /* 0x000fe20007ffe0ff */
[----:B------:R-:W-:Y:S01]  /*26b0*/  @!P4 IMAD.MOV R201, RZ, RZ, -R201 ;  /* 0x000000ffffc9c224 */ /* 0x000fe200078e0ac9 */
[----:B------:R-:W-:Y:S01]  /*26c0*/  ISETP.GT.U32.AND P4, PT, R7, R6, PT ;  /* 0x000000060700720c */ /* 0x000fe20003f84070 */
[----:B------:R-:W-:Y:S01]  /*26d0*/  IMAD.MOV R3, RZ, RZ, -R3 ;  /* 0x000000ffff037224 */ /* 0x000fe200078e0a03 */
[C---:B------:R-:W-:Y:S01]  /*26e0*/  IADD3 R237, R195.reuse, 0xf9, RZ ;  /* 0x000000f9c3ed7810 */ /* 0x040fe20007ffe0ff */
[----:B------:R-:W-:Y:S01]  /*26f0*/  IMAD.MOV.U32 R197, RZ, RZ, R10 ;  /* 0x000000ffffc57224 */ /* 0x000fe200078e000a */
[----:B------:R-:W-:Y:S01]  /*2700*/  IADD3 R243, R195, 0xfa, RZ ;  /* 0x000000fac3f37810 */ /* 0x000fe20007ffe0ff */
[----:B------:R-:W-:Y:S01]  /*2710*/  IMAD R14, R7, R3, R16 ;  /* 0x00000003070e7224 */ /* 0x000fe200078e0210 */
[----:B------:R-:W-:Y:S01]  /*2720*/  IABS R16, R13 ;  /* 0x0000000d00107213 */ /* 0x000fe20000000000 */
[--C-:B------:R-:W-:Y:S01]  /*2730*/  @!P6 IMAD.IADD R4, R4, 0x1, -R7.reuse ;  /* 0x000000010404e824 */ /* 0x100fe200078e0a07 */
[----:B------:R-:W-:Y:S01]  /*2740*/  IABS R251, R237 ;  /* 0x000000ed00fb7213 */ /* 0x000fe20000000000 */
[----:B------:R-:W-:Y:S01]  /*2750*/  @!P5 IMAD.IADD R12, R12, 0x1, -R7 ;  /* 0x000000010c0cd824 */ /* 0x000fe200078e0a07 */
[----:B------:R-:W-:Y:S01]  /*2760*/  IADD3 R245, R195, 0xfb, RZ ;  /* 0x000000fbc3f57810 */ /* 0x000fe20007ffe0ff */
[----:B------:R-:W-:Y:S01]  /*2770*/  IMAD.HI.U32 R3, R247, R16, RZ ;  /* 0x00000010f7037227 */ /* 0x000fe200078e00ff */
[----:B------:R-:W-:-:S02]  /*2780*/  ISETP.GT.U32.AND P5, PT, R7, R4, PT ;  /* 0x000000040700720c */ /* 0x000fc40003fa4070 */
[----:B------:R-:W-:Y:S01]  /*2790*/  IADD3 R249, R195, 0xfc, RZ ;  /* 0x000000fcc3f97810 */ /* 0x000fe20007ffe0ff */
[----:B------:R-:W-:Y:S01]  /*27a0*/  @!P4 IMAD.IADD R6, R6, 0x1, -R7 ;  /* 0x000000010606c824 */ /* 0x000fe200078e0a07 */
[----:B------:R-:W-:Y:S01]  /*27b0*/  ISETP.GT.U32.AND P4, PT, R7, R2, PT ;  /* 0x000000020700720c */ /* 0x000fe20003f84070 */
[----:B------:R-:W-:Y:S01]  /*27c0*/  IMAD.MOV R3, RZ, RZ, -R3 ;  /* 0x000000ffff037224 */ /* 0x000fe200078e0a03 */
[----:B------:R-:W-:Y:S01]  /*27d0*/  IADD3 R250, R195, 0xfd, RZ ;  /* 0x000000fdc3fa7810 */ /* 0x000fe20007ffe0ff */
[----:B------:R-:W-:Y:S01]  /*27e0*/  @!P2 IMAD.MOV R197, RZ, RZ, -R197 ;  /* 0x000000ffffc5a224 */ /* 0x000fe200078e0ac5 */
[C---:B------:R-:W-:Y:S01]  /*27f0*/  ISETP.GT.U32.AND P6, PT, R7.reuse, R6, PT ;  /* 0x000000060700720c */ /* 0x040fe20003fc4070 */
[C---:B------:R-:W-:Y:S01]  /*2800*/  IMAD R10, R7.reuse, R3, R16 ;  /* 0x00000003070a7224 */ /* 0x040fe200078e0210 */
[----:B------:R-:W-:Y:S01]  /*2810*/  ISETP.GT.U32.AND P2, PT, R7, R12, PT ;  /* 0x0000000c0700720c */ /* 0x000fe20003f44070 */
[----:B------:R-:W-:-:S04]  /*2820*/  IMAD.HI.U32 R3, R247, R18, RZ ;  /* 0x00000012f7037227 */ /* 0x000fc800078e00ff */
[--C-:B------:R-:W-:Y:S01]  /*2830*/  @!P5 IMAD.IADD R4, R4, 0x1, -R7.reuse ;  /* 0x000000010404d824 */ /* 0x100fe200078e0a07 */
[C---:B------:R-:W-:Y:S01]  /*2840*/  ISETP.GT.U32.AND P5, PT, R7.reuse, R10, PT ;  /* 0x0000000a0700720c */ /* 0x040fe20003fa4070 */
[----:B------:R-:W-:Y:S01]  /*2850*/  @!P4 IMAD.IADD R2, R2, 0x1, -R7 ;  /* 0x000000010202c824 */ /* 0x000fe200078e0a07 */
[----:B------:R-:W-:Y:S01]  /*2860*/  ISETP.GT.U32.AND P4, PT, R7, R14, PT ;  /* 0x0000000e0700720c */ /* 0x000fe20003f84070 */
[----:B------:R-:W-:-:S04]  /*2870*/  IMAD.HI.U32 R5, R247, R20, RZ ;  /* 0x00000014f7057227 */ /* 0x000fc800078e00ff */
[----:B------:R-:W-:Y:S01]  /*2880*/  @!P6 IMAD.IADD R6, R6, 0x1, -R7 ;  /* 0x000000010606e824 */ /* 0x000fe200078e0a07 */
[----:B------:R-:W-:Y:S01]  /*2890*/  ISETP.GE.AND P6, PT, R11, RZ, PT ;  /* 0x000000ff0b00720c */ /* 0x000fe20003fc6270 */
[----:B------:R-:W-:Y:S01]  /*28a0*/  IMAD.MOV.U32 R200, RZ, RZ, R2 ;  /* 0x000000ffffc87224 */ /* 0x000fe200078e0002 */
[----:B------:R-:W-:Y:S01]  /*28b0*/  IADD3 R11, R195, 0x26, RZ ;  /* 0x00000026c30b7810 */ /* 0x000fe20007ffe0ff */
[----:B------:R-:W-:Y:S02]  /*28c0*/  IMAD.MOV R3, RZ, RZ, -R3 ;  /* 0x000000ffff037224 */ /* 0x000fe400078e0a03 */
[--C-:B------:R-:W-:Y:S01]  /*28d0*/  @!P5 IMAD.IADD R10, R10, 0x1, -R7.reuse ;  /* 0x000000010a0ad824 */ /* 0x100fe200078e0a07 */
[----:B------:R-:W-:Y:S01]  /*28e0*/  IABS R22, R11 ;  /* 0x0000000b00167213 */ /* 0x000fe20000000000 */
[----:B------:R-:W-:Y:S01]  /*28f0*/  @!P2 IMAD.IADD R12, R12, 0x1, -R7 ;  /* 0x000000010c0ca824 */ /* 0x000fe200078e0a07 */
[----:B------:R-:W-:Y:S01]  /*2900*/  ISETP.GE.AND P2, PT, R9, RZ, PT ;  /* 0x000000ff0900720c */ /* 0x000fe20003f46270 */
[----:B------:R-:W-:Y:S01]  /*2910*/  IMAD.MOV R5, RZ, RZ, -R5 ;  /* 0x000000ffff057224 */ /* 0x000fe200078e0a05 */
[----:B------:R-:W-:Y:S01]  /*2920*/  ISETP.GT.U32.AND P5, PT, R7, R10, PT ;  /* 0x0000000a0700720c */ /* 0x000fe20003fa4070 */
[----:B------:R-:W-:Y:S01]  /*2930*/  IMAD.HI.U32 R2, R247, R22, RZ ;  /* 0x00000016f7027227 */ /* 0x000fe200078e00ff */
[----:B------:R-:W-:-:S03]  /*2940*/  IADD3 R9, R195, 0x27, RZ ;  /* 0x00000027c3097810 */ /* 0x000fc60007ffe0ff */
[----:B------:R-:W-:Y:S02]  /*2950*/  IMAD.MOV R2, RZ, RZ, -R2 ;  /* 0x000000ffff027224 */ /* 0x000fe400078e0a02 */
[--C-:B------:R-:W-:Y:S01]  /*2960*/  @!P4 IMAD.IADD R14, R14, 0x1, -R7.reuse ;  /* 0x000000010e0ec824 */ /* 0x100fe200078e0a07 */
[----:B------:R-:W-:Y:S01]  /*2970*/  ISETP.GE.AND P4, PT, R13, RZ, PT ;  /* 0x000000ff0d00720c */ /* 0x000fe20003f86270 */
[----:B------:R-:W-:Y:S01]  /*2980*/  IMAD R2, R7, R2, R22 ;  /* 0x0000000207027224 */ /* 0x000fe200078e0216 */
[----:B------:R-:W-:Y:S01]  /*2990*/  IADD3 R13, R195, 0x28, RZ ;  /* 0x00000028c30d7810 */ /* 0x000fe20007ffe0ff */
[C---:B------:R-:W-:Y:S01]  /*29a0*/  IMAD R16, R7.reuse, R3, R18 ;  /* 0x0000000307107224 */ /* 0x040fe200078e0212 */
[----:B------:R-:W-:Y:S01]  /*29b0*/  IABS R22, R25 ;  /* 0x0000001900167213 */ /* 0x000fe20000000000 */
[----:B------:R-:W-:Y:S01]  /*29c0*/  @!P5 IMAD.IADD R10, R10, 0x1, -R7 ;  /* 0x000000010a0ad824 */ /* 0x000fe200078e0a07 */
[C---:B------:R-:W-:Y:S01]  /*29d0*/  ISETP.GT.U32.AND P5, PT, R7.reuse, R2, PT ;  /* 0x000000020700720c */ /* 0x040fe20003fa4070 */
[----:B------:R-:W-:-:S02]  /*29e0*/  IMAD R18, R7, R5, R20 ;  /* 0x0000000507127224 */ /* 0x000fc400078e0214 */
[----:B------:R-:W-:Y:S01]  /*29f0*/  @!P1 IMAD.MOV R200, RZ, RZ, -R200 ;  /* 0x000000ffffc89224 */ /* 0x000fe200078e0ac8 */
[C---:B------:R-:W-:Y:S01]  /*2a00*/  ISETP.GT.U32.AND P1, PT, R7.reuse, R14, PT ;  /* 0x0000000e0700720c */ /* 0x040fe20003f24070 */
[----:B------:R-:W-:Y:S02]  /*2a10*/  IMAD.MOV.U32 R191, RZ, RZ, R12 ;  /* 0x000000ffffbf7224 */ /* 0x000fe400078e000c */
[----:B------:R-:W-:Y:S01]  /*2a20*/  IMAD.MOV.U32 R193, RZ, RZ, R6 ;  /* 0x000000ffffc17224 */ /* 0x000fe200078e0006 */
[----:B------:R-:W-:Y:S01]  /*2a30*/  IABS R6, R13 ;  /* 0x0000000d00067213 */ /* 0x000fe20000000000 */
[----:B------:R-:W-:Y:S01]  /*2a40*/  IMAD.MOV.U32 R199, RZ, RZ, R4 ;  /* 0x000000ffffc77224 */ /* 0x000fe200078e0004 */
[----:B------:R-:W-:Y:S01]  /*2a50*/  IABS R4, R9 ;  /* 0x0000000900047213 */ /* 0x000fe20000000000 */
[----:B------:R-:W-:Y:S01]  /*2a60*/  @!P6 IMAD.MOV R191, RZ, RZ, -R191 ;  /* 0x000000ffffbfe224 */ /* 0x000fe200078e0abf */
[C---:B------:R-:W-:Y:S01]  /*2a70*/  ISETP.GT.U32.AND P6, PT, R7.reuse, R18, PT ;  /* 0x000000120700720c */ /* 0x040fe20003fc4070 */
[----:B------:R-:W-:Y:S01]  /*2a80*/  @!P3 IMAD.MOV R193, RZ, RZ, -R193 ;  /* 0x000000ffffc1b224 */ /* 0x000fe200078e0ac1 */
[----:B------:R-:W-:Y:S01]  /*2a90*/  ISETP.GT.U32.AND P3, PT, R7, R16, PT ;  /* 0x000000100700720c */ /* 0x000fe20003f64070 */
[----:B------:R-:W-:-:S02]  /*2aa0*/  @!P5 IMAD.IADD R2, R2, 0x1, -R7 ;  /* 0x000000010202d824 */ /* 0x000fc400078e0a07 */
[----:B------:R-:W-:-:S03]  /*2ab0*/  IMAD.HI.U32 R3, R247, R4, RZ ;  /* 0x00000004f7037227 */ /* 0x000fc600078e00ff */
[----:B------:R-:W-:Y:S01]  /*2ac0*/  ISETP.GT.U32.AND P5, PT, R7, R2, PT ;  /* 0x000000020700720c */ /* 0x000fe20003fa4070 */
[----:B------:R-:W-:Y:S01]  /*2ad0*/  @!P1 IMAD.IADD R14, R14, 0x1, -R7 ;  /* 0x000000010e0e9824 */ /* 0x000fe200078e0a07 */
[----:B------:R-:W-:Y:S01]  /*2ae0*/  ISETP.GE.AND P1, PT, R17, RZ, PT ;  /* 0x000000ff1100720c */ /* 0x000fe20003f26270 */
[----:B------:R-:W-:Y:S02]  /*2af0*/  IMAD.MOV R5, RZ, RZ, -R3 ;  /* 0x000000ffff057224 */ /* 0x000fe400078e0a03 */
[----:B------:R-:W-:-:S04]  /*2b00*/  IMAD.HI.U32 R3, R247, R6, RZ ;  /* 0x00000006f7037227 */ /* 0x000fc800078e00ff */
[----:B------:R-:W-:Y:S02]  /*2b10*/  IMAD.MOV.U32 R194, RZ, RZ, R14 ;  /* 0x000000ffffc27224 */ /* 0x000fe400078e000e */
[----:B------:R-:W-:Y:S02]  /*2b20*/  @!P6 IMAD.IADD R18, R18, 0x1, -R7 ;  /* 0x000000011212e824 */ /* 0x000fe400078e0a07 */
[----:B------:R-:W-:Y:S02]  /*2b30*/  IMAD.MOV R3, RZ, RZ, -R3 ;  /* 0x000000ffff037224 */ /* 0x000fe400078e0a03 */
[--C-:B------:R-:W-:Y:S01]  /*2b40*/  @!P3 IMAD.IADD R16, R16, 0x1, -R7.reuse ;  /* 0x000000011010b824 */ /* 0x100fe200078e0a07 */
[----:B------:R-:W-:Y:S01]  /*2b50*/  ISETP.GE.AND P3, PT, R11, RZ, PT ;  /* 0x000000ff0b00720c */ /* 0x000fe20003f66270 */
[----:B------:R-:W-:Y:S01]  /*2b60*/  @!P2 IMAD.MOV R194, RZ, RZ, -R194 ;  /* 0x000000ffffc2a224 */ /* 0x000fe200078e0ac2 */
[C---:B------:R-:W-:Y:S01]  /*2b70*/  ISETP.GT.U32.AND P2, PT, R7.reuse, R18, PT ;  /* 0x000000120700720c */ /* 0x040fe20003f44070 */
[C---:B------:R-:W-:Y:S01]  /*2b80*/  IMAD R6, R7.reuse, R3, R6 ;  /* 0x0000000307067224 */ /* 0x040fe200078e0206 */
[----:B------:R-:W-:Y:S01]  /*2b90*/  ISETP.GT.U32.AND P6, PT, R7, R16, PT ;  /* 0x000000100700720c */ /* 0x000fe20003fc4070 */
[----:B------:R-:W-:Y:S01]  /*2ba0*/  @!P5 IMAD.IADD R2, R2, 0x1, -R7 ;  /* 0x000000010202d824 */ /* 0x000fe200078e0a07 */
[----:B------:R-:W-:Y:S01]  /*2bb0*/  IADD3 R11, R195, 0x29, RZ ;  /* 0x00000029c30b7810 */ /* 0x000fe20007ffe0ff */
[----:B------:R-:W-:Y:S01]  /*2bc0*/  @!P0 IMAD.MOV R199, RZ, RZ, -R199 ;  /* 0x000000ffffc78224 */ /* 0x000fe200078e0ac7 */
[C---:B------:R-:W-:Y:S01]  /*2bd0*/  ISETP.GT.U32.AND P5, PT, R7.reuse, R6, PT ;  /* 0x000000060700720c */ /* 0x040fe20003fa4070 */
[----:B------:R-:W-:Y:S01]  /*2be0*/  IMAD R4, R7, R5, R4 ;  /* 0x0000000507047224 */ /* 0x000fe200078e0204 */
[----:B------:R-:W-:Y:S01]  /*2bf0*/  IABS R12, R11 ;  /* 0x0000000b000c7213 */ /* 0x000fe20000000000 */
[----:B------:R-:W-:Y:S01]  /*2c00*/  IMAD.MOV.U32 R189, RZ, RZ, R10 ;  /* 0x000000ffffbd7224 */ /* 0x000fe200078e000a */
[----:B------:R-:W-:Y:S01]  /*2c10*/  ISETP.GE.AND P0, PT, R15, RZ, PT ;  /* 0x000000ff0f00720c */ /* 0x000fe20003f06270 */
[----:B------:R-:W-:Y:S01]  /*2c20*/  IMAD.MOV.U32 R252, RZ, RZ, R2 ;  /* 0x000000fffffc7224 */ /* 0x000fe200078e0002 */
[----:B------:R-:W-:Y:S01]  /*2c30*/  IADD3 R15, R195, 0x2a, RZ ;  /* 0x0000002ac30f7810 */ /* 0x000fe20007ffe0ff */
[----:B------:R-:W-:Y:S01]  /*2c40*/  @!P2 IMAD.IADD R18, R18, 0x1, -R7 ;  /* 0x000000011212a824 */ /* 0x000fe200078e0a07 */
[----:B------:R-:W-:Y:S01]  /*2c50*/  ISETP.GE.AND P2, PT, R9, RZ, PT ;  /* 0x000000ff0900720c */ /* 0x000fe20003f46270 */
[----:B------:R-:W-:Y:S01]  /*2c60*/  IMAD.HI.U32 R3, R247, R12, RZ ;  /* 0x0000000cf7037227 */ /* 0x000fe200078e00ff */
[----:B------:R-:W-:-:S02]  /*2c70*/  IADD3 R9, R195, 0x2b, RZ ;  /* 0x0000002bc3097810 */ /* 0x000fc40007ffe0ff */
[----:B------:R-:W-:Y:S01]  /*2c80*/  IABS R14, R15 ;  /* 0x0000000f000e7213 */ /* 0x000fe20000000000 */
[--C-:B------:R-:W-:Y:S01]  /*2c90*/  @!P6 IMAD.IADD R16, R16, 0x1, -R7.reuse ;  /* 0x000000011010e824 */ /* 0x100fe200078e0a07 */
[----:B------:R-:W-:Y:S01]  /*2ca0*/  ISETP.GT.U32.AND P6, PT, R7, R4, PT ;  /* 0x000000040700720c */ /* 0x000fe20003fc4070 */
[----:B------:R-:W-:Y:S01]  /*2cb0*/  @!P5 IMAD.IADD R6, R6, 0x1, -R7 ;  /* 0x000000010606d824 */ /* 0x000fe200078e0a07 */
[----:B------:R-:W-:Y:S01]  /*2cc0*/  IABS R20, R9 ;  /* 0x0000000900147213 */ /* 0x000fe20000000000 */
[----:B------:R-:W-:Y:S02]  /*2cd0*/  IMAD.MOV R3, RZ, RZ, -R3 ;  /* 0x000000ffff037224 */ /* 0x000fe400078e0a03 */
[----:B------:R-:W-:Y:S01]  /*2ce0*/  IMAD.HI.U32 R5, R247, R14, RZ ;  /* 0x0000000ef7057227 */ /* 0x000fe200078e00ff */
[----:B------:R-:W-:-:S03]  /*2cf0*/  ISETP.GT.U32.AND P5, PT, R7, R6, PT ;  /* 0x000000060700720c */ /* 0x000fc60003fa4070 */
[----:B------:R-:W-:Y:S02]  /*2d00*/  IMAD R12, R7, R3, R12 ;  /* 0x00000003070c7224 */ /* 0x000fe400078e020c */
[----:B------:R-:W-:-:S04]  /*2d10*/  IMAD.HI.U32 R3, R247, R20, RZ ;  /* 0x00000014f7037227 */ /* 0x000fc800078e00ff */
[----:B------:R-:W-:Y:S02]  /*2d20*/  IMAD.MOV R5, RZ, RZ, -R5 ;  /* 0x000000ffff057224 */ /* 0x000fe400078e0a05 */
[----:B-1----:R-:W-:Y:S02]  /*2d30*/  IMAD.MOV.U32 R8, RZ, RZ, R16 ;  /* 0x000000ffff087224 */ /* 0x002fe400078e0010 */
[----:B------:R-:W-:Y:S02]  /*2d40*/  IMAD.MOV R3, RZ, RZ, -R3 ;  /* 0x000000ffff037224 */ /* 0x000fe400078e0a03 */
[----:B------:R-:W-:Y:S01]  /*2d50*/  @!P6 IMAD.IADD R4, R4, 0x1, -R7 ;  /* 0x000000010404e824 */ /* 0x000fe200078e0a07 */
[----:B------:R-:W-:Y:S01]  /*2d60*/  ISETP.GE.AND P6, PT, R13, RZ, PT ;  /* 0x000000ff0d00720c */ /* 0x000fe20003fc6270 */
[----:B------:R-:W-:Y:S01]  /*2d70*/  IMAD R14, R7, R5, R14 ;  /* 0x00000005070e7224 */ /* 0x000fe200078e020e */
[----:B------:R-:W-:Y:S01]  /*2d80*/  IADD3 R13, R195, 0x2c, RZ ;  /* 0x0000002cc30d7810 */ /* 0x000fe20007ffe0ff */
[----:B------:R-:W-:Y:S01]  /*2d90*/  @!P0 IMAD.MOV R8, RZ, RZ, -R8 ;  /* 0x000000ffff088224 */ /* 0x000fe200078e0a08 */
[C---:B------:R-:W-:Y:S01]  /*2da0*/  ISETP.GT.U32.AND P0, PT, R7.reuse, R12, PT ;  /* 0x0000000c0700720c */ /* 0x040fe20003f04070 */
[C---:B------:R-:W-:Y:S01]  /*2db0*/  IMAD R2, R7.reuse, R3, R20 ;  /* 0x0000000307027224 */ /* 0x040fe200078e0214 */
[----:B------:R-:W-:Y:S01]  /*2dc0*/  IABS R5, R13 ;  /* 0x0000000d00057213 */ /* 0x000fe20000000000 */
[----:B------:R-:W-:Y:S01]  /*2dd0*/  @!P4 IMAD.MOV R189, RZ, RZ, -R189 ;  /* 0x000000ffffbdc224 */ /* 0x000fe200078e0abd */
[C---:B------:R-:W-:Y:S01]  /*2de0*/  ISETP.GT.U32.AND P4, PT, R7.reuse, R4, PT ;  /* 0x000000040700720c */ /* 0x040fe20003f84070 */
[----:B------:R-:W-:Y:S01]  /*2df0*/  @!P3 IMAD.MOV R252, RZ, RZ, -R252 ;  /* 0x000000fffffcb224 */ /* 0x000fe200078e0afc */
[C---:B------:R-:W-:Y:S01]  /*2e00*/  ISETP.GT.U32.AND P3, PT, R7.reuse, R14, PT ;  /* 0x0000000e0700720c */ /* 0x040fe20003f64070 */
[----:B------:R-:W-:Y:S01]  /*2e10*/  @!P5 IMAD.IADD R6, R6, 0x1, -R7 ;  /* 0x000000010606d824 */ /* 0x000fe200078e0a07 */
[----:B------:R-:W-:Y:S01]  /*2e20*/  ISETP.GT.U32.AND P5, PT, R7, R2, PT ;  /* 0x000000020700720c */ /* 0x000fe20003fa4070 */
[----:B------:R-:W-:Y:S01]  /*2e30*/  IMAD.MOV.U32 R10, RZ, RZ, R5 ;  /* 0x000000ffff0a7224 */ /* 0x000fe200078e0005 */
[----:B------:R-:W-:Y:S01]  /*2e40*/  IADD3 R5, R195, 0x2d, RZ ;  /* 0x0000002dc3057810 */ /* 0x000fe20007ffe0ff */
[----:B------:R-:W-:Y:S01]  /*2e50*/  @!P6 IMAD.MOV R6, RZ, RZ, -R6 ;  /* 0x000000ffff06e224 */ /* 0x000fe200078e0a06 */
[----:B------:R-:W-:Y:S01]  /*2e60*/  ISETP.GE.AND P6, PT, R13, RZ, PT ;  /* 0x000000ff0d00720c */ /* 0x000fe20003fc6270 */
[----:B------:R-:W-:Y:S01]  /*2e70*/  @!P0 IMAD.IADD R12, R12, 0x1, -R7 ;  /* 0x000000010c0c8824 */ /* 0x000fe200078e0a07 */
[----:B------:R-:W-:Y:S01]  /*2e80*/  IABS R16, R5 ;  /* 0x0000000500107213 */ /* 0x000fe20000000000 */
[----:B------:R-:W-:Y:S01]  /*2e90*/  IMAD.HI.U32 R3, R247, R10, RZ ;  /* 0x0000000af7037227 */ /* 0x000fe200078e00ff */
[----:B------:R-:W-:-:S02]  /*2ea0*/  ISETP.GE.AND P0, PT, R9, RZ, PT ;  /* 0x000000ff0900720c */ /* 0x000fc40003f06270 */
[----:B------:R-:W-:Y:S01]  /*2eb0*/  IADD3 R9, R195, 0x2e, RZ ;  /* 0x0000002ec3097810 */ /* 0x000fe20007ffe0ff */
[--C-:B------:R-:W-:Y:S01]  /*2ec0*/  @!P4 IMAD.IADD R4, R4, 0x1, -R7.reuse ;  /* 0x000000010404c824 */ /* 0x100fe200078e0a07 */
[----:B------:R-:W-:Y:S01]  /*2ed0*/  ISETP.GE.AND P4, PT, R15, RZ, PT ;  /* 0x000000ff0f00720c */ /* 0x000fe20003f86270 */
[--C-:B------:R-:W-:Y:S01]  /*2ee0*/  @!P3 IMAD.IADD R14, R14, 0x1, -R7.reuse ;  /* 0x000000010e0eb824 */ /* 0x100fe200078e0a07 */
[----:B------:R-:W-:Y:S01]  /*2ef0*/  ISETP.GT.U32.AND P3, PT, R7, R12, PT ;  /* 0x0000000c0700720c */ /* 0x000fe20003f64070 */
[----:B------:R-:W-:Y:S01]  /*2f00*/  @!P5 IMAD.IADD R2, R2, 0x1, -R7 ;  /* 0x000000010202d824 */ /* 0x000fe200078e0a07 */
[----:B------:R-:W-:Y:S01]  /*2f10*/  IADD3 R13, R195, 0x30, RZ ;  /* 0x00000030c30d7810 */ /* 0x000fe20007ffe0ff */
[----:B------:R-:W-:Y:S02]  /*2f20*/  IMAD.MOV R3, RZ, RZ, -R3 ;  /* 0x000000ffff037224 */ /* 0x000fe400078e0a03 */
[----:B------:R-:W-:Y:S01]  /*2f30*/  IMAD.MOV.U32 R21, RZ, RZ, R4 ;  /* 0x000000ffff157224 */ /* 0x000fe200078e0004 */
[C---:B------:R-:W-:Y:S01]  /*2f40*/  ISETP.GT.U32.AND P5, PT, R7.reuse, R2, PT ;  /* 0x000000020700720c */ /* 0x040fe20003fa4070 */
[----:B------:R-:W-:Y:S01]  /*2f50*/  IMAD R4, R7, R3, R10 ;  /* 0x0000000307047224 */ /* 0x000fe200078e020a */
[----:B------:R-:W-:Y:S01]  /*2f60*/  IABS R10, R9 ;  /* 0x00000009000a7213 */ /* 0x000fe20000000000 */
[----:B------:R-:W-:-:S04]  /*2f70*/  IMAD.HI.U32 R3, R247, R16, RZ ;  /* 0x00000010f7037227 */ /* 0x000fc800078e00ff */
[----:B------:R-:W-:Y:S01]  /*2f80*/  @!P2 IMAD.MOV R21, RZ, RZ, -R21 ;  /* 0x000000ffff15a224 */ /* 0x000fe200078e0a15 */
[C---:B------:R-:W-:Y:S01]  /*2f90*/  ISETP.GT.U32.AND P2, PT, R7.reuse, R14, PT ;  /* 0x0000000e0700720c */ /* 0x040fe20003f44070 */
[----:B------:R-:W-:Y:S02]  /*2fa0*/  IMAD.MOV R3, RZ, RZ, -R3 ;  /* 0x000000ffff037224 */ /* 0x000fe400078e0a03 */
[----:B------:R-:W-:Y:S01]  /*2fb0*/  IMAD.MOV.U32 R187, RZ, RZ, R18 ;  /* 0x000000ffffbb7224 */ /* 0x000fe200078e0012 */
[----:B------:R-:W-:Y:S01]  /*2fc0*/  STL [R1+0x40], R21 ;  /* 0x0000401501007387 */ /* 0x000fe20000100800 */
[----:B------:R-:W-:Y:S01]  /*2fd0*/  @!P3 IMAD.IADD R12, R12, 0x1, -R7 ;  /* 0x000000010c0cb824 */ /* 0x000fe200078e0a07 */
[----:B------:R-:W-:Y:S01]  /*2fe0*/  ISETP.GT.U32.AND P3, PT, R7, R4, PT ;  /* 0x000000040700720c */ /* 0x000fe20003f64070 */
[----:B------:R-:W-:Y:S01]  /*2ff0*/  @!P1 IMAD.MOV R187, RZ, RZ, -R187 ;  /* 0x000000ffffbb9224 */ /* 0x000fe200078e0abb */
[----:B------:R1:W-:Y:S01]  /*3000*/  STL [R1+0x3c], R6 ;  /* 0x00003c0601007387 */ /* 0x0003e20000100800 */
[--C-:B------:R-:W-:Y:S01]  /*3010*/  @!P5 IMAD.IADD R2, R2, 0x1, -R7.reuse ;  /* 0x000000010202d824 */ /* 0x100fe200078e0a07 */
[----:B------:R-:W-:Y:S01]  /*3020*/  ISETP.GE.AND P1, PT, R11, RZ, PT ;  /* 0x000000ff0b00720c */ /* 0x000fe20003f26270 */
[----:B------:R-:W-:Y:S01]  /*3030*/  IMAD.MOV.U32 R15, RZ, RZ, R12 ;  /* 0x000000ffff0f7224 */ /* 0x000fe200078e000c */
[----:B------:R-:W-:Y:S01]  /*3040*/  IADD3 R11, R195, 0x2f, RZ ;  /* 0x0000002fc30b7810 */ /* 0x000fe20007ffe0ff */
[--C-:B------:R-:W-:Y:S01]  /*3050*/  @!P2 IMAD.IADD R14, R14, 0x1, -R7.reuse ;  /* 0x000000010e0ea824 */ /* 0x100fe200078e0a07 */
[----:B------:R-:W-:Y:S01]  /*3060*/  ISETP.GE.AND P2, PT, R5, RZ, PT ;  /* 0x000000ff0500720c */ /* 0x000fe20003f46270 */
[----:B------:R-:W-:Y:S01]  /*3070*/  @!P0 IMAD.MOV R2, RZ, RZ, -R2 ;  /* 0x000000ffff028224 */ /* 0x000fe200078e0a02 */
[----:B------:R-:W-:Y:S01]  /*3080*/  IABS R5, R11 ;  /* 0x0000000b00057213 */ /* 0x000fe20000000000 */
[----:B------:R-:W-:Y:S01]  /*3090*/  @!P4 IMAD.MOV R14, RZ, RZ, -R14 ;  /* 0x000000ffff0ec224 */ /* 0x000fe200078e0a0e */
[----:B------:R-:W-:Y:S01]  /*30a0*/  ISETP.GE.AND P0, PT, R11, RZ, PT ;  /* 0x000000ff0b00720c */ /* 0x000fe20003f06270 */
[----:B-1----:R-:W-:Y:S01]  /*30b0*/  IMAD R6, R7, R3, R16 ;  /* 0x0000000307067224 */ /* 0x002fe200078e0210 */
[----:B------:R-:W-:Y:S01]  /*30c0*/  IABS R16, R13 ;  /* 0x0000000d00107213 */ /* 0x000fe20000000000 */
[----:B------:R-:W-:Y:S01]  /*30d0*/  @!P3 IMAD.IADD R4, R4, 0x1, -R7 ;  /* 0x000000010404b824 */ /* 0x000fe200078e0a07 */
[----:B------:R-:W-:Y:S01]  /*30e0*/  ISETP.GE.AND P3, PT, R9, RZ, PT ;  /* 0x000000ff0900720c */ /* 0x000fe20003f66270 */
[----:B------:R-:W-:Y:S01]  /*30f0*/  IMAD.HI.U32 R3, R247, R10, RZ ;  /* 0x0000000af7037227 */ /* 0x000fe200078e00ff */
[----:B------:R-:W-:-:S02]  /*3100*/  ISETP.GT.U32.AND P5, PT, R7, R6, PT ;  /* 0x000000060700720c */ /* 0x000fc40003fa4070 */
[----:B------:R-:W-:Y:S01]  /*3110*/  IADD3 R9, R195, 0x31, RZ ;  /* 0x00000031c3097810 */ /* 0x000fe20007ffe0ff */
[----:B------:R-:W-:Y:S01]  /*3120*/  @!P1 IMAD.MOV R15, RZ, RZ, -R15 ;  /* 0x000000ffff0f9224 */ /* 0x000fe200078e0a0f */
[----:B------:R-:W-:Y:S01]  /*3130*/  ISETP.GT.U32.AND P1, PT, R7, R4, PT ;  /* 0x000000040700720c */ /* 0x000fe20003f24070 */
[----:B------:R-:W-:Y:S01]  /*3140*/  IMAD.MOV R3, RZ, RZ, -R3 ;  /* 0x000000ffff037224 */ /* 0x000fe200078e0a03 */
[----:B------:R-:W-:Y:S01]  /*3150*/  IADD3 R11, R195, 0x32, RZ ;  /* 0x00000032c30b7810 */ /* 0x000fe20007ffe0ff */
[----:B------:R-:W-:Y:S01]  /*3160*/  IMAD.MOV.U32 R12, RZ, RZ, R5 ;  /* 0x000000ffff0c7224 */ /* 0x000fe200078e0005 */
[----:B------:R-:W-:Y:S01]  /*3170*/  STL [R1+0x38], R15 ;  /* 0x0000380f01007387 */ /* 0x000fe20000100800 */
[----:B------:R-:W-:Y:S01]  /*3180*/  IMAD R10, R7, R3, R10 ;  /* 0x00000003070a7224 */ /* 0x000fe200078e020a */
[----:B------:R-:W-:Y:S01]  /*3190*/  IADD3 R21, R195, 0x40, RZ ;  /* 0x00000040c3157810 */ /* 0x000fe20007ffe0ff */
[----:B------:R-:W-:Y:S01]  /*31a0*/  IMAD.HI.U32 R3, R247, R12, RZ ;  /* 0x0000000cf7037227 */ /* 0x000fe200078e00ff */
[----:B------:R1:W-:Y:S02]  /*31b0*/  STL [R1+0x34], R14 ;  /* 0x0000340e01007387 */ /* 0x0003e40000100800 */
[----:B------:R-:W-:Y:S01]  /*31c0*/  ISETP.GT.U32.AND P4, PT, R7, R10, PT ;  /* 0x0000000a0700720c */ /* 0x000fe20003f84070 */
[----:B------:R-:W-:Y:S01]  /*31d0*/  @!P5 IMAD.IADD R6, R6, 0x1, -R7 ;  /* 0x000000010606d824 */ /* 0x000fe200078e0a07 */
[----:B------:R2:W-:Y:S01]  /*31e0*/  STL [R1+0x30], R2 ;  /* 0x0000300201007387 */ /* 0x0005e20000100800 */
[----:B------:R-:W-:-:S03]  /*31f0*/  IMAD.HI.U32 R5, R247, R16, RZ ;  /* 0x00000010f7057227 */ /* 0x000fc600078e00ff */
[----:B------:R-:W-:Y:S01]  /*3200*/  ISETP.GT.U32.AND P5, PT, R7, R6, PT ;  /* 0x000000060700720c */ /* 0x000fe20003fa4070 */
[----:B------:R-:W-:Y:S01]  /*3210*/  IMAD.MOV R3, RZ, RZ, -R3 ;  /* 0x000000ffff037224 */ /* 0x000fe200078e0a03 */
[----:B-1----:R-:W-:Y:S01]  /*3220*/  IABS R14, R9 ;  /* 0x00000009000e7213 */ /* 0x002fe20000000000 */
[----:B------:R-:W-:Y:S02]  /*3230*/  IMAD.MOV R5, RZ, RZ, -R5 ;  /* 0x000000ffff057224 */ /* 0x000fe400078e0a05 */
[--C-:B------:R-:W-:Y:S01]  /*3240*/  @!P1 IMAD.IADD R4, R4, 0x1, -R7.reuse ;  /* 0x0000000104049824 */ /* 0x100fe200078e0a07 */
[----:B------:R-:W-:Y:S01]  /*3250*/  ISETP.GE.AND P1, PT, R13, RZ, PT ;  /* 0x000000ff0d00720c */ /* 0x000fe20003f26270 */
[----:B--2---:R-:W-:Y:S01]  /*3260*/  IMAD R2, R7, R3, R12 ;  /* 0x0000000307027224 */ /* 0x004fe200078e020c */
[----:B------:R-:W-:Y:S01]  /*3270*/  IADD3 R13, R195, 0x33, RZ ;  /* 0x00000033c30d7810 */ /* 0x000fe20007ffe0ff */
[C---:B------:R-:W-:Y:S01]  /*3280*/  IMAD R12, R7.reuse, R5, R16 ;  /* 0x00000005070c7224 */ /* 0x040fe200078e0210 */
[----:B------:R-:W-:Y:S01]  /*3290*/  IABS R5, R11 ;  /* 0x0000000b00057213 */ /* 0x000fe20000000000 */
[----:B------:R-:W-:Y:S01]  /*32a0*/  IMAD.MOV.U32 R17, RZ, RZ, R4 ;  /* 0x000000ffff117224 */ /* 0x000fe200078e0004 */
[----:B------:R-:W-:Y:S01]  /*32b0*/  IABS R16, R13 ;  /* 0x0000000d00107213 */ /* 0x000fe20000000000 */
[----:B------:R-:W-:Y:S01]  /*32c0*/  @!P5 IMAD.IADD R6, R6, 0x1, -R7 ;  /* 0x000000010606d824 */ /* 0x000fe200078e0a07 */
[C---:B------:R-:W-:Y:S01]  /*32d0*/  ISETP.GT.U32.AND P5, PT, R7.reuse, R2, PT ;  /* 0x000000020700720c */ /* 0x040fe20003fa4070 */
[----:B------:R-:W-:Y:S01]  /*32e0*/  @!P6 IMAD.MOV R17, RZ, RZ, -R17 ;  /* 0x000000ffff11e224 */ /* 0x000fe200078e0a11 */
[----:B------:R-:W-:Y:S01]  /*32f0*/  ISETP.GT.U32.AND P6, PT, R7, R12, PT ;  /* 0x0000000c0700720c */ /* 0x000fe20003fc4070 */
[----:B------:R-:W-:-:S02]  /*3300*/  @!P4 IMAD.IADD R10, R10, 0x1, -R7 ;  /* 0x000000010a0ac824 */ /* 0x000fc400078e0a07 */
[----:B------:R-:W-:Y:S01]  /*3310*/  IMAD.MOV.U32 R15, RZ, RZ, R6 ;  /* 0x000000ffff0f7224 */ /* 0x000fe200078e0006 */
[----:B------:R-:W-:Y:S01]  /*3320*/  STL [R1+0x2c], R17 ;  /* 0x00002c1101007387 */ /* 0x000fe20000100800 */
[----:B------:R-:W-:Y:S01]  /*3330*/  IMAD.HI.U32 R3, R247, R14, RZ ;  /* 0x0000000ef7037227 */ /* 0x000fe200078e00ff */
[----:B------:R-:W-:-:S03]  /*3340*/  ISETP.GT.U32.AND P4, PT, R7, R10, PT ;  /* 0x0000000a0700720c */ /* 0x000fc60003f84070 */
[----:B------:R-:W-:Y:S02]  /*3350*/  IMAD.MOV.U32 R6, RZ, RZ, R5 ;  /* 0x000000ffff067224 */ /* 0x000fe400078e0005 */
[--C-:B------:R-:W-:Y:S02]  /*3360*/  @!P5 IMAD.IADD R2, R2, 0x1, -R7.reuse ;  /* 0x000000010202d824 */ /* 0x100fe400078e0a07 */
[----:B------:R-:W-:Y:S02]  /*3370*/  @!P6 IMAD.IADD R12, R12, 0x1, -R7 ;  /* 0x000000010c0ce824 */ /* 0x000fe400078e0a07 */
[----:B------:R-:W-:Y:S01]  /*3380*/  IMAD.MOV R4, RZ, RZ, -R3 ;  /* 0x000000ffff047224 */ /* 0x000fe200078e0a03 */
[C---:B------:R-:W-:Y:S01]  /*3390*/  ISETP.GT.U32.AND P5, PT, R7.reuse, R2, PT ;  /* 0x000000020700720c */ /* 0x040fe20003fa4070 */
[----:B------:R-:W-:Y:S01]  /*33a0*/  @!P2 IMAD.MOV R15, RZ, RZ, -R15 ;  /* 0x000000ffff0fa224 */ /* 0x000fe200078e0a0f */
[----:B------:R-:W-:Y:S01]  /*33b0*/  ISETP.GT.U32.AND P6, PT, R7, R12, PT ;  /* 0x0000000c0700720c */ /* 0x000fe20003fc4070 */
[----:B------:R-:W-:Y:S01]  /*33c0*/  IMAD.HI.U32 R3, R247, R6, RZ ;  /* 0x00000006f7037227 */ /* 0x000fe200078e00ff */
[----:B------:R-:W-:-:S02]  /*33d0*/  ISETP.GE.AND P2, PT, R9, RZ, PT ;  /* 0x000000ff0900720c */ /* 0x000fc40003f46270 */
[----:B------:R1:W-:Y:S01]  /*33e0*/  STL [R1+0x28], R15 ;  /* 0x0000280f01007387 */ /* 0x0003e20000100800 */
[----:B------:R-:W-:Y:S01]  /*33f0*/  @!P4 IMAD.IADD R10, R10, 0x1, -R7 ;  /* 0x000000010a0ac824 */ /* 0x000fe200078e0a07 */
[----:B------:R-:W-:Y:S01]  /*3400*/  ISETP.GE.AND P4, PT, R11, RZ, PT ;  /* 0x000000ff0b00720c */ /* 0x000fe20003f86270 */
[----:B------:R-:W-:Y:S01]  /*3410*/  IMAD.HI.U32 R5, R247, R16, RZ ;  /* 0x00000010f7057227 */ /* 0x000fe200078e00ff */
[----:B------:R-:W-:-:S03]  /*3420*/  IADD3 R9, R195, 0x36, RZ ;  /* 0x00000036c3097810 */ /* 0x000fc60007ffe0ff */
[----:B------:R-:W-:Y:S01]  /*3430*/  IMAD.MOV R3, RZ, RZ, -R3 ;  /* 0x000000ffff037224 */ /* 0x000fe200078e0a03 */
[----:B------:R-:W-:Y:S01]  /*3440*/  IABS R18, R9 ;  /* 0x0000000900127213 */ /* 0x000fe20000000000 */
[----:B------:R-:W-:Y:S02]  /*3450*/  @!P5 IMAD.IADD R2, R2, 0x1, -R7 ;  /* 0x000000010202d824 */ /* 0x000fe400078e0a07 */
[C---:B------:R-:W-:Y:S02]  /*3460*/  IMAD R4, R7.reuse, R4, R14 ;  /* 0x0000000407047224 */ /* 0x040fe400078e020e */
[----:B-1----:R-:W-:Y:S02]  /*3470*/  IMAD.MOV.U32 R15, RZ, RZ, R10 ;  /* 0x000000ffff0f7224 */ /* 0x002fe400078e000a */
[----:B------:R-:W-:Y:S01]  /*3480*/  IMAD.MOV R5, RZ, RZ, -R5 ;  /* 0x000000ffff057224 */ /* 0x000fe200078e0a05 */
[C---:B------:R-:W-:Y:S01]  /*3490*/  ISETP.GT.U32.AND P5, PT, R7.reuse, R4, PT ;  /* 0x000000040700720c */ /* 0x040fe20003fa4070 */
[----:B------:R-:W-:-:S02]  /*34a0*/  IMAD R6, R7, R3, R6 ;  /* 0x0000000307067224 */ /* 0x000fc400078e0206 */
[----:B------:R-:W-:Y:S01]  /*34b0*/  IMAD.MOV.U32 R11, RZ, RZ, R2 ;  /* 0x000000ffff0b7224 */ /* 0x000fe200078e0002 */
[----:B------:R-:W-:Y:S01]  /*34c0*/  IADD3 R2, R195, 0x34, RZ ;  /* 0x00000034c3027810 */ /* 0x000fe20007ffe0ff */
[----:B------:R-:W-:Y:S02]  /*34d0*/  @!P6 IMAD.IADD R12, R12, 0x1, -R7 ;  /* 0x000000010c0ce824 */ /* 0x000fe400078e0a07 */
[----:B------:R-:W-:Y:S01]  /*34e0*/  @!P3 IMAD.MOV R15, RZ, RZ, -R15 ;  /* 0x000000ffff0fb224 */ /* 0x000fe200078e0a0f */
[----:B------:R-:W-:Y:S01]  /*34f0*/  ISETP.GE.AND P3, PT, R13, RZ, PT ;  /* 0x000000ff0d00720c */ /* 0x000fe20003f66270 */
[----:B------:R-:W-:Y:S01]  /*3500*/  IMAD R10, R7, R5, R16 ;  /* 0x00000005070a7224 */ /* 0x000fe200078e0210 */
[----:B------:R-:W-:Y:S01]  /*3510*/  IADD3 R5, R195, 0x35, RZ ;  /* 0x00000035c3057810 */ /* 0x000fe20007ffe0ff */
[----:B------:R-:W-:Y:S01]  /*3520*/  @!P0 IMAD.MOV R11, RZ, RZ, -R11 ;  /* 0x000000ffff0b8224 */ /* 0x000fe200078e0a0b */
[C---:B------:R-:W-:Y:S01]  /*3530*/  ISETP.GT.U32.AND P0, PT, R7.reuse, R6, PT ;  /* 0x000000060700720c */ /* 0x040fe20003f04070 */
[----:B------:R-:W-:Y:S01]  /*3540*/  IMAD.MOV.U32 R13, RZ, RZ, R12 ;  /* 0x000000ffff0d7224 */ /* 0x000fe200078e000c */
[----:B------:R-:W-:Y:S01]  /*3550*/  STL [R1+0x24], R15 ;  /* 0x0000240f01007387 */ /* 0x000fe20000100800 */
[----:B------:R-:W-:Y:S01]  /*3560*/  @!P5 IMAD.IADD R4, R4, 0x1, -R7 ;  /* 0x000000010404d824 */ /* 0x000fe200078e0a07 */
[----:B------:R-:W-:Y:S01]  /*3570*/  IABS R14, R2 ;  /* 0x00000002000e7213 */ /* 0x000fe20000000000 */
[----:B------:R-:W-:Y:S01]  /*3580*/  @!P1 IMAD.MOV R13, RZ, RZ, -R13 ;  /* 0x000000ffff0d9224 */ /* 0x000fe200078e0a0d */
[C---:B------:R-:W-:Y:S01]  /*3590*/  ISETP.GT.U32.AND P1, PT, R7.reuse, R10, PT ;  /* 0x0000000a0700720c */ /* 0x040fe20003f24070 */
[----:B------:R1:W-:Y:S01]  /*35a0*/  STL [R1+0x20], R11 ;  /* 0x0000200b01007387 */ /* 0x0003e20000100800 */
[----:B------:R-:W-:Y:S01]  /*35b0*/  ISETP.GT.U32.AND P5, PT, R7, R4, PT ;  /* 0x000000040700720c */ /* 0x000fe20003fa4070 */
[----:B------:R-:W-:Y:S01]  /*35c0*/  IMAD.HI.U32 R229, R247, R251, RZ ;  /* 0x000000fbf7e57227 */ /* 0x000fe200078e00ff */
[----:B------:R-:W-:Y:S01]  /*35d0*/  IABS R16, R5 ;  /* 0x0000000500107213 */ /* 0x000fe20000000000 */
[----:B------:R2:W-:Y:S01]  /*35e0*/  STL [R1+0x1c], R13 ;  /* 0x00001c0d01007387 */ /* 0x0005e20000100800 */
[----:B------:R-:W-:Y:S01]  /*35f0*/  ISETP.GE.AND P6, PT, R2, RZ, PT ;  /* 0x000000ff0200720c */ /* 0x000fe20003fc6270 */
[----:B------:R-:W-:-:S02]  /*3600*/  @!P0 IMAD.IADD R6, R6, 0x1, -R7 ;  /* 0x0000000106068824 */ /* 0x000fc400078e0a07 */
[----:B------:R-:W-:Y:S01]  /*3610*/  IMAD.HI.U32 R2, R247, R14, RZ ;  /* 0x0000000ef7027227 */ /* 0x000fe200078e00ff */
[----:B-1----:R-:W-:-:S03]  /*3620*/  IADD3 R11, R195, 0x37, RZ ;  /* 0x00000037c30b7810 */ /* 0x002fc60007ffe0ff */
[--C-:B------:R-:W-:Y:S01]  /*3630*/  @!P1 IMAD.IADD R10, R10, 0x1, -R7.reuse ;  /* 0x000000010a0a9824 */ /* 0x100fe200078e0a07 */
[----:B------:R-:W-:Y:S01]  /*3640*/  ISETP.GT.U32.AND P0, PT, R7, R6, PT ;  /* 0x000000060700720c */ /* 0x000fe20003f04070 */
[----:B------:R-:W-:Y:S01]  /*3650*/  IMAD.HI.U32 R3, R247, R16, RZ ;  /* 0x00000010f7037227 */ /* 0x000fe200078e00ff */
[----:B------:R-:W-:Y:S02]  /*3660*/  IABS R20, R11 ;  /* 0x0000000b00147213 */ /* 0x000fe40000000000 */
[----:B------:R-:W-:Y:S01]  /*3670*/  ISETP.GT.U32.AND P1, PT, R7, R10, PT ;  /* 0x0000000a0700720c */ /* 0x000fe20003f24070 */
[----:B------:R-:W-:Y:S01]  /*3680*/  @!P5 IMAD.IADD R4, R4, 0x1, -R7 ;  /* 0x000000010404d824 */ /* 0x000fe200078e0a07 */
[----:B------:R-:W-:Y:S01]  /*3690*/  ISETP.GE.AND P5, PT, R5, RZ, PT ;  /* 0x000000ff0500720c */ /* 0x000fe20003fa6270 */
[----:B------:R-:W-:-:S04]  /*36a0*/  IMAD.HI.U32 R5, R247, R20, RZ ;  /* 0x00000014f7057227 */ /* 0x000fc800078e00ff */
[----:B------:R-:W-:Y:S02]  /*36b0*/  IMAD.MOV R2, RZ, RZ, -R2 ;  /* 0x000000ffff027224 */ /* 0x000fe400078e0a02 */
[----:B------:R-:W-:Y:S02]  /*36c0*/  @!P0 IMAD.IADD R6, R6, 0x1, -R7 ;  /* 0x0000000106068824 */ /* 0x000fe400078e0a07 */
[----:B------:R-:W-:Y:S02]  /*36d0*/  IMAD.MOV R12, RZ, RZ, -R3 ;  /* 0x000000ffff0c7224 */ /* 0x000fe400078e0a03 */
[----:B------:R-:W-:Y:S02]  /*36e0*/  IMAD.MOV.U32 R15, RZ, RZ, R4 ;  /* 0x000000ffff0f7224 */ /* 0x000fe400078e0004 */
[----:B------:R-:W-:Y:S02]  /*36f0*/  IMAD.MOV R5, RZ, RZ, -R5 ;  /* 0x000000ffff057224 */ /* 0x000fe400078e0a05 */
[----:B--2---:R-:W-:-:S02]  /*3700*/  IMAD.MOV.U32 R13, RZ, RZ, R6 ;  /* 0x000000ffff0d7224 */ /* 0x004fc400078e0006 */
[----:B------:R-:W-:Y:S02]  /*3710*/  @!P1 IMAD.IADD R10, R10, 0x1, -R7 ;  /* 0x000000010a0a9824 */ /* 0x000fe400078e0a07 */
[C---:B------:R-:W-:Y:S02]  /*3720*/  IMAD R2, R7.reuse, R2, R14 ;  /* 0x0000000207027224 */ /* 0x040fe400078e020e */
[----:B------:R-:W-:Y:S01]  /*3730*/  IMAD R12, R7, R12, R16 ;  /* 0x0000000c070c7224 */ /* 0x000fe200078e0210 */
[----:B------:R-:W-:Y:S01]  /*3740*/  IADD3 R16, R195, 0x3a, RZ ;  /* 0x0000003ac3107810 */ /* 0x000fe20007ffe0ff */
[----:B------:R-:W-:Y:S01]  /*3750*/  @!P2 IMAD.MOV R15, RZ, RZ, -R15 ;  /* 0x000000ffff0fa224 */ /* 0x000fe200078e0a0f */
[C---:B------:R-:W-:Y:S01]  /*3760*/  ISETP.GT.U32.AND P0, PT, R7.reuse, R2, PT ;  /* 0x000000020700720c */ /* 0x040fe20003f04070 */
[----:B------:R-:W-:Y:S01]  /*3770*/  @!P4 IMAD.MOV R13, RZ, RZ, -R13 ;  /* 0x000000ffff0dc224 */ /* 0x000fe200078e0a0d */
[C---:B------:R-:W-:Y:S01]  /*3780*/  ISETP.GT.U32.AND P2, PT, R7.reuse, R12, PT ;  /* 0x0000000c0700720c */ /* 0x040fe20003f44070 */
[----:B------:R-:W-:Y:S01]  /*3790*/  IMAD R6, R7, R5, R20 ;  /* 0x0000000507067224 */ /* 0x000fe200078e0214 */
[----:B------:R1:W-:Y:S01]  /*37a0*/  STL [R1+0x18], R15 ;  /* 0x0000180f01007387 */ /* 0x0003e20000100800 */
[----:B------:R-:W-:Y:S01]  /*37b0*/  IMAD.MOV.U32 R17, RZ, RZ, R10 ;  /* 0x000000ffff117224 */ /* 0x000fe200078e000a */
[----:B------:R-:W-:Y:S01]  /*37c0*/  ISETP.GE.AND P4, PT, R9, RZ, PT ;  /* 0x000000ff0900720c */ /* 0x000fe20003f86270 */
[----:B------:R-:W-:Y:S01]  /*37d0*/  IMAD.HI.U32 R3, R247, R18, RZ ;  /* 0x00000012f7037227 */ /* 0x000fe200078e00ff */
[----:B------:R2:W-:Y:S01]  /*37e0*/  STL [R1+0x14], R13 ;  /* 0x0000140d01007387 */ /* 0x0005e20000100800 */
[----:B------:R-:W-:-:S02]  /*37f0*/  IABS R5, R16 ;  /* 0x0000001000057213 */ /* 0x000fc40000000000 */
[----:B------:R-:W-:Y:S01]  /*3800*/  @!P3 IMAD.MOV R17, RZ, RZ, -R17 ;  /* 0x000000ffff11b224 */ /* 0x000fe200078e0a11 */
[----:B------:R-:W-:Y:S01]  /*3810*/  ISETP.GT.U32.AND P3, PT, R7, R6, PT ;  /* 0x000000060700720c */ /* 0x000fe20003f64070 */
[----:B------:R-:W-:Y:S01]  /*3820*/  IMAD.MOV R3, RZ, RZ, -R3 ;  /* 0x000000ffff037224 */ /* 0x000fe200078e0a03 */
[----:B-1----:R-:W-:Y:S01]  /*3830*/  IADD3 R15, R195, 0x39, RZ ;  /* 0x00000039c30f7810 */ /* 0x002fe20007ffe0ff */
[--C-:B------:R-:W-:Y:S01]  /*3840*/  @!P0 IMAD.IADD R2, R2, 0x1, -R7.reuse ;  /* 0x0000000102028824 */ /* 0x100fe200078e0a07 */
[----:B------:R1:W-:Y:S01]  /*3850*/  STL [R1+0x10], R17 ;  /* 0x0000101101007387 */ /* 0x0003e20000100800 */
[----:B------:R-:W-:Y:S01]  /*3860*/  IMAD R4, R7, R3, R18 ;  /* 0x0000000307047224 */ /* 0x000fe200078e0212 */
[----:B--2---:R-:W-:Y:S01]  /*3870*/  IADD3 R13, R195, 0x38, RZ ;  /* 0x00000038c30d7810 */ /* 0x004fe20007ffe0ff */
[----:B------:R-:W-:Y:S01]  /*3880*/  @!P2 IMAD.IADD R12, R12, 0x1, -R7 ;  /* 0x000000010c0ca824 */ /* 0x000fe200078e0a07 */
[----:B------:R-:W-:Y:S01]  /*3890*/  IABS R10, R15 ;  /* 0x0000000f000a7213 */ /* 0x000fe20000000000 */
[----:B------:R-:W-:Y:S01]  /*38a0*/  IMAD.MOV R230, RZ, RZ, -R229 ;  /* 0x000000ffffe67224 */ /* 0x000fe200078e0ae5 */
[----:B------:R-:W-:-:S02]  /*38b0*/  IABS R14, R13 ;  /* 0x0000000d000e7213 */ /* 0x000fc40000000000 */
[C---:B------:R-:W-:Y:S01]  /*38c0*/  ISETP.GT.U32.AND P1, PT, R7.reuse, R4, PT ;  /* 0x000000040700720c */ /* 0x040fe20003f24070 */
[----:B------:R-:W-:Y:S01]  /*38d0*/  @!P3 IMAD.IADD R6, R6, 0x1, -R7 ;  /* 0x000000010606b824 */ /* 0x000fe200078e0a07 */
[----:B------:R-:W-:Y:S01]  /*38e0*/  ISETP.GT.U32.AND P0, PT, R7, R2, PT ;  /* 0x000000020700720c */ /* 0x000fe20003f04070 */
[----:B------:R-:W-:Y:S01]  /*38f0*/  IMAD.HI.U32 R3, R247, R14, RZ ;  /* 0x0000000ef7037227 */ /* 0x000fe200078e00ff */
[C---:B------:R-:W-:Y:S02]  /*3900*/  ISETP.GT.U32.AND P2, PT, R7.reuse, R12, PT ;  /* 0x0000000c0700720c */ /* 0x040fe40003f44070 */
[C---:B------:R-:W-:Y:S01]  /*3910*/  ISETP.GT.U32.AND P3, PT, R7.reuse, R6, PT ;  /* 0x000000060700720c */ /* 0x040fe20003f64070 */
[----:B------:R-:W-:Y:S01]  /*3920*/  IMAD.MOV R3, RZ, RZ, -R3 ;  /* 0x000000ffff037224 */ /* 0x000fe200078e0a03 */
[----:B------:R-:W-:Y:S01]  /*3930*/  IABS R20, R24 ;  /* 0x0000001800147213 */ /* 0x000fe20000000000 */
[C---:B------:R-:W-:Y:S02]  /*3940*/  IMAD R251, R7.reuse, R230, R251 ;  /* 0x000000e607fb7224 */ /* 0x040fe400078e02fb */
[----:B------:R-:W-:-:S02]  /*3950*/  IMAD R9, R7, R3, R14 ;  /* 0x0000000307097224 */ /* 0x000fc400078e020e */
[----:B------:R-:W-:-:S04]  /*3960*/  IMAD.HI.U32 R3, R247, R10, RZ ;  /* 0x0000000af7037227 */ /* 0x000fc800078e00ff */
[----:B------:R-:W-:Y:S02]  /*3970*/  @!P1 IMAD.IADD R4, R4, 0x1, -R7 ;  /* 0x0000000104049824 */ /* 0x000fe400078e0a07 */
[----:B------:R-:W-:Y:S02]  /*3980*/  IMAD.MOV R3, RZ, RZ, -R3 ;  /* 0x000000ffff037224 */ /* 0x000fe400078e0a03 */
[----:B------:R-:W-:Y:S01]  /*3990*/  @!P0 IMAD.IADD R2, R2, 0x1, -R7 ;  /* 0x0000000102028824 */ /* 0x000fe200078e0a07 */
[C---:B------:R-:W-:Y:S01]  /*39a0*/  ISETP.GT.U32.AND P1, PT, R7.reuse, R4, PT ;  /* 0x000000040700720c */ /* 0x040fe20003f24070 */
[----:B------:R-:W-:Y:S01]  /*39b0*/  IMAD R10, R7, R3, R10 ;  /* 0x00000003070a7224 */ /* 0x000fe200078e020a */
[----:B------:R-:W-:Y:S01]  /*39c0*/  ISETP.GE.AND P0, PT, R11, RZ, PT ;  /* 0x000000ff0b00720c */ /* 0x000fe20003f06270 */
[----:B------:R-:W-:Y:S01]  /*39d0*/  IMAD.MOV.U32 R14, RZ, RZ, R5 ;  /* 0x000000ffff0e7224 */ /* 0x000fe200078e0005 */
[----:B------:R-:W-:Y:S01]  /*39e0*/  IADD3 R3, R195, 0x3c, RZ ;  /* 0x0000003cc3037810 */ /* 0x000fe20007ffe0ff */
[--C-:B------:R-:W-:Y:S01]  /*39f0*/  @!P2 IMAD.IADD R12, R12, 0x1, -R7.reuse ;  /* 0x000000010c0ca824 */ /* 0x100fe200078e0a07 */
[C---:B------:R-:W-:Y:S01]  /*3a00*/  ISETP.GT.U32.AND P2, PT, R7.reuse, R9, PT ;  /* 0x000000090700720c */ /* 0x040fe20003f44070 */
[----:B------:R-:W-:Y:S01]  /*3a10*/  @!P3 IMAD.IADD R6, R6, 0x1, -R7 ;  /* 0x000000010606b824 */ /* 0x000fe200078e0a07 */
[----:B------:R-:W-:Y:S01]  /*3a20*/  ISETP.GT.U32.AND P3, PT, R7, R10, PT ;  /* 0x0000000a0700720c */ /* 0x000fe20003f64070 */
[----:B------:R-:W-:-:S02]  /*3a30*/  IMAD.MOV.U32 R18, RZ, RZ, R2 ;  /* 0x000000ffff127224 */ /* 0x000fc400078e0002 */
[----:B------:R-:W-:-:S04]  /*3a40*/  IMAD.HI.U32 R2, R247, R14, RZ ;  /* 0x0000000ef7027227 */ /* 0x000fc800078e00ff */
[----:B------:R-:W-:Y:S02]  /*3a50*/  IMAD.MOV R2, RZ, RZ, -R2 ;  /* 0x000000ffff027224 */ /* 0x000fe400078e0a02 */
[--C-:B------:R-:W-:Y:S01]  /*3a60*/  @!P1 IMAD.IADD R4, R4, 0x1, -R7.reuse ;  /* 0x0000000104049824 */ /* 0x100fe200078e0a07 */
[----:B------:R-:W-:Y:S01]  /*3a70*/  ISETP.GE.AND P1, PT, R16, RZ, PT ;  /* 0x000000ff1000720c */ /* 0x000fe20003f26270 */
[----:B------:R-:W-:Y:S01]  /*3a80*/  IMAD R11, R7, R2, R14 ;  /* 0x00000002070b7224 */ /* 0x000fe200078e020e */
[----:B------:R-:W-:Y:S01]  /*3a90*/  IADD3 R2, R195, 0x3b, RZ ;  /* 0x0000003bc3027810 */ /* 0x000fe20007ffe0ff */
[--C-:B------:R-:W-:Y:S02]  /*3aa0*/  @!P2 IMAD.IADD R9, R9, 0x1, -R7.reuse ;  /* 0x000000010909a824 */ /* 0x100fe400078e0a07 */
[----:B-1----:R-:W-:Y:S01]  /*3ab0*/  IMAD.MOV.U32 R17, RZ, RZ, R12 ;  /* 0x000000ffff117224 */ /* 0x002fe200078e000c */
[----:B------:R-:W-:Y:S01]  /*3ac0*/  IABS R12, R2 ;  /* 0x00000002000c7213 */ /* 0x000fe20000000000 */
[----:B------:R-:W-:Y:S01]  /*3ad0*/  IMAD.MOV.U32 R5, RZ, RZ, R4 ;  /* 0x000000ffff057224 */ /* 0x000fe200078e0004 */
[----:B------:R-:W-:Y:S01]  /*3ae0*/  ISETP.GT.U32.AND P2, PT, R7, R9, PT ;  /* 0x000000090700720c */ /* 0x000fe20003f44070 */
[----:B------:R-:W-:Y:S01]  /*3af0*/  @!P3 IMAD.IADD R10, R10, 0x1, -R7 ;  /* 0x000000010a0ab824 */ /* 0x000fe200078e0a07 */
[----:B------:R-:W-:Y:S01]  /*3b00*/  IABS R4, R3 ;  /* 0x0000000300047213 */ /* 0x000fe20000000000 */
[----:B------:R-:W-:-:S02]  /*3b10*/  IMAD.MOV.U32 R196, RZ, RZ, R6 ;  /* 0x000000ffffc47224 */ /* 0x000fc400078e0006 */
[----:B------:R-:W-:Y:S01]  /*3b20*/  @!P4 IMAD.MOV R5, RZ, RZ, -R5 ;  /* 0x000000ffff05c224 */ /* 0x000fe200078e0a05 */
[----:B------:R-:W-:Y:S01]  /*3b30*/  ISETP.GE.AND P4, PT, R2, RZ, PT ;  /* 0x000000ff0200720c */ /* 0x000fe20003f86270 */
[----:B------:R-:W-:Y:S01]  /*3b40*/  IMAD.HI.U32 R2, R247, R12, RZ ;  /* 0x0000000cf7027227 */ /* 0x000fe200078e00ff */
[----:B------:R-:W-:-:S03]  /*3b50*/  ISETP.GT.U32.AND P3, PT, R7, R10, PT ;  /* 0x0000000a0700720c */ /* 0x000fc60003f64070 */
[----:B------:R-:W-:Y:S01]  /*3b60*/  @!P6 IMAD.MOV R18, RZ, RZ, -R18 ;  /* 0x000000ffff12e224 */ /* 0x000fe200078e0a12 */
[----:B------:R-:W-:Y:S01]  /*3b70*/  ISETP.GE.AND P6, PT, R13, RZ, PT ;  /* 0x000000ff0d00720c */ /* 0x000fe20003fc6270 */
[----:B------:R-:W-:Y:S01]  /*3b80*/  @!P0 IMAD.MOV R196, RZ, RZ, -R196 ;  /* 0x000000ffffc48224 */ /* 0x000fe200078e0ac4 */
[----:B------:R-:W-:Y:S01]  /*3b90*/  ISETP.GE.AND P0, PT, R3, RZ, PT ;  /* 0x000000ff0300720c */ /* 0x000fe20003f06270 */
[----:B------:R-:W-:Y:S01]  /*3ba0*/  IMAD.HI.U32 R3, R247, R4, RZ ;  /* 0x00000004f7037227 */ /* 0x000fe200078e00ff */
[----:B------:R1:W-:Y:S03]  /*3bb0*/  STL [R1+0xc], R18 ;  /* 0x00000c1201007387 */ /* 0x0003e60000100800 */
[----:B------:R-:W-:Y:S02]  /*3bc0*/  IMAD.MOV R2, RZ, RZ, -R2 ;  /* 0x000000ffff027224 */ /* 0x000fe400078e0a02 */
[----:B------:R-:W-:-:S02]  /*3bd0*/  IMAD.MOV R3, RZ, RZ, -R3 ;  /* 0x000000ffff037224 */ /* 0x000fc400078e0a03 */
[----:B------:R-:W-:Y:S02]  /*3be0*/  IMAD R12, R7, R2, R12 ;  /* 0x00000002070c7224 */ /* 0x000fe400078e020c */
[--C-:B------:R-:W-:Y:S01]  /*3bf0*/  @!P2 IMAD.IADD R9, R9, 0x1, -R7.reuse ;  /* 0x000000010909a824 */ /* 0x100fe200078e0a07 */
[C---:B------:R-:W-:Y:S01]  /*3c00*/  ISETP.GT.U32.AND P2, PT, R7.reuse, R11, PT ;  /* 0x0000000b0700720c */ /* 0x040fe20003f44070 */
[C---:B------:R-:W-:Y:S01]  /*3c10*/  IMAD R13, R7.reuse, R3, R4 ;  /* 0x00000003070d7224 */ /* 0x040fe200078e0204 */
[----:B-1----:R-:W-:Y:S01]  /*3c20*/  IABS R18, R23 ;  /* 0x0000001700127213 */ /* 0x002fe20000000000 */
[----:B------:R-:W-:Y:S01]  /*3c30*/  @!P3 IMAD.IADD R10, R10, 0x1, -R7 ;  /* 0x000000010a0ab824 */ /* 0x000fe200078e0a07 */
[----:B------:R-:W-:Y:S01]  /*3c40*/  ISETP.GT.U32.AND P3, PT, R7, R12, PT ;  /* 0x0000000c0700720c */ /* 0x000fe20003f64070 */
[----:B------:R-:W-:Y:S01]  /*3c50*/  @!P5 IMAD.MOV R17, RZ, RZ, -R17 ;  /* 0x000000ffff11d224 */ /* 0x000fe200078e0a11 */
[----:B------:R-:W-:Y:S01]  /*3c60*/  ISETP.GE.AND P5, PT, R15, RZ, PT ;  /* 0x000000ff0f00720c */ /* 0x000fe20003fa6270 */
[----:B------:R-:W-:Y:S01]  /*3c70*/  @!P6 IMAD.MOV R9, RZ, RZ, -R9 ;  /* 0x000000ffff09e224 */ /* 0x000fe200078e0a09 */
[----:B------:R-:W-:-:S02]  /*3c80*/  ISETP.GT.U32.AND P6, PT, R7, R13, PT ;  /* 0x0000000d0700720c */ /* 0x000fc40003fc4070 */
[----:B------:R-:W-:Y:S01]  /*3c90*/  STL [R1+0x8], R17 ;  /* 0x0000081101007387 */ /* 0x000fe20000100800 */
[----:B------:R-:W-:Y:S02]  /*3ca0*/  IADD3 R15, R195, 0x3e, RZ ;  /* 0x0000003ec30f7810 */ /* 0x000fe40007ffe0ff */
[--C-:B------:R-:W-:Y:S01]  /*3cb0*/  @!P2 IMAD.IADD R11, R11, 0x1, -R7.reuse ;  /* 0x000000010b0ba824 */ /* 0x100fe200078e0a07 */
[----:B------:R1:W-:Y:S01]  /*3cc0*/  STL [R1+0x4], R5 ;  /* 0x0000040501007387 */ /* 0x0003e20000100800 */
[----:B------:R-:W-:Y:S02]  /*3cd0*/  IABS R6, R15 ;  /* 0x0000000f00067213 */ /* 0x000fe40000000000 */
[--C-:B------:R-:W-:Y:S01]  /*3ce0*/  @!P3 IMAD.IADD R12, R12, 0x1, -R7.reuse ;  /* 0x000000010c0cb824 */ /* 0x100fe200078e0a07 */
[----:B------:R-:W-:Y:S01]  /*3cf0*/  ISETP.GT.U32.AND P2, PT, R7, R11, PT ;  /* 0x0000000b0700720c */ /* 0x000fe20003f44070 */
[----:B------:R-:W-:Y:S01]  /*3d00*/  @!P5 IMAD.MOV R10, RZ, RZ, -R10 ;  /* 0x000000ffff0ad224 */ /* 0x000fe200078e0a0a */
[----:B------:R2:W-:Y:S01]  /*3d10*/  STL.64 [R1+0xd48], R8 ;  /* 0x000d480801007387 */ /* 0x0005e20000100a00 */
[----:B------:R-:W-:Y:S01]  /*3d20*/  @!P6 IMAD.IADD R13, R13, 0x1, -R7 ;  /* 0x000000010d0de824 */ /* 0x000fe200078e0a07 */
[----:B------:R-:W-:Y:S01]  /*3d30*/  ISETP.GT.U32.AND P3, PT, R7, R12, PT ;  /* 0x0000000c0700720c */ /* 0x000fe20003f64070 */
[----:B------:R-:W-:Y:S01]  /*3d40*/  IMAD.HI.U32 R3, R247, R6, RZ ;  /* 0x00000006f7037227 */ /* 0x000fe200078e00ff */
[----:B-1----:R-:W-:-:S02]  /*3d50*/  IADD3 R5, R195, 0x3d, RZ ;  /* 0x0000003dc3057810 */ /* 0x002fc40007ffe0ff */
[----:B------:R-:W-:Y:S01]  /*3d60*/  ISETP.GT.U32.AND P6, PT, R7, R13, PT ;  /* 0x0000000d0700720c */ /* 0x000fe20003fc4070 */
[----:B------:R-:W-:Y:S01]  /*3d70*/  IMAD.MOV R3, RZ, RZ, -R3 ;  /* 0x000000ffff037224 */ /* 0x000fe200078e0a03 */
[----:B------:R-:W-:Y:S02]  /*3d80*/  IABS R14, R5 ;  /* 0x00000005000e7213 */ /* 0x000fe40000000000 */
[----:B------:R-:W-:Y:S01]  /*3d90*/  ISETP.GE.AND P5, PT, R5, RZ, PT ;  /* 0x000000ff0500720c */ /* 0x000fe20003fa6270 */
[----:B------:R-:W-:Y:S01]  /*3da0*/  @!P2 IMAD.IADD R11, R11, 0x1, -R7 ;  /* 0x000000010b0ba824 */ /* 0x000fe200078e0a07 */
[----:B------:R-:W-:Y:S01]  /*3db0*/  IADD3 R5, R195, 0x3f, RZ ;  /* 0x0000003fc3057810 */ /* 0x000fe20007ffe0ff */
[----:B------:R-:W-:Y:S01]  /*3dc0*/  IMAD.HI.U32 R2, R247, R14, RZ ;  /* 0x0000000ef7027227 */ /* 0x000fe200078e00ff */
[----:B------:R-:W-:Y:S02]  /*3dd0*/  ISETP.GE.AND P2, PT, R15, RZ, PT ;  /* 0x000000ff0f00720c */ /* 0x000fe40003f46270 */
[----:B------:R-:W-:Y:S01]  /*3de0*/  IABS R16, R5 ;  /* 0x0000000500107213 */ /* 0x000fe20000000000 */
[----:B------:R-:W-:-:S02]  /*3df0*/  IMAD.MOV R2, RZ, RZ, -R2 ;  /* 0x000000ffff027224 */ /* 0x000fc400078e0a02 */
[C---:B------:R-:W-:Y:S01]  /*3e00*/  IMAD R15, R7.reuse, R3, R6 ;  /* 0x00000003070f7224 */ /* 0x040fe200078e0206 */
[----:B------:R-:W-:Y:S01]  /*3e10*/  IABS R6, R21 ;  /* 0x0000001500067213 */ /* 0x000fe20000000000 */
[----:B------:R-:W-:Y:S02]  /*3e20*/  IMAD R14, R7, R2, R14 ;  /* 0x00000002070e7224 */ /* 0x000fe400078e020e */
[----:B------:R-:W-:Y:S02]  /*3e30*/  @!P3 IMAD.IADD R12, R12, 0x1, -R7 ;  /* 0x000000010c0cb824 */ /* 0x000fe400078e0a07 */
[----:B------:R-:W-:Y:S01]  /*3e40*/  IMAD.HI.U32 R2, R247, R16, RZ ;  /* 0x00000010f7027227 */ /* 0x000fe200078e00ff */
[----:B------:R-:W-:-:S03]  /*3e50*/  ISETP.GT.U32.AND P3, PT, R7, R14, PT ;  /* 0x0000000e0700720c */ /* 0x000fc60003f64070 */
[----:B------:R-:W-:Y:S01]  /*3e60*/  @!P6 IMAD.IADD R13, R13, 0x1, -R7 ;  /* 0x000000010d0de824 */ /* 0x000fe200078e0a07 */
[----:B------:R-:W-:Y:S01]  /*3e70*/  ISETP.GT.U32.AND P6, PT, R7, R15, PT ;  /* 0x0000000f0700720c */ /* 0x000fe20003fc4070 */
[----:B------:R-:W-:Y:S02]  /*3e80*/  IMAD.MOV R4, RZ, RZ, -R2 ;  /* 0x000000ffff047224 */ /* 0x000fe400078e0a02 */
[----:B------:R-:W-:-:S04]  /*3e90*/  IMAD.HI.U32 R2, R247, R6, RZ ;  /* 0x00000006f7027227 */ /* 0x000fc800078e00ff */
[C---:B------:R-:W-:Y:S02]  /*3ea0*/  IMAD R16, R7.reuse, R4, R16 ;  /* 0x0000000407107224 */ /* 0x040fe400078e0210 */
[----:B------:R-:W-:Y:S02]  /*3eb0*/  IMAD.MOV R17, RZ, RZ, -R2 ;  /* 0x000000ffff117224 */ /* 0x000fe400078e0a02 */
[--C-:B------:R-:W-:Y:S01]  /*3ec0*/  @!P3 IMAD.IADD R14, R14, 0x1, -R7.reuse ;  /* 0x000000010e0eb824 */ /* 0x100fe200078e0a07 */
[C---:B------:R-:W-:Y:S01]  /*3ed0*/  ISETP.GT.U32.AND P3, PT, R7.reuse, R16, PT ;  /* 0x000000100700720c */ /* 0x040fe20003f64070 */
[----:B------:R-:W-:Y:S01]  /*3ee0*/  IMAD R17, R7, R17, R6 ;  /* 0x0000001107117224 */ /* 0x000fe200078e0206 */
[----:B------:R-:W-:Y:S01]  /*3ef0*/  IADD3 R6, R195, 0x44, RZ ;  /* 0x00000044c3067810 */ /* 0x000fe20007ffe0ff */
[----:B------:R-:W-:Y:S02]  /*3f00*/  @!P6 IMAD.IADD R15, R15, 0x1, -R7 ;  /* 0x000000010f0fe824 */ /* 0x000fe400078e0a07 */
[----:B------:R-:W-:Y:S01]  /*3f10*/  IMAD.HI.U32 R3, R247, R18, RZ ;  /* 0x00000012f7037227 */ /* 0x000fe200078e00ff */
[----:B------:R-:W-:-:S03]  /*3f20*/  ISETP.GT.U32.AND P6, PT, R7, R17, PT ;  /* 0x000000110700720c */ /* 0x000fc60003fc4070 */
[----:B------:R-:W-:Y:S02]  /*3f30*/  IMAD.MOV R3, RZ, RZ, -R3 ;  /* 0x000000ffff037224 */ /* 0x000fe400078e0a03 */
[----:B------:R-:W-:Y:S02]  /*3f40*/  @!P0 IMAD.MOV R13, RZ, RZ, -R13 ;  /* 0x000000ffff0d8224 */ /* 0x000fe400078e0a0d */
[C---:B------:R-:W-:Y:S02]  /*3f50*/  IMAD R18, R7.reuse, R3, R18 ;  /* 0x0000000307127224 */ /* 0x040fe400078e0212 */
[----:B------:R-:W-:Y:S01]  /*3f60*/  @!P3 IMAD.IADD R16, R16, 0x1, -R7 ;  /* 0x000000011010b824 */ /* 0x000fe200078e0a07 */
[----:B------:R-:W-:Y:S01]  /*3f70*/  ISETP.GT.U32.AND P3, PT, R7, R14, PT ;  /* 0x0000000e0700720c */ /* 0x000fe20003f64070 */
[----:B------:R-:W-:Y:S01]  /*3f80*/  IMAD.HI.U32 R4, R247, R20, RZ ;  /* 0x00000014f7047227 */ /* 0x000fe200078e00ff */
[----:B------:R-:W-:-:S03]  /*3f90*/  ISETP.GT.U32.AND P0, PT, R7, R18, PT ;  /* 0x000000120700720c */ /* 0x000fc60003f04070 */
[----:B------:R-:W-:Y:S01]  /*3fa0*/  @!P6 IMAD.IADD R17, R17, 0x1, -R7 ;  /* 0x000000011111e824 */ /* 0x000fe200078e0a07 */
[----:B------:R-:W-:Y:S01]  /*3fb0*/  ISETP.GT.U32.AND P6, PT, R7, R16, PT ;  /* 0x000000100700720c */ /* 0x000fe20003fc4070 */
[----:B------:R-:W-:-:S04]  /*3fc0*/  IMAD.HI.U32 R2, R247, R22, RZ ;  /* 0x00000016f7027227 */ /* 0x000fc800078e00ff */
[----:B------:R-:W-:Y:S02]  /*3fd0*/  IMAD.MOV R4, RZ, RZ, -R4 ;  /* 0x000000ffff047224 */ /* 0x000fe400078e0a04 */
[----:B------:R-:W-:Y:S02]  /*3fe0*/  IMAD.MOV R2, RZ, RZ, -R2 ;  /* 0x000000ffff027224 */ /* 0x000fe400078e0a02 */
[----:B------:R-:W-:Y:S01]  /*3ff0*/  @!P1 IMAD.MOV R11, RZ, RZ, -R11 ;  /* 0x000000ffff0b9224 */ /* 0x000fe200078e0a0b */
[C---:B------:R-:W-:Y:S01]  /*4000*/  ISETP.GT.U32.AND P1, PT, R7.reuse, R15, PT ;  /* 0x0000000f0700720c */ /* 0x040fe20003f24070 */
[----:B------:R-:W-:Y:S01]  /*4010*/  @!P4 IMAD.MOV R12, RZ, RZ, -R12 ;  /* 0x000000ffff0cc224 */ /* 0x000fe200078e0a0c */
[C---:B------:R-:W-:Y:S01]  /*4020*/  ISETP.GT.U32.AND P4, PT, R7.reuse, R17, PT ;  /* 0x000000110700720c */ /* 0x040fe20003f84070 */
[C---:B------:R-:W-:Y:S01]  /*4030*/  IMAD R19, R7.reuse, R4, R20 ;  /* 0x0000000407137224 */ /* 0x040fe200078e0214 */
[----:B------:R-:W-:Y:S01]  /*4040*/  IABS R4, R6 ;  /* 0x0000000600047213 */ /* 0x000fe20000000000 */
[C---:B------:R-:W-:Y:S01]  /*4050*/  IMAD R20, R7.reuse, R2, R22 ;  /* 0x0000000207147224 */ /* 0x040fe200078e0216 */
[----:B------:R-:W-:Y:S01]  /*4060*/  IABS R22, R26 ;  /* 0x0000001a00167213 */ /* 0x000fe20000000000 */
[--C-:B------:R-:W-:Y:S01]  /*4070*/  @!P3 IMAD.IADD R14, R14, 0x1, -R7.reuse ;  /* 0x000000010e0eb824 */ /* 0x100fe200078e0a07 */
[----:B------:R-:W-:Y:S01]  /*4080*/  ISETP.GT.U32.AND P3, PT, R7, R19, PT ;  /* 0x000000130700720c */ /* 0x000fe20003f64070 */
[--C-:B------:R-:W-:Y:S01]  /*4090*/  @!P0 IMAD.IADD R18, R18, 0x1, -R7.reuse ;  /* 0x0000000112128824 */ /* 0x100fe200078e0a07 */
[----:B------:R-:W-:Y:S01]  /*40a0*/  ISETP.GE.AND P0, PT, R23, RZ, PT ;  /* 0x000000ff1700720c */ /* 0x000fe20003f06270 */
[--C-:B------:R-:W-:Y:S01]  /*40b0*/  @!P6 IMAD.IADD R16, R16, 0x1, -R7.reuse ;  /* 0x000000011010e824 */ /* 0x100fe200078e0a07 */
[C---:B------:R-:W-:Y:S01]  /*40c0*/  ISETP.GT.U32.AND P6, PT, R7.reuse, R20, PT ;  /* 0x000000140700720c */ /* 0x040fe20003fc4070 */
[----:B------:R-:W-:Y:S01]  /*40d0*/  @!P5 IMAD.MOV R14, RZ, RZ, -R14 ;  /* 0x000000ffff0ed224 */ /* 0x000fe200078e0a0e */
[----:B------:R-:W-:Y:S01]  /*40e0*/  ISETP.GT.U32.AND P5, PT, R7, R18, PT ;  /* 0x000000120700720c */ /* 0x000fe20003fa4070 */
[----:B------:R-:W-:Y:S01]  /*40f0*/  IMAD.HI.U32 R3, R247, R22, RZ ;  /* 0x00000016f7037227 */ /* 0x000fe200078e00ff */
[----:B------:R-:W-:Y:S03]  /*4100*/  STL.64 [R1+0xd50], R10 ;  /* 0x000d500a01007387 */ /* 0x000fe60000100a00 */
[--C-:B------:R-:W-:Y:S01]  /*4110*/  @!P1 IMAD.IADD R15, R15, 0x1, -R7.reuse ;  /* 0x000000010f0f9824 */ /* 0x100fe200078e0a07 */
[----:B------:R-:W-:Y:S01]  /*4120*/  ISETP.GE.AND P1, PT, R5, RZ, PT ;  /* 0x000000ff0500720c */ /* 0x000fe20003f26270 */
[----:B------:R-:W-:Y:S01]  /*4130*/  @!P4 IMAD.IADD R17, R17, 0x1, -R7 ;  /* 0x000000011111c824 */ /* 0x000fe200078e0a07 */
[----:B------:R-:W-:Y:S01]  /*4140*/  ISETP.GE.AND P4, PT, R21, RZ, PT ;  /* 0x000000ff1500720c */ /* 0x000fe20003f86270 */
[----:B------:R-:W-:Y:S01]  /*4150*/  IMAD.HI.U32 R2, R247, R4, RZ ;  /* 0x00000004f7027227 */ /* 0x000fe200078e00ff */
[----:B------:R-:W-:Y:S01]  /*4160*/  IADD3 R5, R195, 0x47, RZ ;  /* 0x00000047c3057810 */ /* 0x000fe20007ffe0ff */
[----:B------:R-:W-:Y:S02]  /*4170*/  STL.64 [R1+0xd58], R12 ;  /* 0x000d580c01007387 */ /* 0x000fe40000100a00 */
[----:B------:R-:W-:-:S02]  /*4180*/  IMAD.MOV R3, RZ, RZ, -R3 ;  /* 0x000000ffff037224 */ /* 0x000fc400078e0a03 */
[----:B------:R-:W-:Y:S02]  /*4190*/  IMAD.MOV R2, RZ, RZ, -R2 ;  /* 0x000000ffff027224 */ /* 0x000fe400078e0a02 */
[----:B------:R-:W-:Y:S01]  /*41a0*/  IMAD R22, R7, R3, R22 ;  /* 0x0000000307167224 */ /* 0x000fe200078e0216 */
[----:B------:R-:W-:Y:S01]  /*41b0*/  IADD3 R3, R195, 0x46, RZ ;  /* 0x00000046c3037810 */ /* 0x000fe20007ffe0ff */
[--C-:B------:R-:W-:Y:S02]  /*41c0*/  @!P6 IMAD.IADD R20, R20, 0x1, -R7.reuse ;  /* 0x000000011414e824 */ /* 0x100fe400078e0a07 */
[C---:B------:R-:W-:Y:S01]  /*41d0*/  IMAD R21, R7.reuse, R2, R4 ;  /* 0x0000000207157224 */ /* 0x040fe200078e0204 */
[----:B------:R-:W-:Y:S01]  /*41e0*/  IABS R4, R3 ;  /* 0x0000000300047213 */ /* 0x000fe20000000000 */
[----:B------:R-:W-:Y:S01]  /*41f0*/  @!P5 IMAD.IADD R18, R18, 0x1, -R7 ;  /* 0x000000011212d824 */ /* 0x000fe200078e0a07 */
[C---:B------:R-:W-:Y:S01]  /*4200*/  ISETP.GT.U32.AND P5, PT, R7.reuse, R22, PT ;  /* 0x000000160700720c */ /* 0x040fe20003fa4070 */
[----:B------:R-:W-:Y:S01]  /*4210*/  @!P1 IMAD.MOV R16, RZ, RZ, -R16 ;  /* 0x000000ffff109224 */ /* 0x000fe200078e0a10 */
[C---:B------:R-:W-:Y:S01]  /*4220*/  ISETP.GT.U32.AND P6, PT, R7.reuse, R20, PT ;  /* 0x000000140700720c */ /* 0x040fe20003fc4070 */
[----:B------:R-:W-:Y:S01]  /*4230*/  @!P4 IMAD.MOV R17, RZ, RZ, -R17 ;  /* 0x000000ffff11c224 */ /* 0x000fe200078e0a11 */
[----:B------:R-:W-:Y:S01]  /*4240*/  ISETP.GT.U32.AND P1, PT, R7, R21, PT ;  /* 0x000000150700720c */ /* 0x000fe20003f24070 */
[----:B------:R-:W-:Y:S01]  /*4250*/  IMAD.HI.U32 R2, R247, R4, RZ ;  /* 0x00000004f7027227 */ /* 0x000fe200078e00ff */
[----:B------:R-:W-:-:S03]  /*4260*/  ISETP.GE.AND P4, PT, R25, RZ, PT ;  /* 0x000000ff1900720c */ /* 0x000fc60003f86270 */
[----:B------:R-:W-:Y:S01]  /*4270*/  @!P3 IMAD.IADD R19, R19, 0x1, -R7 ;  /* 0x000000011313b824 */ /* 0x000fe200078e0a07 */
[----:B------:R-:W-:Y:S01]  /*4280*/  ISETP.GE.AND P3, PT, R24, RZ, PT ;  /* 0x000000ff1800720c */ /* 0x000fe20003f66270 */
[----:B------:R-:W-:Y:S01]  /*4290*/  IMAD.MOV R2, RZ, RZ, -R2 ;  /* 0x000000ffff027224 */ /* 0x000fe200078e0a02 */
[----:B------:R-:W-:Y:S01]  /*42a0*/  IABS R24, R5 ;  /* 0x0000000500187213 */ /* 0x000fe20000000000 */
[----:B------:R-:W-:Y:S01]  /*42b0*/  @!P2 IMAD.MOV R15, RZ, RZ, -R15 ;  /* 0x000000ffff0fa224 */ /* 0x000fe200078e0a0f */
[C---:B------:R-:W-:Y:S01]  /*42c0*/  ISETP.GT.U32.AND P2, PT, R7.reuse, R19, PT ;  /* 0x000000130700720c */ /* 0x040fe20003f44070 */
[--C-:B------:R-:W-:Y:S02]  /*42d0*/  @!P5 IMAD.IADD R22, R22, 0x1, -R7.reuse ;  /* 0x000000011616d824 */ /* 0x100fe400078e0a07 */
[--C-:B------:R-:W-:Y:S01]  /*42e0*/  @!P6 IMAD.IADD R20, R20, 0x1, -R7.reuse ;  /* 0x000000011414e824 */ /* 0x100fe200078e0a07 */
[----:B------:R-:W-:Y:S01]  /*42f0*/  ISETP.GE.AND P6, PT, R26, RZ, PT ;  /* 0x000000ff1a00720c */ /* 0x000fe20003fc6270 */
[C---:B------:R-:W-:Y:S01]  /*4300*/  IMAD R23, R7.reuse, R2, R4 ;  /* 0x0000000207177224 */ /* 0x040fe200078e0204 */
[----:B------:R-:W-:Y:S01]  /*4310*/  ISETP.GT.U32.AND P5, PT, R7, R22, PT ;  /* 0x000000160700720c */ /* 0x000fe20003fa4070 */
[----:B------:R-:W-:Y:S01]  /*4320*/  @!P1 IMAD.IADD R21, R21, 0x1, -R7 ;  /* 0x0000000115159824 */ /* 0x000fe200078e0a07 */
[----:B------:R-:W-:Y:S01]  /*4330*/  ISETP.GE.AND P1, PT, R3, RZ, PT ;  /* 0x000000ff0300720c */ /* 0x000fe20003f26270 */
[----:B------:R-:W-:Y:S01]  /*4340*/  @!P4 IMAD.MOV R20, RZ, RZ, -R20 ;  /* 0x000000ffff14c224 */ /* 0x000fe200078e0a14 */
[----:B------:R-:W-:Y:S01]  /*4350*/  ISETP.GT.U32.AND P4, PT, R7, R23, PT ;  /* 0x000000170700720c */ /* 0x000fe20003f84070 */
[----:B------:R-:W-:Y:S01]  /*4360*/  IMAD.HI.U32 R3, R247, R24, RZ ;  /* 0x00000018f7037227 */ /* 0x000fe200078e00ff */
[----:B------:R-:W-:Y:S01]  /*4370*/  IADD3 R2, R195, 0x48, RZ ;  /* 0x00000048c3027810 */ /* 0x000fe20007ffe0ff */
[----:B------:R-:W-:Y:S02]  /*4380*/  STL.64 [R1+0xd60], R14 ;  /* 0x000d600e01007387 */ /* 0x000fe40000100a00 */
[----:B------:R-:W-:-:S02]  /*4390*/  IMAD.MOV R3, RZ, RZ, -R3 ;  /* 0x000000ffff037224 */ /* 0x000fc400078e0a03 */
[----:B------:R-:W-:Y:S01]  /*43a0*/  @!P2 IMAD.IADD R19, R19, 0x1, -R7 ;  /* 0x000000011313a824 */ /* 0x000fe200078e0a07 */
[----:B------:R-:W-:Y:S01]  /*43b0*/  ISETP.GE.AND P2, PT, R6, RZ, PT ;  /* 0x000000ff0600720c */ /* 0x000fe20003f46270 */
[C---:B------:R-:W-:Y:S01]  /*43c0*/  IMAD R24, R7.reuse, R3, R24 ;  /* 0x0000000307187224 */ /* 0x040fe200078e0218 */
[----:B------:R-:W-:Y:S01]  /*43d0*/  IABS R6, R2 ;  /* 0x0000000200067213 */ /* 0x000fe20000000000 */
[----:B------:R-:W-:Y:S01]  /*43e0*/  @!P0 IMAD.MOV R18, RZ, RZ, -R18 ;  /* 0x000000ffff128224 */ /* 0x000fe200078e0a12 */
[----:B------:R-:W-:Y:S01]  /*43f0*/  ISETP.GT.U32.AND P0, PT, R7, R21, PT ;  /* 0x000000150700720c */ /* 0x000fe20003f04070 */
[----:B------:R-:W-:Y:S01]  /*4400*/  @!P3 IMAD.MOV R19, RZ, RZ, -R19 ;  /* 0x000000ffff13b224 */ /* 0x000fe200078e0a13 */
[----:B------:R-:W-:Y:S01]  /*4410*/  ISETP.GE.AND P3, PT, R5, RZ, PT ;  /* 0x000000ff0500720c */ /* 0x000fe20003f66270 */
[--C-:B------:R-:W-:Y:S01]  /*4420*/  @!P5 IMAD.IADD R22, R22, 0x1, -R7.reuse ;  /* 0x000000011616d824 */ /* 0x100fe200078e0a07 */
[----:B------:R-:W-:Y:S01]  /*4430*/  ISETP.GT.U32.AND P5, PT, R7, R24, PT ;  /* 0x000000180700720c */ /* 0x000fe20003fa4070 */
[--C-:B------:R-:W-:Y:S01]  /*4440*/  @!P4 IMAD.IADD R23, R23, 0x1, -R7.reuse ;  /* 0x000000011717c824 */ /* 0x100fe200078e0a07 */
[C---:B------:R-:W-:Y:S01]  /*4450*/  IADD3 R5, R195.reuse, 0x4a, RZ ;  /* 0x0000004ac3057810 */ /* 0x040fe20007ffe0ff */
[----:B------:R-:W-:Y:S01]  /*4460*/  @!P6 IMAD.MOV R22, RZ, RZ, -R22 ;  /* 0x000000ffff16e224 */ /* 0x000fe200078e0a16 */
[----:B------:R-:W-:Y:S01]  /*4470*/  IADD3 R3, R195, 0x49, RZ ;  /* 0x00000049c3037810 */ /* 0x000fe20007ffe0ff */
[----:B------:R-:W-:Y:S01]  /*4480*/  STL.64 [R1+0xd68], R16 ;  /* 0x000d681001007387 */ /* 0x000fe20000100a00 */
[----:B------:R-:W-:Y:S01]  /*4490*/  IABS R28, R5 ;  /* 0x00000005001c7213 */ /* 0x000fe20000000000 */
[----:B--2---:R-:W-:Y:S01]  /*44a0*/  IMAD.MOV.U32 R8, RZ, RZ, R180 ;  /* 0x000000ffff087224 */ /* 0x004fe200078e00b4 */
[----:B------:R-:W-:Y:S01]  /*44b0*/  ISETP.GT.U32.AND P4, PT, R7, R23, PT ;  /* 0x000000170700720c */ /* 0x000fe20003f84070 */
[--C-:B------:R-:W-:Y:S01]  /*44c0*/  @!P0 IMAD.IADD R21, R21, 0x1, -R7.reuse ;  /* 0x0000000115158824 */ /* 0x100fe200078e0a07 */
[----:B------:R-:W-:Y:S01]  /*44d0*/  ISETP.GE.AND P0, PT, R2, RZ, PT ;  /* 0x000000ff0200720c */ /* 0x000fe20003f06270 */
[----:B------:R-:W-:Y:S01]  /*44e0*/  IMAD.HI.U32 R4, R247, R28, RZ ;  /* 0x0000001cf7047227 */ /* 0x000fe200078e00ff */
[----:B------:R-:W-:Y:S01]  /*44f0*/  IABS R26, R3 ;  /* 0x00000003001a7213 */ /* 0x000fe20000000000 */
[----:B------:R-:W-:Y:S01]  /*4500*/  STL.64 [R1+0xd70], R18 ;  /* 0x000d701201007387 */ /* 0x000fe20000100a00 */
[----:B------:R-:W-:Y:S01]  /*4510*/  ISETP.GE.AND P6, PT, R5, RZ, PT ;  /* 0x000000ff0500720c */ /* 0x000fe20003fc6270 */
[----:B------:R-:W-:Y:S01]  /*4520*/  @!P5 IMAD.IADD R24, R24, 0x1, -R7 ;  /* 0x000000011818d824 */ /* 0x000fe200078e0a07 */
[----:B------:R-:W-:Y:S01]  /*4530*/  IADD3 R5, R195, 0x4c, RZ ;  /* 0x0000004cc3057810 */ /* 0x000fe20007ffe0ff */
[----:B------:R-:W-:-:S03]  /*4540*/  IMAD.HI.U32 R2, R247, R6, RZ ;  /* 0x00000006f7027227 */ /* 0x000fc600078e00ff */
[----:B------:R-:W-:Y:S01]  /*4550*/  ISETP.GT.U32.AND P5, PT, R7, R24, PT ;  /* 0x000000180700720c */ /* 0x000fe20003fa4070 */
[----:B------:R-:W-:Y:S02]  /*4560*/  IMAD.MOV R4, RZ, RZ, -R4 ;  /* 0x000000ffff047224 */ /* 0x000fe400078e0a04 */
[----:B------:R-:W-:Y:S01]  /*4570*/  @!P2 IMAD.MOV R21, RZ, RZ, -R21 ;  /* 0x000000ffff15a224 */ /* 0x000fe200078e0a15 */
[----:B------:R-:W-:Y:S01]  /*4580*/  ISETP.GE.AND P2, PT, R3, RZ, PT ;  /* 0x000000ff0300720c */ /* 0x000fe20003f46270 */
[----:B------:R-:W-:Y:S02]  /*4590*/  IMAD.MOV R2, RZ, RZ, -R2 ;  /* 0x000000ffff027224 */ /* 0x000fe400078e0a02 */
[----:B------:R-:W-:Y:S01]  /*45a0*/  @!P4 IMAD.IADD R23, R23, 0x1, -R7 ;  /* 0x000000011717c824 */ /* 0x000fe200078e0a07 */
[----:B------:R-:W-:Y:S01]  /*45b0*/  STL.64 [R1+0xd78], R20 ;  /* 0x000d781401007387 */ /* 0x000fe20000100a00 */
[----:B------:R-:W-:Y:S02]  /*45c0*/  IMAD R27, R7, R4, R28 ;  /* 0x00000004071b7224 */ /* 0x000fe400078e021c */
[----:B------:R-:W-:-:S04]  /*45d0*/  IMAD.HI.U32 R3, R247, R26, RZ ;  /* 0x0000001af7037227 */ /* 0x000fc800078e00ff */
[C---:B------:R-:W-:Y:S01]  /*45e0*/  IMAD R25, R7.reuse, R2, R6 ;  /* 0x0000000207197224 */ /* 0x040fe200078e0206 */
[----:B------:R-:W-:Y:S01]  /*45f0*/  IABS R6, R5 ;  /* 0x0000000500067213 */ /* 0x000fe20000000000 */
[----:B------:R-:W-:Y:S01]  /*4600*/  @!P1 IMAD.MOV R23, RZ, RZ, -R23 ;  /* 0x000000ffff179224 */ /* 0x000fe200078e0a17 */
[C---:B------:R-:W-:Y:S01]  /*4610*/  ISETP.GT.U32.AND P1, PT, R7.reuse, R27, PT ;  /* 0x0000001b0700720c */ /* 0x040fe20003f24070 */
[----:B------:R-:W-:Y:S01]  /*4620*/  IMAD.MOV R3, RZ, RZ, -R3 ;  /* 0x000000ffff037224 */ /* 0x000fe200078e0a03 */
[C---:B------:R-:W-:Y:S01]  /*4630*/  ISETP.GT.U32.AND P4, PT, R7.reuse, R25, PT ;  /* 0x000000190700720c */ /* 0x040fe20003f84070 */
[----:B------:R-:W-:Y:S01]  /*4640*/  @!P5 IMAD.IADD R24, R24, 0x1, -R7 ;  /* 0x000000011818d824 */ /* 0x000fe200078e0a07 */
[----:B------:R-:W-:Y:S01]  /*4650*/  STL.64 [R1+0xd80], R22 ;  /* 0x000d801601007387 */ /* 0x000fe20000100a00 */
[----:B------:R-:W-:Y:S01]  /*4660*/  IMAD R26, R7, R3, R26 ;  /* 0x00000003071a7224 */ /* 0x000fe200078e021a */
[----:B------:R-:W-:Y:S01]  /*4670*/  IADD3 R3, R195, 0x4b, RZ ;  /* 0x0000004bc3037810 */ /* 0x000fe20007ffe0ff */
[----:B------:R-:W-:-:S02]  /*4680*/  @!P3 IMAD.MOV R24, RZ, RZ, -R24 ;  /* 0x000000ffff18b224 */ /* 0x000fc400078e0a18 */
[----:B------:R-:W-:Y:S01]  /*4690*/  IMAD.HI.U32 R4, R247, R32, RZ ;  /* 0x00000020f7047227 */ /* 0x000fe200078e00ff */
[----:B------:R-:W-:Y:S02]  /*46a0*/  ISETP.GT.U32.AND P5, PT, R7, R26, PT ;  /* 0x0000001a0700720c */ /* 0x000fe40003fa4070 */
[----:B------:R-:W-:Y:S01]  /*46b0*/  IABS R28, R3 ;  /* 0x00000003001c7213 */ /* 0x000fe20000000000 */
[--C-:B------:R-:W-:Y:S01]  /*46c0*/  @!P1 IMAD.IADD R27, R27, 0x1, -R7.reuse ;  /* 0x000000011b1b9824 */ /* 0x100fe200078e0a07 */
[----:B------:R-:W-:Y:S01]  /*46d0*/  ISETP.GE.AND P3, PT, R3, RZ, PT ;  /* 0x000000ff0300720c */ /* 0x000fe20003f66270 */
[----:B------:R-:W-:Y:S02]  /*46e0*/  @!P4 IMAD.IADD R25, R25, 0x1, -R7 ;  /* 0x000000011919c824 */ /* 0x000fe400078e0a07 */
[----:B------:R-:W-:Y:S01]  /*46f0*/  IMAD.HI.U32 R2, R247, R28, RZ ;  /* 0x0000001cf7027227 */ /* 0x000fe200078e00ff */
[C---:B------:R-:W-:Y:S02]  /*4700*/  ISETP.GT.U32.AND P1, PT, R7.reuse, R27, PT ;  /* 0x0000001b0700720c */ /* 0x040fe40003f24070 */
[----:B------:R-:W-:Y:S01]  /*4710*/  ISETP.GT.U32.AND P4, PT, R7, R25, PT ;  /* 0x000000190700720c */ /* 0x000fe20003f84070 */
[----:B------:R-:W-:-:S04]  /*4720*/  IMAD.HI.U32 R3, R247, R30, RZ ;  /* 0x0000001ef7037227 */ /* 0x000fc800078e00ff */
[----:B------:R-:W-:Y:S02]  /*4730*/  @!P5 IMAD.IADD R26, R26, 0x1, -R7 ;  /* 0x000000011a1ad824 */ /* 0x000fe400078e0a07 */
[----:B------:R-:W-:Y:S02]  /*4740*/  IMAD.MOV R2, RZ, RZ, -R2 ;  /* 0x000000ffff027224 */ /* 0x000fe400078e0a02 */
[----:B------:R-:W-:Y:S01]  /*4750*/  IMAD.MOV R3, RZ, RZ, -R3 ;  /* 0x000000ffff037224 */ /* 0x000fe200078e0a03 */
[C---:B------:R-:W-:Y:S01]  /*4760*/  ISETP.GT.U32.AND P5, PT, R7.reuse, R26, PT ;  /* 0x0000001a0700720c */ /* 0x040fe20003fa4070 */
[----:B------:R-:W-:Y:S02]  /*4770*/  IMAD R28, R7, R2, R28 ;  /* 0x00000002071c7224 */ /* 0x000fe400078e021c */
[----:B------:R-:W-:-:S04]  /*4780*/  IMAD.HI.U32 R2, R247, R6, RZ ;  /* 0x00000006f7027227 */ /* 0x000fc800078e00ff */
[----:B------:R-:W-:Y:S02]  /*4790*/  IMAD.MOV R4, RZ, RZ, -R4 ;  /* 0x000000ffff047224 */ /* 0x000fe400078e0a04 */
[----:B------:R-:W-:Y:S01]  /*47a0*/  IMAD R30, R7, R3, R30 ;  /* 0x00000003071e7224 */ /* 0x000fe200078e021e */
[----:B------:R-:W-:Y:S01]  /*47b0*/  IADD3 R3, R195, 0x4f, RZ ;  /* 0x0000004fc3037810 */ /* 0x000fe20007ffe0ff */
[----:B------:R-:W-:Y:S02]  /*47c0*/  IMAD.MOV R2, RZ, RZ, -R2 ;  /* 0x000000ffff027224 */ /* 0x000fe400078e0a02 */
[----:B------:R-:W-:Y:S01]  /*47d0*/  IMAD R31, R7, R4, R32 ;  /* 0x00000004071f7224 */ /* 0x000fe200078e0220 */
[----:B------:R-:W-:Y:S01]  /*47e0*/  IABS R32, R3 ;  /* 0x0000000300207213 */ /* 0x000fe20000000000 */
[--C-:B------:R-:W-:Y:S01]  /*47f0*/  @!P1 IMAD.IADD R27, R27, 0x1, -R7.reuse ;  /* 0x000000011b1b9824 */ /* 0x100fe200078e0a07 */
[----:B------:R-:W-:Y:S01]  /*4800*/  ISETP.GT.U32.AND P1, PT, R7, R30, PT ;  /* 0x0000001e0700720c */ /* 0x000fe20003f24070 */
[----:B------:R-:W-:Y:S01]  /*4810*/  @!P4 IMAD.IADD R25, R25, 0x1, -R7 ;  /* 0x000000011919c824 */ /* 0x000fe200078e0a07 */
[C---:B------:R-:W-:Y:S01]  /*4820*/  ISETP.GT.U32.AND P4, PT, R7.reuse, R28, PT ;  /* 0x0000001c0700720c */ /* 0x040fe20003f84070 */
[C---:B------:R-:W-:Y:S01]  /*4830*/  IMAD R29, R7.reuse, R2, R6 ;  /* 0x00000002071d7224 */ /* 0x040fe200078e0206 */
[----:B------:R-:W-:Y:S01]  /*4840*/  IABS R6, R37 ;  /* 0x0000002500067213 */ /* 0x000fe20000000000 */
[----:B------:R-:W-:Y:S01]  /*4850*/  @!P6 IMAD.MOV R27, RZ, RZ, -R27 ;  /* 0x000000ffff1be224 */ /* 0x000fe200078e0a1b */
[C---:B------:R-:W-:Y:S01]  /*4860*/  ISETP.GT.U32.AND P6, PT, R7.reuse, R31, PT ;  /* 0x0000001f0700720c */ /* 0x040fe20003fc4070 */
[----:B------:R-:W-:Y:S01]  /*4870*/  @!P0 IMAD.MOV R25, RZ, RZ, -R25 ;  /* 0x000000ffff198224 */ /* 0x000fe200078e0a19 */
[----:B------:R-:W-:Y:S01]  /*4880*/  ISETP.GT.U32.AND P0, PT, R7, R29, PT ;  /* 0x0000001d0700720c */ /* 0x000fe20003f04070 */
[--C-:B------:R-:W-:Y:S01]  /*4890*/  @!P5 IMAD.IADD R26, R26, 0x1, -R7.reuse ;  /* 0x000000011a1ad824 */ /* 0x100fe200078e0a07 */
[----:B------:R-:W-:Y:S01]  /*48a0*/  ISETP.GE.AND P5, PT, R5, RZ, PT ;  /* 0x000000ff0500720c */ /* 0x000fe20003fa6270 */
[----:B------:R-:W-:Y:S01]  /*48b0*/  IMAD.HI.U32 R2, R247, R32, RZ ;  /* 0x00000020f7027227 */ /* 0x000fe200078e00ff */
[----:B------:R-:W-:Y:S01]  /*48c0*/  IADD3 R5, R195, 0x50, RZ ;  /* 0x00000050c3057810 */ /* 0x000fe20007ffe0ff */
[----:B------:R-:W-:Y:S02]  /*48d0*/  STL.64 [R1+0xd88], R24 ;  /* 0x000d881801007387 */ /* 0x000fe40000100a00 */
[----:B------:R-:W-:Y:S01]  /*48e0*/  @!P1 IMAD.IADD R30, R30, 0x1, -R7 ;  /* 0x000000011e1e9824 */ /* 0x000fe200078e0a07 */
[----:B------:R-:W-:Y:S01]  /*48f0*/  IABS R4, R5 ;  /* 0x0000000500047213 */ /* 0x000fe20000000000 */
[----:B------:R-:W-:-:S02]  /*4900*/  IMAD.MOV R2, RZ, RZ, -R2 ;  /* 0x000000ffff027224 */ /* 0x000fc400078e0a02 */
[--C-:B------:R-:W-:Y:S01]  /*4910*/  @!P6 IMAD.IADD R31, R31, 0x1, -R7.reuse ;  /* 0x000000011f1fe824 */ /* 0x100fe200078e0a07 */
[C---:B------:R-:W-:Y:S01]  /*4920*/  ISETP.GT.U32.AND P6, PT, R7.reuse, R30, PT ;  /* 0x0000001e0700720c */ /* 0x040fe20003fc4070 */
[----:B------:R-:W-:Y:S02]  /*4930*/  @!P4 IMAD.IADD R28, R28, 0x1, -R7 ;  /* 0x000000011c1cc824 */ /* 0x000fe400078e0a07 */
[----:B------:R-:W-:Y:S02]  /*4940*/  IMAD R32, R7, R2, R32 ;  /* 0x0000000207207224 */ /* 0x000fe400078e0220 */
[----:B------:R-:W-:Y:S01]  /*4950*/  IMAD.HI.U32 R2, R247, R4, RZ ;  /* 0x00000004f7027227 */ /* 0x000fe200078e00ff */
[----:B------:R-:W-:-:S03]  /*4960*/  ISETP.GT.U32.AND P4, PT, R7, R28, PT ;  /* 0x0000001c0700720c */ /* 0x000fc60003f84070 */
[--C-:B------:R-:W-:Y:S01]  /*4970*/  @!P0 IMAD.IADD R29, R29, 0x1, -R7.reuse ;  /* 0x000000011d1d8824 */ /* 0x100fe200078e0a07 */
[----:B------:R-:W-:Y:S01]  /*4980*/  ISETP.GE.AND P0, PT, R3, RZ, PT ;  /* 0x000000ff0300720c */ /* 0x000fe20003f06270 */
[----:B------:R-:W-:Y:S02]  /*4990*/  IMAD.MOV R2, RZ, RZ, -R2 ;  /* 0x000000ffff027224 */ /* 0x000fe400078e0a02 */
[----:B------:R-:W-:Y:S01]  /*49a0*/  @!P2 IMAD.MOV R26, RZ, RZ, -R26 ;  /* 0x000000ffff1aa224 */ /* 0x000fe200078e0a1a */
[----:B------:R-:W-:Y:S01]  /*49b0*/  ISETP.GE.AND P2, PT, R33, RZ, PT ;  /* 0x000000ff2100720c */ /* 0x000fe20003f46270 */
[C---:B------:R-:W-:Y:S01]  /*49c0*/  IMAD R33, R7.reuse, R2, R4 ;  /* 0x0000000207217224 */ /* 0x040fe200078e0204 */
[C---:B------:R-:W-:Y:S01]  /*49d0*/  ISETP.GT.U32.AND P1, PT, R7.reuse, R29, PT ;  /* 0x0000001d0700720c */ /* 0x040fe20003f24070 */
[--C-:B------:R-:W-:Y:S01]  /*49e0*/  @!P6 IMAD.IADD R30, R30, 0x1, -R7.reuse ;  /* 0x000000011e1ee824 */ /* 0x100fe200078e0a07 */
[----:B------:R-:W-:Y:S01]  /*49f0*/  STL.64 [R1+0xd90], R26 ;  /* 0x000d901a01007387 */ /* 0x000fe20000100a00 */
[----:B------:R-:W-:Y:S01]  /*4a00*/  @!P4 IMAD.IADD R28, R28, 0x1, -R7 ;  /* 0x000000011c1cc824 */ /* 0x000fe200078e0a07 */
[----:B------:R-:W-:Y:S01]  /*4a10*/  ISETP.GT.U32.AND P6, PT, R7, R33, PT ;  /* 0x000000210700720c */ /* 0x000fe20003fc4070 */
[----:B------:R-:W-:Y:S01]  /*4a20*/  IMAD.HI.U32 R3, R247, R6, RZ ;  /* 0x00000006f7037227 */ /* 0x000fe200078e00ff */
[----:B------:R-:W-:-:S02]  /*4a30*/  ISETP.GE.AND P4, PT, R34, RZ, PT ;  /* 0x000000ff2200720c */ /* 0x000fc40003f86270 */
[----:B------:R-:W-:Y:S01]  /*4a40*/  IABS R34, R35 ;  /* 0x0000002300227213 */ /* 0x000fe20000000000 */
[----:B------:R-:W-:Y:S01]  /*4a50*/  @!P3 IMAD.MOV R28, RZ, RZ, -R28 ;  /* 0x000000ffff1cb224 */ /* 0x000fe200078e0a1c */
[----:B------:R-:W-:Y:S01]  /*4a60*/  ISETP.GT.U32.AND P3, PT, R7, R31, PT ;  /* 0x0000001f0700720c */ /* 0x000fe20003f64070 */
[----:B------:R-:W-:-:S04]  /*4a70*/  IMAD.HI.U32 R4, R247, R36, RZ ;  /* 0x00000024f7047227 */ /* 0x000fc800078e00ff */
[----:B------:R-:W-:Y:S01]  /*4a80*/  @!P1 IMAD.IADD R29, R29, 0x1, -R7 ;  /* 0x000000011d1d9824 */ /* 0x000fe200078e0a07 */
[----:B------:R-:W-:Y:S01]  /*4a90*/  ISETP.GT.U32.AND P1, PT, R7, R32, PT ;  /* 0x000000200700720c */ /* 0x000fe20003f24070 */
[----:B------:R-:W-:-:S04]  /*4aa0*/  IMAD.HI.U32 R2, R247, R34, RZ ;  /* 0x00000022f7027227 */ /* 0x000fc800078e00ff */
[----:B------:R-:W-:Y:S02]  /*4ab0*/  @!P6 IMAD.IADD R33, R33, 0x1, -R7 ;  /* 0x000000012121e824 */ /* 0x000fe400078e0a07 */
[----:B------:R-:W-:Y:S02]  /*4ac0*/  IMAD.MOV R2, RZ, RZ, -R2 ;  /* 0x000000ffff027224 */ /* 0x000fe400078e0a02 */
[----:B------:R-:W-:Y:S01]  /*4ad0*/  IMAD.MOV R3, RZ, RZ, -R3 ;  /* 0x000000ffff037224 */ /* 0x000fe200078e0a03 */
[C---:B------:R-:W-:Y:S01]  /*4ae0*/  ISETP.GT.U32.AND P6, PT, R7.reuse, R33, PT ;  /* 0x000000210700720c */ /* 0x040fe20003fc4070 */
[----:B------:R-:W-:Y:S02]  /*4af0*/  IMAD R34, R7, R2, R34 ;  /* 0x0000000207227224 */ /* 0x000fe400078e0222 */
[--C-:B------:R-:W-:Y:S01]  /*4b00*/  @!P1 IMAD.IADD R32, R32, 0x1, -R7.reuse ;  /* 0x0000000120209824 */ /* 0x100fe200078e0a07 */
[----:B------:R-:W-:Y:S01]  /*4b10*/  ISETP.GE.AND P1, PT, R35, RZ, PT ;  /* 0x000000ff2300720c */ /* 0x000fe20003f26270 */
[----:B------:R-:W-:Y:S01]  /*4b20*/  @!P3 IMAD.IADD R31, R31, 0x1, -R7 ;  /* 0x000000011f1fb824 */ /* 0x000fe200078e0a07 */
[----:B------:R-:W-:Y:S01]  /*4b30*/  ISETP.GE.AND P3, PT, R5, RZ, PT ;  /* 0x000000ff0500720c */ /* 0x000fe20003f66270 */
[----:B------:R-:W-:Y:S01]  /*4b40*/  IMAD.MOV R4, RZ, RZ, -R4 ;  /* 0x000000ffff047224 */ /* 0x000fe200078e0a04 */
[----:B------:R-:W-:Y:S01]  /*4b50*/  IADD3 R5, R195, 0x55, RZ ;  /* 0x00000055c3057810 */ /* 0x000fe20007ffe0ff */
        /* <DEDUP_REMOVED lines=11> */
[----:B------:R-:W-:Y:S01]  /*4c10*/  ISETP.GT.U32.AND P6, PT, R7, R36, PT ;  /* 0x000000240700720c */ /* 0x000fe20003fc4070 */
[----:B------:R-:W-:Y:S01]  /*4c20*/  IMAD.HI.U32 R2, R247, R4, RZ ;  /* 0x00000004f7027227 */ /* 0x000fe200078e00ff */
[----:B------:R-:W-:Y:S01]  /*4c30*/  IABS R38, R5 ;  /* 0x0000000500267213 */ /* 0x000fe20000000000 */
[----:B------:R-:W-:Y:S01]  /*4c40*/  STL.64 [R1+0xd98], R28 ;  /* 0x000d981c01007387 */ /* 0x000fe20000100a00 */
[----:B------:R-:W-:Y:S01]  /*4c50*/  IADD3 R6, R195, 0x56, RZ ;  /* 0x00000056c3067810 */ /* 0x000fe20007ffe0ff */
[----:B------:R-:W-:Y:S01]  /*4c60*/  @!P2 IMAD.IADD R34, R34, 0x1, -R7 ;  /* 0x000000012222a824 */ /* 0x000fe200078e0a07 */
[----:B------:R-:W-:Y:S01]  /*4c70*/  ISETP.GE.AND P2, PT, R39, RZ, PT ;  /* 0x000000ff2700720c */ /* 0x000fe20003f46270 */
[----:B------:R-:W-:Y:S01]  /*4c80*/  @!P3 IMAD.MOV R33, RZ, RZ, -R33 ;  /* 0x000000ffff21b224 */ /* 0x000fe200078e0a21 */
[----:B------:R-:W-:Y:S01]  /*4c90*/  STL.64 [R1+0xda0], R30 ;  /* 0x000da01e01007387 */ /* 0x000fe20000100a00 */
[--C-:B------:R-:W-:Y:S01]  /*4ca0*/  @!P4 IMAD.IADD R35, R35, 0x1, -R7.reuse ;  /* 0x000000012323c824 */ /* 0x100fe200078e0a07 */
[----:B------:R-:W-:Y:S01]  /*4cb0*/  ISETP.GT.U32.AND P4, PT, R7, R34, PT ;  /* 0x000000220700720c */ /* 0x000fe20003f84070 */
[--C-:B------:R-:W-:Y:S01]  /*4cc0*/  @!P5 IMAD.IADD R32, R32, 0x1, -R7.reuse ;  /* 0x000000012020d824 */ /* 0x100fe200078e0a07 */
[----:B------:R-:W-:Y:S01]  /*4cd0*/  ISETP.GE.AND P5, PT, R37, RZ, PT ;  /* 0x000000ff2500720c */ /* 0x000fe20003fa6270 */
[----:B------:R-:W-:Y:S01]  /*4ce0*/  @!P6 IMAD.IADD R36, R36, 0x1, -R7 ;  /* 0x000000012424e824 */ /* 0x000fe200078e0a07 */
[----:B------:R-:W-:Y:S01]  /*4cf0*/  ISETP.GT.U32.AND P6, PT, R7, R35, PT ;  /* 0x000000230700720c */ /* 0x000fe20003fc4070 */
[----:B------:R-:W-:-:S02]  /*4d00*/  IMAD.MOV R37, RZ, RZ, -R2 ;  /* 0x000000ffff257224 */ /* 0x000fc400078e0a02 */
[----:B------:R-:W-:-:S04]  /*4d10*/  IMAD.HI.U32 R2, R247, R38, RZ ;  /* 0x00000026f7027227 */ /* 0x000fc800078e00ff */
[C---:B------:R-:W-:Y:S01]  /*4d20*/  IMAD R37, R7.reuse, R37, R4 ;  /* 0x0000002507257224 */ /* 0x040fe200078e0204 */
[----:B------:R-:W-:Y:S01]  /*4d30*/  IABS R4, R6 ;  /* 0x0000000600047213 */ /* 0x000fe20000000000 */
[----:B------:R-:W-:Y:S02]  /*4d40*/  IMAD.MOV R2, RZ, RZ, -R2 ;  /* 0x000000ffff027224 */ /* 0x000fe400078e0a02 */
[--C-:B------:R-:W-:Y:S01]  /*4d50*/  @!P4 IMAD.IADD R34, R34, 0x1, -R7.reuse ;  /* 0x000000012222c824 */ /* 0x100fe200078e0a07 */
[C---:B------:R-:W-:Y:S01]  /*4d60*/  ISETP.GT.U32.AND P4, PT, R7.reuse, R37, PT ;  /* 0x000000250700720c */ /* 0x040fe20003f84070 */
[C---:B------:R-:W-:Y:S02]  /*4d70*/  IMAD R38, R7.reuse, R2, R38 ;  /* 0x0000000207267224 */ /* 0x040fe400078e0226 */
[----:B------:R-:W-:Y:S01]  /*4d80*/  @!P0 IMAD.MOV R32, RZ, RZ, -R32 ;  /* 0x000000ffff208224 */ /* 0x000fe200078e0a20 */
[----:B------:R-:W-:Y:S01]  /*4d90*/  ISETP.GT.U32.AND P0, PT, R7, R36, PT ;  /* 0x000000240700720c */ /* 0x000fe20003f04070 */
[----:B------:R-:W-:Y:S01]  /*4da0*/  @!P6 IMAD.IADD R35, R35, 0x1, -R7 ;  /* 0x000000012323e824 */ /* 0x000fe200078e0a07 */
[----:B------:R-:W-:Y:S01]  /*4db0*/  ISETP.GT.U32.AND P6, PT, R7, R38, PT ;  /* 0x000000260700720c */ /* 0x000fe20003fc4070 */
[----:B------:R-:W-:Y:S01]  /*4dc0*/  IMAD.HI.U32 R2, R247, R4, RZ ;  /* 0x00000004f7027227 */ /* 0x000fe200078e00ff */
[----:B------:R1:W-:Y:S03]  /*4dd0*/  STL.64 [R1+0xda8], R32 ;  /* 0x000da82001007387 */ /* 0x0003e60000100a00 */
[----:B------:R-:W-:-:S02]  /*4de0*/  IMAD.MOV R39, RZ, RZ, -R2 ;  /* 0x000000ffff277224 */ /* 0x000fc400078e0a02 */
[----:B------:R-:W-:Y:S01]  /*4df0*/  @!P4 IMAD.IADD R37, R37, 0x1, -R7 ;  /* 0x000000012525c824 */ /* 0x000fe200078e0a07 */
[----:B------:R-:W-:Y:S01]  /*4e00*/  ISETP.GE.AND P4, PT, R5, RZ, PT ;  /* 0x000000ff0500720c */ /* 0x000fe20003f86270 */
[----:B------:R-:W-:Y:S01]  /*4e10*/  IMAD.HI.U32 R2, R247, R40, RZ ;  /* 0x00000028f7027227 */ /* 0x000fe200078e00ff */
[----:B------:R-:W-:-:S03]  /*4e20*/  IADD3 R5, R195, 0x5a, RZ ;  /* 0x0000005ac3057810 */ /* 0x000fc60007ffe0ff */
[--C-:B------:R-:W-:Y:S01]  /*4e30*/  @!P0 IMAD.IADD R36, R36, 0x1, -R7.reuse ;  /* 0x0000000124248824 */ /* 0x100fe200078e0a07 */
[----:B------:R-:W-:Y:S01]  /*4e40*/  ISETP.GE.AND P0, PT, R3, RZ, PT ;  /* 0x000000ff0300720c */ /* 0x000fe20003f06270 */
[----:B------:R-:W-:Y:S01]  /*4e50*/  @!P6 IMAD.IADD R38, R38, 0x1, -R7 ;  /* 0x000000012626e824 */ /* 0x000fe200078e0a07 */
[----:B------:R-:W-:Y:S01]  /*4e60*/  IABS R3, R42 ;  /* 0x0000002a00037213 */ /* 0x000fe20000000000 */
[C---:B------:R-:W-:Y:S01]  /*4e70*/  IMAD R39, R7.reuse, R39, R4 ;  /* 0x0000002707277224 */ /* 0x040fe200078e0204 */
[C---:B------:R-:W-:Y:S01]  /*4e80*/  ISETP.GT.U32.AND P6, PT, R7.reuse, R37, PT ;  /* 0x000000250700720c */ /* 0x040fe20003fc4070 */
[----:B------:R-:W-:Y:S01]  /*4e90*/  @!P1 IMAD.MOV R34, RZ, RZ, -R34 ;  /* 0x000000ffff229224 */ /* 0x000fe200078e0a22 */
[C---:B------:R-:W-:Y:S01]  /*4ea0*/  ISETP.GT.U32.AND P1, PT, R7.reuse, R38, PT ;  /* 0x000000260700720c */ /* 0x040fe20003f24070 */
[----:B------:R-:W-:Y:S01]  /*4eb0*/  IMAD.MOV.U32 R4, RZ, RZ, R3 ;  /* 0x000000ffff047224 */ /* 0x000fe200078e0003 */
[----:B------:R-:W-:Y:S01]  /*4ec0*/  ISETP.GT.U32.AND P3, PT, R7, R39, PT ;  /* 0x000000270700720c */ /* 0x000fe20003f64070 */
[----:B------:R-:W-:Y:S01]  /*4ed0*/  IMAD.MOV R3, RZ, RZ, -R2 ;  /* 0x000000ffff037224 */ /* 0x000fe200078e0a02 */
[----:B-1----:R-:W-:Y:S01]  /*4ee0*/  IADD3 R32, R195, 0xfe, RZ ;  /* 0x000000fec3207810 */ /* 0x002fe20007ffe0ff */
[----:B------:R-:W-:-:S03]  /*4ef0*/  IMAD.HI.U32 R2, R247, R4, RZ ;  /* 0x00000004f7027227 */ /* 0x000fc600078e00ff */
[----:B------:R-:W-:Y:S01]  /*4f00*/  IABS R236, R32 ;  /* 0x0000002000ec7213 */ /* 0x000fe20000000000 */
[----:B------:R-:W-:Y:S01]  /*4f10*/  IMAD R40, R7, R3, R40 ;  /* 0x0000000307287224 */ /* 0x000fe200078e0228 */
[----:B------:R-:W-:Y:S01]  /*4f20*/  IADD3 R3, R195, 0x59, RZ ;  /* 0x00000059c3037810 */ /* 0x000fe20007ffe0ff */
[--C-:B------:R-:W-:Y:S02]  /*4f30*/  @!P6 IMAD.IADD R37, R37, 0x1, -R7.reuse ;  /* 0x000000012525e824 */ /* 0x100fe400078e0a07 */
[--C-:B------:R-:W-:Y:S01]  /*4f40*/  @!P1 IMAD.IADD R38, R38, 0x1, -R7.reuse ;  /* 0x0000000126269824 */ /* 0x100fe200078e0a07 */
[----:B------:R-:W-:Y:S01]  /*4f50*/  ISETP.GT.U32.AND P6, PT, R7, R40, PT ;  /* 0x000000280700720c */ /* 0x000fe20003fc4070 */
[----:B------:R-:W-:Y:S01]  /*4f60*/  @!P3 IMAD.IADD R39, R39, 0x1, -R7 ;  /* 0x000000012727b824 */ /* 0x000fe200078e0a07 */
[----:B------:R-:W-:Y:S01]  /*4f70*/  ISETP.GE.AND P1, PT, R42, RZ, PT ;  /* 0x000000ff2a00720c */ /* 0x000fe20003f26270 */
[----:B------:R-:W-:Y:S01]  /*4f80*/  IMAD.MOV R2, RZ, RZ, -R2 ;  /* 0x000000ffff027224 */ /* 0x000fe200078e0a02 */
[----:B------:R-:W-:Y:S01]  /*4f90*/  IABS R42, R3 ;  /* 0x00000003002a7213 */ /* 0x000fe20000000000 */
[----:B------:R-:W-:Y:S01]  /*4fa0*/  @!P2 IMAD.MOV R36, RZ, RZ, -R36 ;  /* 0x000000ffff24a224 */ /* 0x000fe200078e0a24 */
[----:B------:R-:W-:Y:S01]  /*4fb0*/  ISETP.GE.AND P2, PT, R41, RZ, PT ;  /* 0x000000ff2900720c */ /* 0x000fe20003f46270 */
[----:B------:R-:W-:Y:S01]  /*4fc0*/  IMAD R41, R7, R2, R4 ;  /* 0x0000000207297224 */ /* 0x000fe200078e0204 */
[----:B------:R-:W-:Y:S01]  /*4fd0*/  IABS R4, R5 ;  /* 0x0000000500047213 */ /* 0x000fe20000000000 */
[----:B------:R-:W-:Y:S01]  /*4fe0*/  IMAD.HI.U32 R2, R247, R42, RZ ;  /* 0x0000002af7027227 */ /* 0x000fe200078e00ff */
[----:B------:R-:W-:-:S03]  /*4ff0*/  ISETP.GE.AND P3, PT, R3, RZ, PT ;  /* 0x000000ff0300720c */ /* 0x000fc60003f66270 */
[----:B------:R-:W-:Y:S01]  /*5000*/  @!P6 IMAD.IADD R40, R40, 0x1, -R7 ;  /* 0x000000012828e824 */ /* 0x000fe200078e0a07 */
[C---:B------:R-:W-:Y:S01]  /*5010*/  ISETP.GT.U32.AND P6, PT, R7.reuse, R39, PT ;  /* 0x000000270700720c */ /* 0x040fe20003fc4070 */
[----:B------:R-:W-:Y:S02]  /*5020*/  IMAD.MOV R2, RZ, RZ, -R2 ;  /* 0x000000ffff027224 */ /* 0x000fe400078e0a02 */
[----:B------:R-:W-:Y:S01]  /*5030*/  @!P4 IMAD.MOV R38, RZ, RZ, -R38 ;  /* 0x000000ffff26c224 */ /* 0x000fe200078e0a26 */
[C---:B------:R-:W-:Y:S01]  /*5040*/  ISETP.GT.U32.AND P4, PT, R7.reuse, R41, PT ;  /* 0x000000290700720c */ /* 0x040fe20003f84070 */
[----:B------:R-:W-:Y:S01]  /*5050*/  @!P5 IMAD.MOV R35, RZ, RZ, -R35 ;  /* 0x000000ffff23d224 */ /* 0x000fe200078e0a23 */
[----:B------:R-:W-:Y:S01]  /*5060*/  ISETP.GE.AND P5, PT, R6, RZ, PT ;  /* 0x000000ff0600720c */ /* 0x000fe20003fa6270 */
[C---:B------:R-:W-:Y:S01]  /*5070*/  IMAD R42, R7.reuse, R2, R42 ;  /* 0x00000002072a7224 */ /* 0x040fe200078e022a */
[----:B------:R-:W-:Y:S01]  /*5080*/  IABS R6, R47 ;  /* 0x0000002f00067213 */ /* 0x000fe20000000000 */
[----:B------:R-:W-:Y:S01]  /*5090*/  @!P0 IMAD.MOV R37, RZ, RZ, -R37 ;  /* 0x000000ffff258224 */ /* 0x000fe200078e0a25 */
[----:B------:R-:W-:Y:S01]  /*50a0*/  ISETP.GT.U32.AND P0, PT, R7, R40, PT ;  /* 0x000000280700720c */ /* 0x000fe20003f04070 */
[----:B------:R-:W-:Y:S01]  /*50b0*/  IMAD.HI.U32 R2, R247, R4, RZ ;  /* 0x00000004f7027227 */ /* 0x000fe200078e00ff */
[----:B------:R1:W-:Y:S03]  /*50c0*/  STL.64 [R1+0xdb0], R34 ;  /* 0x000db02201007387 */ /* 0x0003e60000100a00 */
[--C-:B------:R-:W-:Y:S01]  /*50d0*/  @!P6 IMAD.IADD R39, R39, 0x1, -R7.reuse ;  /* 0x000000012727e824 */ /* 0x100fe200078e0a07 */
[----:B------:R-:W-:Y:S01]  /*50e0*/  ISETP.GT.U32.AND P6, PT, R7, R42, PT ;  /* 0x0000002a0700720c */ /* 0x000fe20003fc4070 */
[----:B------:R-:W-:Y:S01]  /*50f0*/  @!P4 IMAD.IADD R41, R41, 0x1, -R7 ;  /* 0x000000012929c824 */ /* 0x000fe200078e0a07 */
[----:B------:R-:W-:Y:S01]  /*5100*/  ISETP.GE.AND P4, PT, R45, RZ, PT ;  /* 0x000000ff2d00720c */ /* 0x000fe20003f86270 */
[----:B------:R-:W-:Y:S01]  /*5110*/  @!P5 IMAD.MOV R39, RZ, RZ, -R39 ;  /* 0x000000ffff27d224 */ /* 0x000fe200078e0a27 */
[----:B------:R2:W-:Y:S01]  /*5120*/  STL.64 [R1+0xdb8], R36 ;  /* 0x000db82401007387 */ /* 0x0005e20000100a00 */
[----:B------:R-:W-:Y:S01]  /*5130*/  IMAD.HI.U32 R3, R247, R44, RZ ;  /* 0x0000002cf7037227 */ /* 0x000fe200078e00ff */
[----:B------:R-:W-:-:S02]  /*5140*/  ISETP.GT.U32.AND P5, PT, R7, R41, PT ;  /* 0x000000290700720c */ /* 0x000fc40003fa4070 */
[----:B------:R-:W-:Y:S01]  /*5150*/  STL.64 [R1+0xdc0], R38 ;  /* 0x000dc02601007387 */ /* 0x000fe20000100a00 */
[----:B------:R-:W-:Y:S02]  /*5160*/  IMAD.MOV R43, RZ, RZ, -R2 ;  /* 0x000000ffff2b7224 */ /* 0x000fe400078e0a02 */
[--C-:B------:R-:W-:Y:S01]  /*5170*/  @!P0 IMAD.IADD R40, R40, 0x1, -R7.reuse ;  /* 0x0000000128288824 */ /* 0x100fe200078e0a07 */
[----:B------:R-:W-:Y:S01]  /*5180*/  ISETP.GE.AND P0, PT, R5, RZ, PT ;  /* 0x000000ff0500720c */ /* 0x000fe20003f06270 */
[----:B------:R-:W-:Y:S01]  /*5190*/  @!P6 IMAD.IADD R42, R42, 0x1, -R7 ;  /* 0x000000012a2ae824 */ /* 0x000fe200078e0a07 */
[----:B------:R-:W-:Y:S01]  /*51a0*/  IADD3 R5, R195, 0x5d, RZ ;  /* 0x0000005dc3057810 */ /* 0x000fe20007ffe0ff */
[----:B------:R-:W-:Y:S01]  /*51b0*/  IMAD.MOV R3, RZ, RZ, -R3 ;  /* 0x000000ffff037224 */ /* 0x000fe200078e0a03 */
[----:B------:R-:W-:Y:S01]  /*51c0*/  STL [R1+0xdd0], R39 ;  /* 0x000dd02701007387 */ /* 0x000fe20000100800 */
[C---:B------:R-:W-:Y:S01]  /*51d0*/  IMAD R43, R7.reuse, R43, R4 ;  /* 0x0000002b072b7224 */ /* 0x040fe200078e0204 */
[----:B------:R-:W-:Y:S01]  /*51e0*/  ISETP.GT.U32.AND P6, PT, R7, R42, PT ;  /* 0x0000002a0700720c */ /* 0x000fe20003fc4070 */
[----:B------:R-:W-:Y:S01]  /*51f0*/  IMAD.HI.U32 R2, R247, R6, RZ ;  /* 0x00000006f7027227 */ /* 0x000fe200078e00ff */
[----:B------:R-:W-:Y:S01]  /*5200*/  IABS R46, R5 ;  /* 0x00000005002e7213 */ /* 0x000fe20000000000 */
[----:B------:R-:W-:Y:S01]  /*5210*/  STL [R1+0xde0], R39 ;  /* 0x000de02701007387 */ /* 0x000fe20000100800 */
[----:B------:R-:W-:Y:S01]  /*5220*/  IABS R4, R49 ;  /* 0x0000003100047213 */ /* 0x000fe20000000000 */
[----:B------:R-:W-:-:S02]  /*5230*/  IMAD R44, R7, R3, R44 ;  /* 0x00000003072c7224 */ /* 0x000fc400078e022c */
[----:B------:R-:W-:Y:S01]  /*5240*/  @!P2 IMAD.MOV R40, RZ, RZ, -R40 ;  /* 0x000000ffff28a224 */ /* 0x000fe200078e0a28 */
[----:B------:R-:W-:Y:S01]  /*5250*/  ISETP.GT.U32.AND P2, PT, R7, R43, PT ;  /* 0x0000002b0700720c */ /* 0x000fe20003f44070 */
[----:B------:R-:W-:Y:S02]  /*5260*/  IMAD.MOV R2, RZ, RZ, -R2 ;  /* 0x000000ffff027224 */ /* 0x000fe400078e0a02 */
[--C-:B------:R-:W-:Y:S01]  /*5270*/  @!P5 IMAD.IADD R41, R41, 0x1, -R7.reuse ;  /* 0x000000012929d824 */ /* 0x100fe200078e0a07 */
[C---:B------:R-:W-:Y:S01]  /*5280*/  ISETP.GT.U32.AND P5, PT, R7.reuse, R44, PT ;  /* 0x0000002c0700720c */ /* 0x040fe20003fa4070 */
[----:B------:R-:W-:Y:S01]  /*5290*/  IMAD R45, R7, R2, R6 ;  /* 0x00000002072d7224 */ /* 0x000fe200078e0206 */
[----:B------:R-:W-:Y:S01]  /*52a0*/  IABS R6, R52 ;  /* 0x0000003400067213 */ /* 0x000fe20000000000 */
[----:B------:R-:W-:Y:S02]  /*52b0*/  @!P6 IMAD.IADD R42, R42, 0x1, -R7 ;  /* 0x000000012a2ae824 */ /* 0x000fe400078e0a07 */
[----:B------:R-:W-:Y:S01]  /*52c0*/  IMAD.HI.U32 R2, R247, R46, RZ ;  /* 0x0000002ef7027227 */ /* 0x000fe200078e00ff */
[----:B------:R-:W-:-:S03]  /*52d0*/  ISETP.GT.U32.AND P6, PT, R7, R45, PT ;  /* 0x0000002d0700720c */ /* 0x000fc60003fc4070 */
[--C-:B------:R-:W-:Y:S01]  /*52e0*/  @!P2 IMAD.IADD R43, R43, 0x1, -R7.reuse ;  /* 0x000000012b2ba824 */ /* 0x100fe200078e0a07 */
[----:B------:R-:W-:Y:S01]  /*52f0*/  ISETP.GE.AND P2, PT, R47, RZ, PT ;  /* 0x000000ff2f00720c */ /* 0x000fe20003f46270 */
[----:B------:R-:W-:Y:S02]  /*5300*/  IMAD.MOV R2, RZ, RZ, -R2 ;  /* 0x000000ffff027224 */ /* 0x000fe400078e0a02 */
[----:B------:R-:W-:Y:S01]  /*5310*/  @!P5 IMAD.IADD R44, R44, 0x1, -R7 ;  /* 0x000000012c2cd824 */ /* 0x000fe200078e0a07 */
[C---:B------:R-:W-:Y:S01]  /*5320*/  ISETP.GT.U32.AND P5, PT, R7.reuse, R43, PT ;  /* 0x0000002b0700720c */ /* 0x040fe20003fa4070 */
[----:B------:R-:W-:Y:S02]  /*5330*/  IMAD R46, R7, R2, R46 ;  /* 0x00000002072e7224 */ /* 0x000fe400078e022e */
[----:B------:R-:W-:-:S04]  /*5340*/  IMAD.HI.U32 R3, R247, R4, RZ ;  /* 0x00000004f7037227 */ /* 0x000fc800078e00ff */
[----:B------:R-:W-:Y:S01]  /*5350*/  @!P6 IMAD.IADD R45, R45, 0x1, -R7 ;  /* 0x000000012d2de824 */ /* 0x000fe200078e0a07 */
[C---:B------:R-:W-:Y:S01]  /*5360*/  ISETP.GT.U32.AND P6, PT, R7.reuse, R44, PT ;  /* 0x0000002c0700720c */ /* 0x040fe20003fc4070 */
[----:B------:R-:W-:Y:S02]  /*5370*/  @!P1 IMAD.MOV R41, RZ, RZ, -R41 ;  /* 0x000000ffff299224 */ /* 0x000fe400078e0a29 */
[----:B------:R-:W-:Y:S01]  /*5380*/  IMAD.MOV R3, RZ, RZ, -R3 ;  /* 0x000000ffff037224 */ /* 0x000fe200078e0a03 */
[----:B------:R-:W-:Y:S01]  /*5390*/  ISETP.GT.U32.AND P1, PT, R7, R45, PT ;  /* 0x0000002d0700720c */ /* 0x000fe20003f24070 */
[----:B------:R-:W-:Y:S01]  /*53a0*/  @!P5 IMAD.IADD R43, R43, 0x1, -R7 ;  /* 0x000000012b2bd824 */ /* 0x000fe200078e0a07 */
[C---:B------:R-:W-:Y:S01]  /*53b0*/  ISETP.GT.U32.AND P5, PT, R7.reuse, R46, PT ;  /* 0x0000002e0700720c */ /* 0x040fe20003fa4070 */
[----:B------:R-:W-:Y:S01]  /*53c0*/  IMAD R47, R7, R3, R4 ;  /* 0x00000003072f7224 */ /* 0x000fe200078e0204 */
[----:B------:R-:W-:Y:S01]  /*53d0*/  STL.64 [R1+0xdc8], R40 ;  /* 0x000dc82801007387 */ /* 0x000fe20000100a00 */
[----:B------:R-:W-:-:S04]  /*53e0*/  IMAD.HI.U32 R3, R247, R6, RZ ;  /* 0x00000006f7037227 */ /* 0x000fc800078e00ff */
[----:B------:R-:W-:Y:S02]  /*53f0*/  IMAD.MOV R3, RZ, RZ, -R3 ;  /* 0x000000ffff037224 */ /* 0x000fe400078e0a03 */
[--C-:B------:R-:W-:Y:S01]  /*5400*/  @!P6 IMAD.IADD R44, R44, 0x1, -R7.reuse ;  /* 0x000000012c2ce824 */ /* 0x100fe200078e0a07 */
[----:B------:R-:W-:Y:S01]  /*5410*/  ISETP.GT.U32.AND P6, PT, R7, R47, PT ;  /* 0x0000002f0700720c */ /* 0x000fe20003fc4070 */
[--C-:B------:R-:W-:Y:S01]  /*5420*/  @!P1 IMAD.IADD R45, R45, 0x1, -R7.reuse ;  /* 0x000000012d2d9824 */ /* 0x100fe200078e0a07 */
[----:B------:R-:W-:Y:S01]  /*5430*/  ISETP.GE.AND P1, PT, R49, RZ, PT ;  /* 0x000000ff3100720c */ /* 0x000fe20003f26270 */
[----:B------:R-:W-:Y:S01]  /*5440*/  IMAD R49, R7, R3, R6 ;  /* 0x0000000307317224 */ /* 0x000fe200078e0206 */
[----:B------:R-:W-:Y:S01]  /*5450*/  IADD3 R3, R195, 0x62, RZ ;  /* 0x00000062c3037810 */ /* 0x000fe20007ffe0ff */
[----:B------:R-:W-:Y:S02]  /*5460*/  @!P5 IMAD.IADD R46, R46, 0x1, -R7 ;  /* 0x000000012e2ed824 */ /* 0x000fe400078e0a07 */
[----:B------:R-:W-:Y:S01]  /*5470*/  @!P3 IMAD.MOV R42, RZ, RZ, -R42 ;  /* 0x000000ffff2ab224 */ /* 0x000fe200078e0a2a */
[----:B------:R-:W-:Y:S01]  /*5480*/  ISETP.GE.AND P3, PT, R5, RZ, PT ;  /* 0x000000ff0500720c */ /* 0x000fe20003f66270 */
[----:B------:R-:W-:Y:S01]  /*5490*/  @!P0 IMAD.MOV R43, RZ, RZ, -R43 ;  /* 0x000000ffff2b8224 */ /* 0x000fe200078e0a2b */
[C---:B------:R-:W-:Y:S01]  /*54a0*/  ISETP.GT.U32.AND P0, PT, R7.reuse, R46, PT ;  /* 0x0000002e0700720c */ /* 0x040fe20003f04070 */
[----:B------:R-:W-:Y:S01]  /*54b0*/  @!P4 IMAD.MOV R44, RZ, RZ, -R44 ;  /* 0x000000ffff2cc224 */ /* 0x000fe200078e0a2c */
[----:B------:R-:W-:Y:S01]  /*54c0*/  ISETP.GT.U32.AND P4, PT, R7, R49, PT ;  /* 0x000000310700720c */ /* 0x000fe20003f84070 */
[----:B------:R-:W-:Y:S01]  /*54d0*/  IMAD.HI.U32 R2, R247, R48, RZ ;  /* 0x00000030f7027227 */ /* 0x000fe200078e00ff */
[----:B------:R-:W-:Y:S01]  /*54e0*/  IADD3 R5, R195, 0x61, RZ ;  /* 0x00000061c3057810 */ /* 0x000fe20007ffe0ff */
[----:B------:R3:W-:Y:S01]  /*54f0*/  STL.64 [R1+0xdd8], R42 ;  /* 0x000dd82a01007387 */ /* 0x0007e20000100a00 */
[----:B------:R-:W-:Y:S01]  /*5500*/  IABS R4, R3 ;  /* 0x0000000300047213 */ /* 0x000fe20000000000 */
[----:B------:R-:W-:Y:S01]  /*5510*/  IMAD.MOV R2, RZ, RZ, -R2 ;  /* 0x000000ffff027224 */ /* 0x000fe200078e0a02 */
[----:B------:R-:W-:Y:S01]  /*5520*/  IABS R50, R5 ;  /* 0x0000000500327213 */ /* 0x000fe20000000000 */
[----:B------:R-:W-:-:S02]  /*5530*/  @!P6 IMAD.IADD R47, R47, 0x1, -R7 ;  /* 0x000000012f2fe824 */ /* 0x000fc400078e0a07 */
[----:B------:R-:W-:Y:S02]  /*5540*/  IMAD R48, R7, R2, R48 ;  /* 0x0000000207307224 */ /* 0x000fe400078e0230 */
[----:B------:R-:W-:Y:S01]  /*5550*/  IMAD.HI.U32 R2, R247, R50, RZ ;  /* 0x00000032f7027227 */ /* 0x000fe200078e00ff */
[C---:B------:R-:W-:Y:S02]  /*5560*/  ISETP.GT.U32.AND P6, PT, R7.reuse, R47, PT ;  /* 0x0000002f0700720c */ /* 0x040fe40003fc4070 */
[----:B------:R-:W-:Y:S01]  /*5570*/  ISETP.GT.U32.AND P5, PT, R7, R48, PT ;  /* 0x000000300700720c */ /* 0x000fe20003fa4070 */
[--C-:B------:R-:W-:Y:S01]  /*5580*/  @!P0 IMAD.IADD R46, R46, 0x1, -R7.reuse ;  /* 0x000000012e2e8824 */ /* 0x100fe200078e0a07 */
[----:B------:R-:W-:Y:S01]  /*5590*/  ISETP.GE.AND P0, PT, R52, RZ, PT ;  /* 0x000000ff3400720c */ /* 0x000fe20003f06270 */
[----:B------:R-:W-:Y:S01]  /*55a0*/  @!P4 IMAD.IADD R49, R49, 0x1, -R7 ;  /* 0x000000013131c824 */ /* 0x000fe200078e0a07 */
[----:B------:R-:W-:Y:S01]  /*55b0*/  ISETP.GE.AND P4, PT, R5, RZ, PT ;  /* 0x000000ff0500720c */ /* 0x000fe20003f86270 */
[----:B------:R-:W-:Y:S01]  /*55c0*/  IMAD.MOV R2, RZ, RZ, -R2 ;  /* 0x000000ffff027224 */ /* 0x000fe200078e0a02 */
[----:B------:R-:W-:Y:S01]  /*55d0*/  IADD3 R5, R195, 0x66, RZ ;  /* 0x00000066c3057810 */ /* 0x000fe20007ffe0ff */
[----:B------:R-:W-:Y:S01]  /*55e0*/  @!P3 IMAD.MOV R46, RZ, RZ, -R46 ;  /* 0x000000ffff2eb224 */ /* 0x000fe200078e0a2e */
[C---:B------:R-:W-:Y:S01]  /*55f0*/  ISETP.GT.U32.AND P3, PT, R7.reuse, R49, PT ;  /* 0x000000310700720c */ /* 0x040fe20003f64070 */
[----:B------:R-:W-:Y:S01]  /*5600*/  IMAD R50, R7, R2, R50 ;  /* 0x0000000207327224 */ /* 0x000fe200078e0232 */
[----:B------:R-:W-:Y:S01]  /*5610*/  IABS R56, R5 ;  /* 0x0000000500387213 */ /* 0x000fe20000000000 */
[----:B------:R-:W-:-:S04]  /*5620*/  IMAD.HI.U32 R2, R247, R4, RZ ;  /* 0x00000004f7027227 */ /* 0x000fc800078e00ff */
[----:B------:R-:W-:Y:S02]  /*5630*/  IMAD.MOV R2, RZ, RZ, -R2 ;  /* 0x000000ffff027224 */ /* 0x000fe400078e0a02 */
[----:B------:R-:W-:Y:S01]  /*5640*/  @!P2 IMAD.MOV R45, RZ, RZ, -R45 ;  /* 0x000000ffff2da224 */ /* 0x000fe200078e0a2d */
        /* <DEDUP_REMOVED lines=8> */
[C---:B------:R-:W-:Y:S01]  /*56d0*/  ISETP.GT.U32.AND P3, PT, R7.reuse, R51, PT ;  /* 0x000000330700720c */ /* 0x040fe20003f64070 */
[----:B------:R-:W-:Y:S01]  /*56e0*/  @!P1 IMAD.MOV R47, RZ, RZ, -R47 ;  /* 0x000000ffff2f9224 */ /* 0x000fe200078e0a2f */
[----:B------:R-:W-:Y:S01]  /*56f0*/  ISETP.GT.U32.AND P5, PT, R7, R48, PT ;  /* 0x000000300700720c */ /* 0x000fe20003fa4070 */
[----:B------:R-:W-:Y:S01]  /*5700*/  @!P0 IMAD.MOV R49, RZ, RZ, -R49 ;  /* 0x000000ffff318224 */ /* 0x000fe200078e0a31 */
[----:B------:R-:W-:Y:S01]  /*5710*/  IABS R52, R2 ;  /* 0x0000000200347213 */ /* 0x000fe20000000000 */
[----:B------:R-:W-:Y:S01]  /*5720*/  IMAD.MOV.U32 R27, RZ, RZ, R182 ;  /* 0x000000ffff1b7224 */ /* 0x000fe200078e00b6 */
[----:B------:R-:W-:Y:S01]  /*5730*/  ISETP.GE.AND P1, PT, R2, RZ, PT ;  /* 0x000000ff0200720c */ /* 0x000fe20003f26270 */
[--C-:B------:R-:W-:Y:S01]  /*5740*/  @!P6 IMAD.IADD R50, R50, 0x1, -R7.reuse ;  /* 0x000000013232e824 */ /* 0x100fe200078e0a07 */
[----:B------:R-:W-:Y:S01]  /*5750*/  IABS R54, R4 ;  /* 0x0000000400367213 */ /* 0x000fe20000000000 */
[----:B------:R-:W-:Y:S01]  /*5760*/  IMAD.HI.U32 R2, R247, R52, RZ ;  /* 0x00000034f7027227 */ /* 0x000fe200078e00ff */
[----:B------:R-:W-:Y:S01]  /*5770*/  ISETP.GE.AND P0, PT, R4, RZ, PT ;  /* 0x000000ff0400720c */ /* 0x000fe20003f06270 */
[----:B------:R4:W-:Y:S01]  /*5780*/  STL.64 [R1+0xde8], R44 ;  /* 0x000de82c01007387 */ /* 0x0009e20000100a00 */
[----:B------:R-:W-:Y:S01]  /*5790*/  ISETP.GT.U32.AND P6, PT, R7, R50, PT ;  /* 0x000000320700720c */ /* 0x000fe20003fc4070 */
[--C-:B------:R-:W-:Y:S01]  /*57a0*/  @!P3 IMAD.IADD R51, R51, 0x1, -R7.reuse ;  /* 0x000000013333b824 */ /* 0x100fe200078e0a07 */
[----:B------:R-:W-:Y:S01]  /*57b0*/  IADD3 R182, R195, 0xe3, RZ ;  /* 0x000000e3c3b67810 */ /* 0x000fe20007ffe0ff */
[----:B------:R-:W-:Y:S01]  /*57c0*/  @!P5 IMAD.IADD R48, R48, 0x1, -R7 ;  /* 0x000000013030d824 */ /* 0x000fe200078e0a07 */
[----:B------:R-:W-:Y:S01]  /*57d0*/  ISETP.GE.AND P5, PT, R3, RZ, PT ;  /* 0x000000ff0300720c */ /* 0x000fe20003fa6270 */
[----:B------:R-:W-:Y:S01]  /*57e0*/  IMAD.MOV R4, RZ, RZ, -R2 ;  /* 0x000000ffff047224 */ /* 0x000fe200078e0a02 */
[----:B------:R-:W-:Y:S01]  /*57f0*/  IADD3 R3, R195, 0x64, RZ ;  /* 0x00000064c3037810 */ /* 0x000fe20007ffe0ff */
[----:B------:R-:W-:Y:S01]  /*5800*/  @!P2 IMAD.MOV R48, RZ, RZ, -R48 ;  /* 0x000000ffff30a224 */ /* 0x000fe200078e0a30 */
[C---:B------:R-:W-:Y:S01]  /*5810*/  ISETP.GT.U32.AND P3, PT, R7.reuse, R51, PT ;  /* 0x000000330700720c */ /* 0x040fe20003f64070 */
[----:B------:R-:W-:Y:S01]  /*5820*/  IMAD R52, R7, R4, R52 ;  /* 0x0000000407347224 */ /* 0x000fe200078e0234 */
[----:B------:R-:W-:Y:S01]  /*5830*/  ISETP.GE.AND P2, PT, R3, RZ, PT ;  /* 0x000000ff0300720c */ /* 0x000fe20003f46270 */
[----:B------:R-:W-:Y:S01]  /*5840*/  IMAD.MOV.U32 R22, RZ, RZ, R179 ;  /* 0x000000ffff167224 */ /* 0x000fe200078e00b3 */
[----:B------:R-:W-:Y:S01]  /*5850*/  IABS R6, R3 ;  /* 0x0000000300067213 */ /* 0x000fe20000000000 */
[----:B------:R-:W-:Y:S01]  /*5860*/  IMAD.HI.U32 R3, R247, R54, RZ ;  /* 0x00000036f7037227 */ /* 0x000fe200078e00ff */
[----:B------:R-:W-:-:S03]  /*5870*/  IABS R4, R59 ;  /* 0x0000003b00047213 */ /* 0x000fc60000000000 */
[----:B------:R-:W-:Y:S01]  /*5880*/  @!P6 IMAD.IADD R50, R50, 0x1, -R7 ;  /* 0x000000013232e824 */ /* 0x000fe200078e0a07 */
[----:B------:R-:W-:Y:S01]  /*5890*/  ISETP.GE.AND P6, PT, R5, RZ, PT ;  /* 0x000000ff0500720c */ /* 0x000fe20003fc6270 */
[----:B------:R-:W-:Y:S01]  /*58a0*/  IMAD.MOV R3, RZ, RZ, -R3 ;  /* 0x000000ffff037224 */ /* 0x000fe200078e0a03 */
[----:B------:R-:W-:Y:S01]  /*58b0*/  IABS R5, R62 ;  /* 0x0000003e00057213 */ /* 0x000fe20000000000 */
[----:B------:R-:W-:Y:S01]  /*58c0*/  @!P4 IMAD.MOV R50, RZ, RZ, -R50 ;  /* 0x000000ffff32c224 */ /* 0x000fe200078e0a32 */
[----:B------:R-:W-:Y:S01]  /*58d0*/  ISETP.GT.U32.AND P4, PT, R7, R52, PT ;  /* 0x000000340700720c */ /* 0x000fe20003f84070 */
[----:B------:R-:W-:Y:S02]  /*58e0*/  @!P3 IMAD.IADD R51, R51, 0x1, -R7 ;  /* 0x000000013333b824 */ /* 0x000fe400078e0a07 */
[----:B------:R-:W-:Y:S02]  /*58f0*/  IMAD R54, R7, R3, R54 ;  /* 0x0000000307367224 */ /* 0x000fe400078e0236 */
[----:B------:R-:W-:-:S04]  /*5900*/  IMAD.HI.U32 R2, R247, R6, RZ ;  /* 0x00000006f7027227 */ /* 0x000fc800078e00ff */
[----:B------:R-:W-:Y:S01]  /*5910*/  @!P5 IMAD.MOV R51, RZ, RZ, -R51 ;  /* 0x000000ffff33d224 */ /* 0x000fe200078e0a33 */
[C---:B------:R-:W-:Y:S01]  /*5920*/  ISETP.GT.U32.AND P5, PT, R7.reuse, R54, PT ;  /* 0x000000360700720c */ /* 0x040fe20003fa4070 */
[----:B------:R-:W-:Y:S02]  /*5930*/  IMAD.MOV R53, RZ, RZ, -R2 ;  /* 0x000000ffff357224 */ /* 0x000fe400078e0a02 */
[----:B------:R-:W-:Y:S02]  /*5940*/  @!P4 IMAD.IADD R52, R52, 0x1, -R7 ;  /* 0x000000013434c824 */ /* 0x000fe400078e0a07 */
[----:B------:R-:W-:Y:S01]  /*5950*/  IMAD R53, R7, R53, R6 ;  /* 0x0000003507357224 */ /* 0x000fe200078e0206 */
[----:B------:R-:W-:Y:S01]  /*5960*/  IADD3 R6, R195, 0x67, RZ ;  /* 0x00000067c3067810 */ /* 0x000fe20007ffe0ff */
[----:B------:R-:W-:Y:S01]  /*5970*/  IMAD.HI.U32 R2, R247, R56, RZ ;  /* 0x00000038f7027227 */ /* 0x000fe200078e00ff */
[C---:B------:R-:W-:Y:S02]  /*5980*/  ISETP.GT.U32.AND P4, PT, R7.reuse, R52, PT ;  /* 0x000000340700720c */ /* 0x040fe40003f84070 */
[----:B------:R-:W-:Y:S01]  /*5990*/  ISETP.GT.U32.AND P3, PT, R7, R53, PT ;  /* 0x000000350700720c */ /* 0x000fe20003f64070 */
[----:B------:R-:W-:-:S02]  /*59a0*/  IMAD.MOV R2, RZ, RZ, -R2 ;  /* 0x000000ffff027224 */ /* 0x000fc400078e0a02 */
[----:B------:R-:W-:Y:S02]  /*59b0*/  @!P5 IMAD.IADD R54, R54, 0x1, -R7 ;  /* 0x000000013636d824 */ /* 0x000fe400078e0a07 */
[----:B------:R-:W-:-:S03]  /*59c0*/  IMAD.HI.U32 R3, R247, R4, RZ ;  /* 0x00000004f7037227 */ /* 0x000fc600078e00ff */
[C---:B------:R-:W-:Y:S01]  /*59d0*/  ISETP.GT.U32.AND P5, PT, R7.reuse, R54, PT ;  /* 0x000000360700720c */ /* 0x040fe20003fa4070 */
[----:B------:R-:W-:Y:S01]  /*59e0*/  IMAD R55, R7, R2, R56 ;  /* 0x0000000207377224 */ /* 0x000fe200078e0238 */
[----:B------:R-:W-:Y:S01]  /*59f0*/  IABS R56, R6 ;  /* 0x0000000600387213 */ /* 0x000fe20000000000 */
[----:B------:R-:W-:Y:S02]  /*5a00*/  IMAD.MOV R3, RZ, RZ, -R3 ;  /* 0x000000ffff037224 */ /* 0x000fe400078e0a03 */
[--C-:B------:R-:W-:Y:S02]  /*5a10*/  @!P3 IMAD.IADD R53, R53, 0x1, -R7.reuse ;  /* 0x000000013535b824 */ /* 0x100fe400078e0a07 */
[----:B------:R-:W-:Y:S01]  /*5a20*/  @!P4 IMAD.IADD R52, R52, 0x1, -R7 ;  /* 0x000000013434c824 */ /* 0x000fe200078e0a07 */
[C---:B------:R-:W-:Y:S01]  /*5a30*/  ISETP.GT.U32.AND P4, PT, R7.reuse, R55, PT ;  /* 0x000000370700720c */ /* 0x040fe20003f84070 */
[C---:B------:R-:W-:Y:S01]  /*5a40*/  IMAD R57, R7.reuse, R3, R4 ;  /* 0x0000000307397224 */ /* 0x040fe200078e0204 */
[----:B------:R-:W-:Y:S01]  /*5a50*/  ISETP.GT.U32.AND P3, PT, R7, R53, PT ;  /* 0x000000350700720c */ /* 0x000fe20003f64070 */
[----:B------:R-:W-:-:S04]  /*5a60*/  IMAD.HI.U32 R2, R247, R56, RZ ;  /* 0x00000038f7027227 */ /* 0x000fc800078e00ff */
[----:B------:R-:W-:Y:S01]  /*5a70*/  @!P5 IMAD.IADD R54, R54, 0x1, -R7 ;  /* 0x000000013636d824 */ /* 0x000fe200078e0a07 */
[----:B------:R-:W-:Y:S01]  /*5a80*/  ISETP.GT.U32.AND P5, PT, R7, R57, PT ;  /* 0x000000390700720c */ /* 0x000fe20003fa4070 */
[----:B------:R-:W-:Y:S02]  /*5a90*/  IMAD.MOV R2, RZ, RZ, -R2 ;  /* 0x000000ffff027224 */ /* 0x000fe400078e0a02 */
[----:B------:R-:W-:Y:S01]  /*5aa0*/  IMAD.MOV.U32 R4, RZ, RZ, R5 ;  /* 0x000000ffff047224 */ /* 0x000fe200078e0005 */
[----:B------:R-:W-:Y:S01]  /*5ab0*/  IADD3 R5, R195, 0x6b, RZ ;  /* 0x0000006bc3057810 */ /* 0x000fe20007ffe0ff */
[----:B------:R-:W-:Y:S02]  /*5ac0*/  IMAD R56, R7, R2, R56 ;  /* 0x0000000207387224 */ /* 0x000fe400078e0238 */
[--C-:B------:R-:W-:Y:S01]  /*5ad0*/  @!P4 IMAD.IADD R55, R55, 0x1, -R7.reuse ;  /* 0x000000013737c824 */ /* 0x100fe200078e0a07 */
[----:B------:R-:W-:Y:S01]  /*5ae0*/  IABS R60, R5 ;  /* 0x00000005003c7213 */ /* 0x000fe20000000000 */
[----:B------:R-:W-:Y:S01]  /*5af0*/  @!P3 IMAD.IADD R53, R53, 0x1, -R7 ;  /* 0x000000013535b824 */ /* 0x000fe200078e0a07 */
[----:B------:R-:W-:Y:S01]  /*5b00*/  ISETP.GT.U32.AND P3, PT, R7, R56, PT ;  /* 0x000000380700720c */ /* 0x000fe20003f64070 */
[----:B------:R-:W-:Y:S01]  /*5b10*/  IMAD.HI.U32 R2, R247, R58, RZ ;  /* 0x0000003af7027227 */ /* 0x000fe200078e00ff */
[----:B------:R-:W-:-:S02]  /*5b20*/  ISETP.GE.AND P4, PT, R6, RZ, PT ;  /* 0x000000ff0600720c */ /* 0x000fc40003f86270 */
[----:B------:R-:W-:Y:S01]  /*5b30*/  IADD3 R6, R195, 0x6d, RZ ;  /* 0x0000006dc3067810 */ /* 0x000fe20007ffe0ff */
[----:B------:R-:W-:Y:S01]  /*5b40*/  @!P1 IMAD.MOV R52, RZ, RZ, -R52 ;  /* 0x000000ffff349224 */ /* 0x000fe200078e0a34 */
[----:B------:R-:W-:Y:S01]  /*5b50*/  ISETP.GT.U32.AND P1, PT, R7, R55, PT ;  /* 0x000000370700720c */ /* 0x000fe20003f24070 */
[----:B------:R-:W-:Y:S02]  /*5b60*/  @!P5 IMAD.IADD R57, R57, 0x1, -R7 ;  /* 0x000000013939d824 */ /* 0x000fe400078e0a07 */
[----:B------:R-:W-:Y:S02]  /*5b70*/  IMAD.MOV R2, RZ, RZ, -R2 ;  /* 0x000000ffff027224 */ /* 0x000fe400078e0a02 */
[----:B------:R-:W-:Y:S01]  /*5b80*/  IMAD.HI.U32 R3, R247, R4, RZ ;  /* 0x00000004f7037227 */ /* 0x000fe200078e00ff */
[----:B------:R-:W-:-:S03]  /*5b90*/  ISETP.GT.U32.AND P5, PT, R7, R57, PT ;  /* 0x000000390700720c */ /* 0x000fc60003fa4070 */
[----:B------:R-:W-:Y:S02]  /*5ba0*/  IMAD R58, R7, R2, R58 ;  /* 0x00000002073a7224 */ /* 0x000fe400078e023a */
[----:B------:R-:W-:-:S04]  /*5bb0*/  IMAD.HI.U32 R2, R247, R60, RZ ;  /* 0x0000003cf7027227 */ /* 0x000fc800078e00ff */
[----:B------:R-:W-:Y:S02]  /*5bc0*/  IMAD.MOV R3, RZ, RZ, -R3 ;  /* 0x000000ffff037224 */ /* 0x000fe400078e0a03 */
[--C-:B------:R-:W-:Y:S01]  /*5bd0*/  @!P3 IMAD.IADD R56, R56, 0x1, -R7.reuse ;  /* 0x000000013838b824 */ /* 0x100fe200078e0a07 */
[----:B------:R-:W-:Y:S01]  /*5be0*/  ISETP.GE.AND P3, PT, R59, RZ, PT ;  /* 0x000000ff3b00720c */ /* 0x000fe20003f66270 */
[----:B------:R-:W-:Y:S02]  /*5bf0*/  IMAD.MOV R2, RZ, RZ, -R2 ;  /* 0x000000ffff027224 */ /* 0x000fe400078e0a02 */
[----:B------:R-:W-:Y:S01]  /*5c00*/  IMAD R59, R7, R3, R4 ;  /* 0x00000003073b7224 */ /* 0x000fe200078e0204 */
[----:B------:R-:W-:Y:S01]  /*5c10*/  IADD3 R3, R195, 0x6c, RZ ;  /* 0x0000006cc3037810 */ /* 0x000fe20007ffe0ff */
        /* <DEDUP_REMOVED lines=8> */
[----:B------:R-:W-:Y:S01]  /*5ca0*/  @!P5 IMAD.IADD R57, R57, 0x1, -R7 ;  /* 0x000000013939d824 */ /* 0x000fe200078e0a07 */
[----:B------:R-:W-:Y:S01]  /*5cb0*/  ISETP.GT.U32.AND P5, PT, R7, R60, PT ;  /* 0x0000003c0700720c */ /* 0x000fe20003fa4070 */
[----:B------:R-:W-:-:S04]  /*5cc0*/  IMAD.HI.U32 R2, R247, R4, RZ ;  /* 0x00000004f7027227 */ /* 0x000fc800078e00ff */
[--C-:B------:R-:W-:Y:S01]  /*5cd0*/  @!P1 IMAD.IADD R58, R58, 0x1, -R7.reuse ;  /* 0x000000013a3a9824 */ /* 0x100fe200078e0a07 */
[----:B------:R-:W-:Y:S01]  /*5ce0*/  ISETP.GE.AND P1, PT, R5, RZ, PT ;  /* 0x000000ff0500720c */ /* 0x000fe20003f26270 */
[----:B------:R-:W-:Y:S01]  /*5cf0*/  @!P0 IMAD.MOV R54, RZ, RZ, -R54 ;  /* 0x000000ffff368224 */ /* 0x000fe200078e0a36 */
[----:B------:R-:W-:Y:S01]  /*5d00*/  ISETP.GE.AND P0, PT, R61, RZ, PT ;  /* 0x000000ff3d00720c */ /* 0x000fe20003f06270 */
[--C-:B------:R-:W-:Y:S01]  /*5d10*/  @!P6 IMAD.IADD R59, R59, 0x1, -R7.reuse ;  /* 0x000000013b3be824 */ /* 0x100fe200078e0a07 */
[C---:B------:R-:W-:Y:S01]  /*5d20*/  ISETP.GT.U32.AND P6, PT, R7.reuse, R58, PT ;  /* 0x0000003a0700720c */ /* 0x040fe20003fc4070 */
[--C-:B------:R-:W-:Y:S01]  /*5d30*/  @!P2 IMAD.IADD R56, R56, 0x1, -R7.reuse ;  /* 0x000000013838a824 */ /* 0x100fe200078e0a07 */
[----:B------:R-:W-:Y:S01]  /*5d40*/  ISETP.GE.AND P2, PT, R62, RZ, PT ;  /* 0x000000ff3e00720c */ /* 0x000fe20003f46270 */
[----:B------:R-:W-:Y:S01]  /*5d50*/  @!P5 IMAD.IADD R60, R60, 0x1, -R7 ;  /* 0x000000013c3cd824 */ /* 0x000fe200078e0a07 */
[----:B------:R-:W-:Y:S01]  /*5d60*/  IABS R62, R6 ;  /* 0x00000006003e7213 */ /* 0x000fe20000000000 */
[----:B------:R-:W-:Y:S01]  /*5d70*/  IMAD.MOV R61, RZ, RZ, -R2 ;  /* 0x000000ffff3d7224 */ /* 0x000fe200078e0a02 */
[C---:B------:R-:W-:Y:S01]  /*5d80*/  ISETP.GT.U32.AND P5, PT, R7.reuse, R59, PT ;  /* 0x0000003b0700720c */ /* 0x040fe20003fa4070 */
[----:B------:R-:W-:Y:S01]  /*5d90*/  @!P4 IMAD.MOV R56, RZ, RZ, -R56 ;  /* 0x000000ffff38c224 */ /* 0x000fe200078e0a38 */
[----:B------:R-:W-:Y:S01]  /*5da0*/  ISETP.GT.U32.AND P4, PT, R7, R60, PT ;  /* 0x0000003c0700720c */ /* 0x000fe20003f84070 */
[----:B------:R-:W-:Y:S01]  /*5db0*/  IMAD.HI.U32 R2, R247, R62, RZ ;  /* 0x0000003ef7027227 */ /* 0x000fe200078e00ff */
[----:B------:R-:W-:-:S03]  /*5dc0*/  IADD3 R5, R195, 0x6e, RZ ;  /* 0x0000006ec3057810 */ /* 0x000fc60007ffe0ff */
[C---:B------:R-:W-:Y:S01]  /*5dd0*/  IMAD R61, R7.reuse, R61, R4 ;  /* 0x0000003d073d7224 */ /* 0x040fe200078e0204 */
[----:B------:R-:W-:Y:S01]  /*5de0*/  IABS R4, R5 ;  /* 0x0000000500047213 */ /* 0x000fe20000000000 */
[----:B------:R-:W-:Y:S02]  /*5df0*/  IMAD.MOV R2, RZ, RZ, -R2 ;  /* 0x000000ffff027224 */ /* 0x000fe400078e0a02 */
[--C-:B------:R-:W-:Y:S01]  /*5e00*/  @!P6 IMAD.IADD R58, R58, 0x1, -R7.reuse ;  /* 0x000000013a3ae824 */ /* 0x100fe200078e0a07 */
[C---:B------:R-:W-:Y:S01]  /*5e10*/  ISETP.GT.U32.AND P6, PT, R7.reuse, R61, PT ;  /* 0x0000003d0700720c */ /* 0x040fe20003fc4070 */
[----:B------:R-:W-:Y:S02]  /*5e20*/  IMAD R62, R7, R2, R62 ;  /* 0x00000002073e7224 */ /* 0x000fe400078e023e */
[----:B------:R-:W-:Y:S02]  /*5e30*/  @!P4 IMAD.IADD R60, R60, 0x1, -R7 ;  /* 0x000000013c3cc824 */ /* 0x000fe400078e0a07 */
[----:B------:R-:W-:Y:S01]  /*5e40*/  IMAD.HI.U32 R2, R247, R4, RZ ;  /* 0x00000004f7027227 */ /* 0x000fe200078e00ff */
[----:B------:R-:W-:-:S03]  /*5e50*/  ISETP.GT.U32.AND P4, PT, R7, R62, PT ;  /* 0x0000003e0700720c */ /* 0x000fc60003f84070 */
[----:B------:R-:W-:Y:S01]  /*5e60*/  @!P5 IMAD.IADD R59, R59, 0x1, -R7 ;  /* 0x000000013b3bd824 */ /* 0x000fe200078e0a07 */
[----:B------:R-:W-:Y:S01]  /*5e70*/  ISETP.GE.AND P5, PT, R3, RZ, PT ;  /* 0x000000ff0300720c */ /* 0x000fe20003fa6270 */
[----:B------:R-:W-:-:S04]  /*5e80*/  IMAD.HI.U32 R3, R247, R64, RZ ;  /* 0x00000040f7037227 */ /* 0x000fc800078e00ff */
[----:B------:R-:W-:Y:S01]  /*5e90*/  @!P6 IMAD.IADD R61, R61, 0x1, -R7 ;  /* 0x000000013d3de824 */ /* 0x000fe200078e0a07 */
[----:B------:R-:W-:Y:S01]  /*5ea0*/  ISETP.GE.AND P6, PT, R6, RZ, PT ;  /* 0x000000ff0600720c */ /* 0x000fe20003fc6270 */
[----:B------:R-:W-:Y:S01]  /*5eb0*/  IMAD.MOV R2, RZ, RZ, -R2 ;  /* 0x000000ffff027224 */ /* 0x000fe200078e0a02 */
[----:B------:R-:W-:Y:S01]  /*5ec0*/  IADD3 R6, R195, 0x71, RZ ;  /* 0x00000071c3067810 */ /* 0x000fe20007ffe0ff */
[----:B------:R-:W-:Y:S01]  /*5ed0*/  @!P3 IMAD.MOV R57, RZ, RZ, -R57 ;  /* 0x000000ffff39b224 */ /* 0x000fe200078e0a39 */
[C---:B------:R-:W-:Y:S01]  /*5ee0*/  ISETP.GT.U32.AND P3, PT, R7.reuse, R61, PT ;  /* 0x0000003d0700720c */ /* 0x040fe20003f64070 */
[----:B------:R-:W-:Y:S01]  /*5ef0*/  IMAD.MOV R3, RZ, RZ, -R3 ;  /* 0x000000ffff037224 */ /* 0x000fe200078e0a03 */
[----:B------:R-:W-:Y:S01]  /*5f00*/  IABS R66, R6 ;  /* 0x0000000600427213 */ /* 0x000fe20000000000 */
[----:B------:R-:W-:Y:S01]  /*5f10*/  IMAD R63, R7, R2, R4 ;  /* 0x00000002073f7224 */ /* 0x000fe200078e0204 */
[----:B------:R-:W-:Y:S01]  /*5f20*/  IABS R4, R67 ;  /* 0x0000004300047213 */ /* 0x000fe20000000000 */
[----:B------:R-:W-:-:S02]  /*5f30*/  @!P4 IMAD.IADD R62, R62, 0x1, -R7 ;  /* 0x000000013e3ec824 */ /* 0x000fc400078e0a07 */
[----:B------:R-:W-:Y:S02]  /*5f40*/  IMAD R64, R7, R3, R64 ;  /* 0x0000000307407224 */ /* 0x000fe400078e0240 */
[----:B------:R-:W-:Y:S01]  /*5f50*/  IMAD.HI.U32 R2, R247, R4, RZ ;  /* 0x00000004f7027227 */ /* 0x000fe200078e00ff */
[----:B------:R-:W-:-:S03]  /*5f60*/  ISETP.GT.U32.AND P4, PT, R7, R62, PT ;  /* 0x0000003e0700720c */ /* 0x000fc60003f84070 */
[----:B------:R-:W-:Y:S01]  /*5f70*/  @!P0 IMAD.MOV R58, RZ, RZ, -R58 ;  /* 0x000000ffff3a8224 */ /* 0x000fe200078e0a3a */
[C---:B------:R-:W-:Y:S01]  /*5f80*/  ISETP.GT.U32.AND P0, PT, R7.reuse, R63, PT ;  /* 0x0000003f0700720c */ /* 0x040fe20003f04070 */
[----:B------:R-:W-:Y:S01]  /*5f90*/  @!P2 IMAD.MOV R59, RZ, RZ, -R59 ;  /* 0x000000ffff3ba224 */ /* 0x000fe200078e0a3b */
[----:B------:R-:W-:Y:S01]  /*5fa0*/  ISETP.GT.U32.AND P2, PT, R7, R64, PT ;  /* 0x000000400700720c */ /* 0x000fe20003f44070 */
[----:B------:R-:W-:-:S04]  /*5fb0*/  IMAD.HI.U32 R3, R247, R66, RZ ;  /* 0x00000042f7037227 */ /* 0x000fc800078e00ff */
[----:B------:R-:W-:Y:S02]  /*5fc0*/  IMAD.MOV R2, RZ, RZ, -R2 ;  /* 0x000000ffff027224 */ /* 0x000fe400078e0a02 */
[----:B------:R-:W-:Y:S01]  /*5fd0*/  @!P3 IMAD.IADD R61, R61, 0x1, -R7 ;  /* 0x000000013d3db824 */ /* 0x000fe200078e0a07 */
[----:B------:R-:W-:Y:S01]  /*5fe0*/  ISETP.GE.AND P3, PT, R65, RZ, PT ;  /* 0x000000ff4100720c */ /* 0x000fe20003f66270 */
[----:B------:R-:W-:Y:S02]  /*5ff0*/  IMAD.MOV R3, RZ, RZ, -R3 ;  /* 0x000000ffff037224 */ /* 0x000fe400078e0a03 */
[----:B------:R-:W-:Y:S02]  /*6000*/  IMAD R65, R7, R2, R4 ;  /* 0x0000000207417224 */ /* 0x000fe400078e0204 */
[----:B------:R-:W-:Y:S01]  /*6010*/  @!P4 IMAD.IADD R62, R62, 0x1, -R7 ;  /* 0x000000013e3ec824 */ /* 0x000fe200078e0a07 */
[----:B------:R-:W-:Y:S01]  /*6020*/  ISETP.GE.AND P4, PT, R67, RZ, PT ;  /* 0x000000ff4300720c */ /* 0x000fe20003f86270 */
[----:B------:R-:W-:Y:S01]  /*6030*/  IMAD R66, R7, R3, R66 ;  /* 0x0000000307427224 */ /* 0x000fe200078e0242 */
[----:B------:R-:W-:Y:S01]  /*6040*/  IADD3 R3, R195, 0x72, RZ ;  /* 0x00000072c3037810 */ /* 0x000fe20007ffe0ff */
[----:B------:R-:W-:Y:S01]  /*6050*/  @!P5 IMAD.MOV R61, RZ, RZ, -R61 ;  /* 0x000000ffff3dd224 */ /* 0x000fe200078e0a3d */
[----:B------:R-:W-:Y:S01]  /*6060*/  ISETP.GT.U32.AND P5, PT, R7, R65, PT ;  /* 0x000000410700720c */ /* 0x000fe20003fa4070 */
[--C-:B------:R-:W-:Y:S01]  /*6070*/  @!P0 IMAD.IADD R63, R63, 0x1, -R7.reuse ;  /* 0x000000013f3f8824 */ /* 0x100fe200078e0a07 */
[----:B------:R-:W-:Y:S01]  /*6080*/  IADD3 R67, R195, 0x73, RZ ;  /* 0x00000073c3437810 */ /* 0x000fe20007ffe0ff */
[----:B------:R-:W-:Y:S01]  /*6090*/  @!P2 IMAD.IADD R64, R64, 0x1, -R7 ;  /* 0x000000014040a824 */ /* 0x000fe200078e0a07 */
[----:B------:R-:W-:Y:S01]  /*60a0*/  IABS R4, R3 ;  /* 0x0000000300047213 */ /* 0x000fe20000000000 */
[----:B------:R-:W-:Y:S01]  /*60b0*/  @!P6 IMAD.MOV R62, RZ, RZ, -R62 ;  /* 0x000000ffff3ee224 */ /* 0x000fe200078e0a3e */
[C---:B------:R-:W-:Y:S01]  /*60c0*/  ISETP.GT.U32.AND P6, PT, R7.reuse, R66, PT ;  /* 0x000000420700720c */ /* 0x040fe20003fc4070 */
[----:B------:R-:W-:Y:S01]  /*60d0*/  @!P1 IMAD.MOV R60, RZ, RZ, -R60 ;  /* 0x000000ffff3c9224 */ /* 0x000fe200078e0a3c */
[----:B------:R-:W-:Y:S01]  /*60e0*/  ISETP.GT.U32.AND P0, PT, R7, R63, PT ;  /* 0x0000003f0700720c */ /* 0x000fe20003f04070 */
[----:B------:R-:W-:Y:S01]  /*60f0*/  IMAD.HI.U32 R2, R247, R4, RZ ;  /* 0x00000004f7027227 */ /* 0x000fe200078e00ff */
[----:B------:R-:W-:-:S02]  /*6100*/  ISETP.GT.U32.AND P2, PT, R7, R64, PT ;  /* 0x000000400700720c */ /* 0x000fc40003f44070 */
[----:B------:R-:W-:Y:S01]  /*6110*/  ISETP.GE.AND P1, PT, R5, RZ, PT ;  /* 0x000000ff0500720c */ /* 0x000fe20003f26270 */
[----:B------:R-:W-:Y:S01]  /*6120*/  @!P5 IMAD.IADD R65, R65, 0x1, -R7 ;  /* 0x000000014141d824 */ /* 0x000fe200078e0a07 */
[----:B------:R-:W-:Y:S01]  /*6130*/  IABS R68, R67 ;  /* 0x0000004300447213 */ /* 0x000fe20000000000 */
[----:B------:R-:W-:Y:S01]  /*6140*/  IMAD.MOV R2, RZ, RZ, -R2 ;  /* 0x000000ffff027224 */ /* 0x000fe200078e0a02 */
[----:B------:R-:W-:Y:S01]  /*6150*/  IABS R5, R71 ;  /* 0x0000004700057213 */ /* 0x000fe20000000000 */
[----:B------:R-:W-:Y:S01]  /*6160*/  IMAD.MOV.U32 R29, RZ, RZ, R185 ;  /* 0x000000ffff1d7224 */ /* 0x000fe200078e00b9 */
[----:B------:R-:W-:Y:S01]  /*6170*/  ISETP.GT.U32.AND P5, PT, R7, R65, PT ;  /* 0x000000410700720c */ /* 0x000fe20003fa4070 */
[--C-:B------:R-:W-:Y:S02]  /*6180*/  @!P6 IMAD.IADD R66, R66, 0x1, -R7.reuse ;  /* 0x000000014242e824 */ /* 0x100fe400078e0a07 */
[--C-:B------:R-:W-:Y:S01]  /*6190*/  @!P0 IMAD.IADD R63, R63, 0x1, -R7.reuse ;  /* 0x000000013f3f8824 */ /* 0x100fe200078e0a07 */
[----:B------:R-:W-:Y:S01]  /*61a0*/  ISETP.GE.AND P0, PT, R6, RZ, PT ;  /* 0x000000ff0600720c */ /* 0x000fe20003f06270 */
[----:B------:R-:W-:Y:S01]  /*61b0*/  @!P2 IMAD.IADD R64, R64, 0x1, -R7 ;  /* 0x000000014040a824 */ /* 0x000fe200078e0a07 */
[----:B------:R-:W-:Y:S01]  /*61c0*/  ISETP.GE.AND P2, PT, R3, RZ, PT ;  /* 0x000000ff0300720c */ /* 0x000fe20003f46270 */
[----:B------:R-:W-:Y:S01]  /*61d0*/  IMAD.HI.U32 R3, R247, R68, RZ ;  /* 0x00000044f7037227 */ /* 0x000fe200078e00ff */
[----:B------:R-:W-:-:S02]  /*61e0*/  ISETP.GT.U32.AND P6, PT, R7, R66, PT ;  /* 0x000000420700720c */ /* 0x000fc40003fc4070 */
[----:B------:R-:W-:Y:S01]  /*61f0*/  IABS R6, R73 ;  /* 0x0000004900067213 */ /* 0x000fe20000000000 */
[----:B------:R-:W-:Y:S01]  /*6200*/  @!P1 IMAD.MOV R63, RZ, RZ, -R63 ;  /* 0x000000ffff3f9224 */ /* 0x000fe200078e0a3f */
[----:B------:R-:W-:Y:S01]  /*6210*/  ISETP.GE.AND P1, PT, R67, RZ, PT ;  /* 0x000000ff4300720c */ /* 0x000fe20003f26270 */
[----:B------:R-:W-:Y:S02]  /*6220*/  IMAD.MOV R3, RZ, RZ, -R3 ;  /* 0x000000ffff037224 */ /* 0x000fe400078e0a03 */
[C---:B------:R-:W-:Y:S02]  /*6230*/  IMAD R67, R7.reuse, R2, R4 ;  /* 0x0000000207437224 */ /* 0x040fe400078e0204 */
[----:B------:R-:W-:Y:S02]  /*6240*/  IMAD R68, R7, R3, R68 ;  /* 0x0000000307447224 */ /* 0x000fe400078e0244 */
[--C-:B------:R-:W-:Y:S01]  /*6250*/  @!P5 IMAD.IADD R65, R65, 0x1, -R7.reuse ;  /* 0x000000014141d824 */ /* 0x100fe200078e0a07 */
[C---:B------:R-:W-:Y:S01]  /*6260*/  ISETP.GT.U32.AND P5, PT, R7.reuse, R67, PT ;  /* 0x000000430700720c */ /* 0x040fe20003fa4070 */
[----:B------:R-:W-:Y:S01]  /*6270*/  @!P6 IMAD.IADD R66, R66, 0x1, -R7 ;  /* 0x000000014242e824 */ /* 0x000fe200078e0a07 */
[----:B------:R-:W-:Y:S01]  /*6280*/  ISETP.GT.U32.AND P6, PT, R7, R68, PT ;  /* 0x000000440700720c */ /* 0x000fe20003fc4070 */
[----:B------:R-:W-:Y:S01]  /*6290*/  IMAD.MOV.U32 R4, RZ, RZ, R5 ;  /* 0x000000ffff047224 */ /* 0x000fe200078e0005 */
[----:B------:R-:W-:Y:S01]  /*62a0*/  IADD3 R5, R195, 0x75, RZ ;  /* 0x00000075c3057810 */ /* 0x000fe20007ffe0ff */
[----:B------:R-:W-:-:S02]  /*62b0*/  @!P4 IMAD.MOV R65, RZ, RZ, -R65 ;  /* 0x000000ffff41c224 */ /* 0x000fc400078e0a41 */
[----:B------:R-:W-:Y:S01]  /*62c0*/  IMAD.HI.U32 R2, R247, R4, RZ ;  /* 0x00000004f7027227 */ /* 0x000fe200078e00ff */
[----:B------:R-:W-:-:S03]  /*62d0*/  IABS R70, R5 ;  /* 0x0000000500467213 */ /* 0x000fc60000000000 */
[----:B------:R-:W-:Y:S02]  /*62e0*/  IMAD.MOV R2, RZ, RZ, -R2 ;  /* 0x000000ffff027224 */ /* 0x000fe400078e0a02 */
[--C-:B------:R-:W-:Y:S02]  /*62f0*/  @!P5 IMAD.IADD R67, R67, 0x1, -R7.reuse ;  /* 0x000000014343d824 */ /* 0x100fe400078e0a07 */
[----:B------:R-:W-:Y:S02]  /*6300*/  @!P6 IMAD.IADD R68, R68, 0x1, -R7 ;  /* 0x000000014444e824 */ /* 0x000fe400078e0a07 */
[C---:B------:R-:W-:Y:S01]  /*6310*/  IMAD R69, R7.reuse, R2, R4 ;  /* 0x0000000207457224 */ /* 0x040fe200078e0204 */
[----:B------:R-:W-:Y:S01]  /*6320*/  ISETP.GT.U32.AND P6, PT, R7, R67, PT ;  /* 0x000000430700720c */ /* 0x000fe20003fc4070 */
[----:B------:R-:W-:Y:S01]  /*6330*/  IMAD.HI.U32 R2, R247, R70, RZ ;  /* 0x00000046f7027227 */ /* 0x000fe200078e00ff */
[C---:B------:R-:W-:Y:S02]  /*6340*/  ISETP.GT.U32.AND P4, PT, R7.reuse, R68, PT ;  /* 0x000000440700720c */ /* 0x040fe40003f84070 */
[----:B------:R-:W-:Y:S01]  /*6350*/  ISETP.GT.U32.AND P5, PT, R7, R69, PT ;  /* 0x000000450700720c */ /* 0x000fe20003fa4070 */
[----:B------:R-:W-:Y:S01]  /*6360*/  IMAD.MOV R2, RZ, RZ, -R2 ;  /* 0x000000ffff027224 */ /* 0x000fe200078e0a02 */
[----:B------:R-:W-:Y:S01]  /*6370*/  IABS R4, R75 ;  /* 0x0000004b00047213 */ /* 0x000fe20000000000 */
[----:B------:R-:W-:-:S04]  /*6380*/  IMAD.HI.U32 R3, R247, R6, RZ ;  /* 0x00000006f7037227 */ /* 0x000fc800078e00ff */
[----:B------:R-:W-:Y:S02]  /*6390*/  IMAD R70, R7, R2, R70 ;  /* 0x0000000207467224 */ /* 0x000fe400078e0246 */
[----:B------:R-:W-:Y:S02]  /*63a0*/  @!P6 IMAD.IADD R67, R67, 0x1, -R7 ;  /* 0x000000014343e824 */ /* 0x000fe400078e0a07 */
[----:B------:R-:W-:Y:S01]  /*63b0*/  IMAD.HI.U32 R2, R247, R72, RZ ;  /* 0x00000048f7027227 */ /* 0x000fe200078e00ff */
[----:B------:R-:W-:-:S03]  /*63c0*/  ISETP.GT.U32.AND P6, PT, R7, R70, PT ;  /* 0x000000460700720c */ /* 0x000fc60003fc4070 */
[----:B------:R-:W-:Y:S02]  /*63d0*/  IMAD.MOV R2, RZ, RZ, -R2 ;  /* 0x000000ffff027224 */ /* 0x000fe400078e0a02 */
[----:B------:R-:W-:Y:S02]  /*63e0*/  @!P5 IMAD.IADD R69, R69, 0x1, -R7 ;  /* 0x000000014545d824 */ /* 0x000fe400078e0a07 */
[C---:B------:R-:W-:Y:S02]  /*63f0*/  IMAD R72, R7.reuse, R2, R72 ;  /* 0x0000000207487224 */ /* 0x040fe400078e0248 */
[----:B------:R-:W-:Y:S01]  /*6400*/  IMAD.MOV R3, RZ, RZ, -R3 ;  /* 0x000000ffff037224 */ /* 0x000fe200078e0a03 */
[----:B------:R-:W-:Y:S01]  /*6410*/  ISETP.GT.U32.AND P5, PT, R7, R69, PT ;  /* 0x000000450700720c */ /* 0x000fe20003fa4070 */
[----:B------:R-:W-:Y:S01]  /*6420*/  @!P3 IMAD.MOV R64, RZ, RZ, -R64 ;  /* 0x000000ffff40b224 */ /* 0x000fe200078e0a40 */
[----:B------:R-:W-:Y:S01]  /*6430*/  ISETP.GE.AND P3, PT, R71, RZ, PT ;  /* 0x000000ff4700720c */ /* 0x000fe20003f66270 */
[--C-:B------:R-:W-:Y:S01]  /*6440*/  @!P6 IMAD.IADD R70, R70, 0x1, -R7.reuse ;  /* 0x000000014646e824 */ /* 0x100fe200078e0a07 */
[C---:B------:R-:W-:Y:S01]  /*6450*/  ISETP.GT.U32.AND P6, PT, R7.reuse, R72, PT ;  /* 0x000000480700720c */ /* 0x040fe20003fc4070 */
[----:B------:R-:W-:Y:S01]  /*6460*/  IMAD R71, R7, R3, R6 ;  /* 0x0000000307477224 */ /* 0x000fe200078e0206 */
[----:B------:R-:W-:Y:S01]  /*6470*/  IABS R6, R79 ;  /* 0x0000004f00067213 */ /* 0x000fe20000000000 */
[----:B------:R-:W-:Y:S01]  /*6480*/  @!P0 IMAD.MOV R66, RZ, RZ, -R66 ;  /* 0x000000ffff428224 */ /* 0x000fe200078e0a42 */
[----:B------:R-:W-:Y:S01]  /*6490*/  ISETP.GE.AND P0, PT, R5, RZ, PT ;  /* 0x000000ff0500720c */ /* 0x000fe20003f06270 */
[----:B------:R-:W-:Y:S01]  /*64a0*/  @!P4 IMAD.IADD R68, R68, 0x1, -R7 ;  /* 0x000000014444c824 */ /* 0x000fe200078e0a07 */
[----:B------:R-:W-:Y:S01]  /*64b0*/  IADD3 R5, R195, 0x79, RZ ;  /* 0x00000079c3057810 */ /* 0x000fe20007ffe0ff */
[----:B------:R-:W-:Y:S01]  /*64c0*/  @!P2 IMAD.MOV R67, RZ, RZ, -R67 ;  /* 0x000000ffff43a224 */ /* 0x000fe200078e0a43 */
[----:B------:R-:W-:Y:S01]  /*64d0*/  ISETP.GT.U32.AND P2, PT, R7, R71, PT ;  /* 0x000000470700720c */ /* 0x000fe20003f44070 */
[--C-:B------:R-:W-:Y:S01]  /*64e0*/  @!P5 IMAD.IADD R69, R69, 0x1, -R7.reuse ;  /* 0x000000014545d824 */ /* 0x100fe200078e0a07 */
[----:B------:R-:W-:Y:S01]  /*64f0*/  ISETP.GE.AND P5, PT, R74, RZ, PT ;  /* 0x000000ff4a00720c */ /* 0x000fe20003fa6270 */
[----:B------:R-:W-:Y:S01]  /*6500*/  @!P1 IMAD.MOV R68, RZ, RZ, -R68 ;  /* 0x000000ffff449224 */ /* 0x000fe200078e0a44 */
[----:B------:R-:W-:Y:S01]  /*6510*/  IABS R74, R5 ;  /* 0x00000005004a7213 */ /* 0x000fe20000000000 */
[----:B------:R-:W-:Y:S01]  /*6520*/  @!P6 IMAD.IADD R72, R72, 0x1, -R7 ;  /* 0x000000014848e824 */ /* 0x000fe200078e0a07 */
[----:B------:R-:W-:Y:S01]  /*6530*/  ISETP.GT.U32.AND P1, PT, R7, R70, PT ;  /* 0x000000460700720c */ /* 0x000fe20003f24070 */
[----:B------:R-:W-:Y:S01]  /*6540*/  IMAD.HI.U32 R3, R247, R4, RZ ;  /* 0x00000004f7037227 */ /* 0x000fe200078e00ff */
[----:B------:R-:W-:-:S02]  /*6550*/  ISETP.GE.AND P4, PT, R73, RZ, PT ;  /* 0x000000ff4900720c */ /* 0x000fc40003f86270 */
[----:B------:R-:W-:Y:S01]  /*6560*/  ISETP.GT.U32.AND P6, PT, R7, R72, PT ;  /* 0x000000480700720c */ /* 0x000fe20003fc4070 */
[----:B------:R-:W-:-:S04]  /*6570*/  IMAD.HI.U32 R2, R247, R74, RZ ;  /* 0x0000004af7027227 */ /* 0x000fc800078e00ff */
[----:B------:R-:W-:Y:S02]  /*6580*/  IMAD.MOV R3, RZ, RZ, -R3 ;  /* 0x000000ffff037224 */ /* 0x000fe400078e0a03 */
[----:B------:R-:W-:Y:S02]  /*6590*/  IMAD.MOV R2, RZ, RZ, -R2 ;  /* 0x000000ffff027224 */ /* 0x000fe400078e0a02 */
[----:B------:R-:W-:Y:S02]  /*65a0*/  IMAD R73, R7, R3, R4 ;  /* 0x0000000307497224 */ /* 0x000fe400078e0204 */
[--C-:B------:R-:W-:Y:S02]  /*65b0*/  @!P2 IMAD.IADD R71, R71, 0x1, -R7.reuse ;  /* 0x000000014747a824 */ /* 0x100fe400078e0a07 */
[C---:B------:R-:W-:Y:S02]  /*65c0*/  IMAD R74, R7.reuse, R2, R74 ;  /* 0x00000002074a7224 */ /* 0x040fe400078e024a */
[--C-:B------:R-:W-:Y:S01]  /*65d0*/  @!P1 IMAD.IADD R70, R70, 0x1, -R7.reuse ;  /* 0x0000000146469824 */ /* 0x100fe200078e0a07 */
[C---:B------:R-:W-:Y:S01]  /*65e0*/  ISETP.GT.U32.AND P1, PT, R7.reuse, R73, PT ;  /* 0x000000490700720c */ /* 0x040fe20003f24070 */
[----:B------:R-:W-:Y:S01]  /*65f0*/  @!P6 IMAD.IADD R72, R72, 0x1, -R7 ;  /* 0x000000014848e824 */ /* 0x000fe200078e0a07 */
[----:B------:R-:W-:Y:S01]  /*6600*/  ISETP.GT.U32.AND P2, PT, R7, R71, PT ;  /* 0x000000470700720c */ /* 0x000fe20003f44070 */
[----:B------:R-:W-:Y:S01]  /*6610*/  IMAD.HI.U32 R2, R247, R6, RZ ;  /* 0x00000006f7027227 */ /* 0x000fe200078e00ff */
[----:B------:R-:W-:-:S03]  /*6620*/  ISETP.GT.U32.AND P6, PT, R7, R74, PT ;  /* 0x0000004a0700720c */ /* 0x000fc60003fc4070 */
[----:B------:R-:W-:-:S04]  /*6630*/  IMAD.HI.U32 R3, R247, R76, RZ ;  /* 0x0000004cf7037227 */ /* 0x000fc800078e00ff */
[----:B------:R-:W-:-:S04]  /*6640*/  IMAD.HI.U32 R4, R247, R78, RZ ;  /* 0x0000004ef7047227 */ /* 0x000fc800078e00ff */
[----:B------:R-:W-:Y:S02]  /*6650*/  IMAD.MOV R2, RZ, RZ, -R2 ;  /* 0x000000ffff027224 */ /* 0x000fe400078e0a02 */
[--C-:B------:R-:W-:Y:S01]  /*6660*/  @!P1 IMAD.IADD R73, R73, 0x1, -R7.reuse ;  /* 0x0000000149499824 */ /* 0x100fe200078e0a07 */
[----:B------:R-:W-:Y:S01]  /*6670*/  ISETP.GE.AND P1, PT, R5, RZ, PT ;  /* 0x000000ff0500720c */ /* 0x000fe20003f26270 */
[----:B------:R-:W-:Y:S01]  /*6680*/  @!P2 IMAD.IADD R71, R71, 0x1, -R7 ;  /* 0x000000014747a824 */ /* 0x000fe200078e0a07 */
[----:B------:R-:W-:Y:S01]  /*6690*/  ISETP.GE.AND P2, PT, R75, RZ, PT ;  /* 0x000000ff4b00720c */ /* 0x000fe20003f46270 */
[----:B------:R-:W-:Y:S01]  /*66a0*/  IMAD.MOV R3, RZ, RZ, -R3 ;  /* 0x000000ffff037224 */ /* 0x000fe200078e0a03 */
[----:B------:R-:W-:Y:S01]  /*66b0*/  IADD3 R5, R195, 0x7d, RZ ;  /* 0x0000007dc3057810 */ /* 0x000fe20007ffe0ff */
[----:B------:R-:W-:Y:S02]  /*66c0*/  IMAD.MOV R4, RZ, RZ, -R4 ;  /* 0x000000ffff047224 */ /* 0x000fe400078e0a04 */
[----:B------:R-:W-:Y:S01]  /*66d0*/  IMAD R75, R7, R2, R6 ;  /* 0x00000002074b7224 */ /* 0x000fe200078e0206 */
[----:B------:R-:W-:Y:S01]  /*66e0*/  IADD3 R6, R195, 0x7e, RZ ;  /* 0x0000007ec3067810 */ /* 0x000fe20007ffe0ff */
[----:B------:R-:W-:Y:S01]  /*66f0*/  @!P6 IMAD.IADD R74, R74, 0x1, -R7 ;  /* 0x000000014a4ae824 */ /* 0x000fe200078e0a07 */
[C---:B------:R-:W-:Y:S01]  /*6700*/  ISETP.GT.U32.AND P6, PT, R7.reuse, R73, PT ;  /* 0x000000490700720c */ /* 0x040fe20003fc4070 */
[----:B------:R-:W-:-:S02]  /*6710*/  IMAD R76, R7, R3, R76 ;  /* 0x00000003074c7224 */ /* 0x000fc400078e024c */
[C---:B------:R-:W-:Y:S01]  /*6720*/  IMAD R77, R7.reuse, R4, R78 ;  /* 0x00000004074d7224 */ /* 0x040fe200078e024e */
[----:B------:R-:W-:Y:S01]  /*6730*/  IABS R78, R5 ;  /* 0x00000005004e7213 */ /* 0x000fe20000000000 */
[----:B------:R-:W-:Y:S01]  /*6740*/  @!P3 IMAD.MOV R69, RZ, RZ, -R69 ;  /* 0x000000ffff45b224 */ /* 0x000fe200078e0a45 */
[C---:B------:R-:W-:Y:S01]  /*6750*/  ISETP.GT.U32.AND P3, PT, R7.reuse, R75, PT ;  /* 0x0000004b0700720c */ /* 0x040fe20003f64070 */
[----:B------:R-:W-:Y:S01]  /*6760*/  @!P0 IMAD.MOV R70, RZ, RZ, -R70 ;  /* 0x000000ffff468224 */ /* 0x000fe200078e0a46 */
[C---:B------:R-:W-:Y:S01]  /*6770*/  ISETP.GT.U32.AND P0, PT, R7.reuse, R74, PT ;  /* 0x0000004a0700720c */ /* 0x040fe20003f04070 */
[----:B------:R-:W-:Y:S01]  /*6780*/  @!P4 IMAD.MOV R71, RZ, RZ, -R71 ;  /* 0x000000ffff47c224 */ /* 0x000fe200078e0a47 */
[----:B------:R-:W-:Y:S01]  /*6790*/  ISETP.GT.U32.AND P4, PT, R7, R76, PT ;  /* 0x0000004c0700720c */ /* 0x000fe20003f84070 */
[----:B------:R-:W-:Y:S01]  /*67a0*/  IMAD.HI.U32 R2, R247, R78, RZ ;  /* 0x0000004ef7027227 */ /* 0x000fe200078e00ff */
[----:B------:R-:W-:-:S03]  /*67b0*/  IABS R4, R6 ;  /* 0x0000000600047213 */ /* 0x000fc60000000000 */
[----:B------:R-:W-:Y:S02]  /*67c0*/  IMAD.MOV R3, RZ, RZ, -R2 ;  /* 0x000000ffff037224 */ /* 0x000fe400078e0a02 */
[--C-:B------:R-:W-:Y:S01]  /*67d0*/  @!P6 IMAD.IADD R73, R73, 0x1, -R7.reuse ;  /* 0x000000014949e824 */ /* 0x100fe200078e0a07 */
[----:B------:R-:W-:Y:S01]  /*67e0*/  ISETP.GT.U32.AND P6, PT, R7, R77, PT ;  /* 0x0000004d0700720c */ /* 0x000fe20003fc4070 */
[--C-:B------:R-:W-:Y:S01]  /*67f0*/  @!P3 IMAD.IADD R75, R75, 0x1, -R7.reuse ;  /* 0x000000014b4bb824 */ /* 0x100fe200078e0a07 */
[----:B------:R-:W-:Y:S01]  /*6800*/  ISETP.GE.AND P3, PT, R81, RZ, PT ;  /* 0x000000ff5100720c */ /* 0x000fe20003f66270 */
[--C-:B------:R-:W-:Y:S01]  /*6810*/  @!P0 IMAD.IADD R74, R74, 0x1, -R7.reuse ;  /* 0x000000014a4a8824 */ /* 0x100fe200078e0a07 */
[----:B------:R-:W-:Y:S01]  /*6820*/  IADD3 R81, R195, 0x7f, RZ ;  /* 0x0000007fc3517810 */ /* 0x000fe20007ffe0ff */
[C---:B------:R-:W-:Y:S01]  /*6830*/  IMAD R78, R7.reuse, R3, R78 ;  /* 0x00000003074e7224 */ /* 0x040fe200078e024e */
[----:B------:R-:W-:Y:S01]  /*6840*/  ISETP.GE.AND P0, PT, R80, RZ, PT ;  /* 0x000000ff5000720c */ /* 0x000fe20003f06270 */
[----:B------:R-:W-:Y:S01]  /*6850*/  @!P4 IMAD.IADD R76, R76, 0x1, -R7 ;  /* 0x000000014c4cc824 */ /* 0x000fe200078e0a07 */
[C---:B------:R-:W-:Y:S01]  /*6860*/  ISETP.GT.U32.AND P4, PT, R7.reuse, R75, PT ;  /* 0x0000004b0700720c */ /* 0x040fe20003f84070 */
[----:B------:R-:W-:Y:S01]  /*6870*/  @!P1 IMAD.MOV R74, RZ, RZ, -R74 ;  /* 0x000000ffff4a9224 */ /* 0x000fe200078e0a4a */
[----:B------:R-:W-:Y:S01]  /*6880*/  ISETP.GT.U32.AND P1, PT, R7, R78, PT ;  /* 0x0000004e0700720c */ /* 0x000fe20003f24070 */
[----:B------:R-:W-:Y:S01]  /*6890*/  @!P5 IMAD.MOV R72, RZ, RZ, -R72 ;  /* 0x000000ffff48d224 */ /* 0x000fe200078e0a48 */
[----:B------:R-:W-:Y:S01]  /*68a0*/  ISETP.GE.AND P5, PT, R79, RZ, PT ;  /* 0x000000ff4f00720c */ /* 0x000fe20003fa6270 */
[----:B------:R-:W-:Y:S01]  /*68b0*/  IMAD.HI.U32 R2, R247, R4, RZ ;  /* 0x00000004f7027227 */ /* 0x000fe200078e00ff */
[----:B------:R-:W-:-:S03]  /*68c0*/  IABS R80, R81 ;  /* 0x0000005100507213 */ /* 0x000fc60000000000 */
[--C-:B------:R-:W-:Y:S01]  /*68d0*/  @!P6 IMAD.IADD R77, R77, 0x1, -R7.reuse ;  /* 0x000000014d4de824 */ /* 0x100fe200078e0a07 */
[----:B------:R-:W-:Y:S01]  /*68e0*/  ISETP.GT.U32.AND P6, PT, R7, R76, PT ;  /* 0x0000004c0700720c */ /* 0x000fe20003fc4070 */
[----:B------:R-:W-:Y:S02]  /*68f0*/  IMAD.MOV R2, RZ, RZ, -R2 ;  /* 0x000000ffff027224 */ /* 0x000fe400078e0a02 */
[--C-:B------:R-:W-:Y:S01]  /*6900*/  @!P4 IMAD.IADD R75, R75, 0x1, -R7.reuse ;  /* 0x000000014b4bc824 */ /* 0x100fe200078e0a07 */
[----:B------:R-:W-:Y:S01]  /*6910*/  ISETP.GE.AND P4, PT, R5, RZ, PT ;  /* 0x000000ff0500720c */ /* 0x000fe20003f86270 */
[----:B------:R-:W-:Y:S01]  /*6920*/  IMAD R79, R7, R2, R4 ;  /* 0x00000002074f7224 */ /* 0x000fe200078e0204 */
[----:B------:R-:W-:Y:S01]  /*6930*/  IABS R4, R83 ;  /* 0x0000005300047213 */ /* 0x000fe20000000000 */
[----:B------:R-:W-:Y:S01]  /*6940*/  @!P1 IMAD.IADD R78, R78, 0x1, -R7 ;  /* 0x000000014e4e9824 */ /* 0x000fe200078e0a07 */
[----:B------:R-:W-:Y:S01]  /*6950*/  IADD3 R5, R195, 0x81, RZ ;  /* 0x00000081c3057810 */ /* 0x000fe20007ffe0ff */
[----:B------:R-:W-:Y:S01]  /*6960*/  @!P5 IMAD.MOV R75, RZ, RZ, -R75 ;  /* 0x000000ffff4bd224 */ /* 0x000fe200078e0a4b */
[----:B------:R-:W-:Y:S01]  /*6970*/  ISETP.GE.AND P1, PT, R81, RZ, PT ;  /* 0x000000ff5100720c */ /* 0x000fe20003f26270 */
[----:B------:R-:W-:Y:S01]  /*6980*/  IMAD.HI.U32 R3, R247, R4, RZ ;  /* 0x00000004f7037227 */ /* 0x000fe200078e00ff */
[----:B------:R-:W-:-:S02]  /*6990*/  ISETP.GT.U32.AND P5, PT, R7, R78, PT ;  /* 0x0000004e0700720c */ /* 0x000fc40003fa4070 */
[----:B------:R-:W-:Y:S01]  /*69a0*/  IABS R82, R5 ;  /* 0x0000000500527213 */ /* 0x000fe20000000000 */
[----:B------:R-:W-:Y:S01]  /*69b0*/  @!P6 IMAD.IADD R76, R76, 0x1, -R7 ;  /* 0x000000014c4ce824 */ /* 0x000fe200078e0a07 */
[----:B------:R-:W-:Y:S01]  /*69c0*/  ISETP.GT.U32.AND P6, PT, R7, R79, PT ;  /* 0x0000004f0700720c */ /* 0x000fe20003fc4070 */
[----:B------:R-:W-:-:S04]  /*69d0*/  IMAD.HI.U32 R2, R247, R80, RZ ;  /* 0x00000050f7027227 */ /* 0x000fc800078e00ff */
[----:B------:R-:W-:Y:S02]  /*69e0*/  IMAD.MOV R3, RZ, RZ, -R3 ;  /* 0x000000ffff037224 */ /* 0x000fe400078e0a03 */
[----:B------:R-:W-:Y:S02]  /*69f0*/  IMAD.MOV R2, RZ, RZ, -R2 ;  /* 0x000000ffff027224 */ /* 0x000fe400078e0a02 */
[----:B------:R-:W-:Y:S01]  /*6a00*/  IMAD R81, R7, R3, R4 ;  /* 0x0000000307517224 */ /* 0x000fe200078e0204 */
[----:B------:R-:W-:Y:S01]  /*6a10*/  IADD3 R3, R195, 0x82, RZ ;  /* 0x00000082c3037810 */ /* 0x000fe20007ffe0ff */
[----:B------:R-:W-:Y:S02]  /*6a20*/  IMAD R80, R7, R2, R80 ;  /* 0x0000000207507224 */ /* 0x000fe400078e0250 */
[----:B------:R-:W-:-:S04]  /*6a30*/  IMAD.HI.U32 R2, R247, R82, RZ ;  /* 0x00000052f7027227 */ /* 0x000fc800078e00ff */
[----:B------:R-:W-:Y:S01]  /*6a40*/  @!P5 IMAD.IADD R78, R78, 0x1, -R7 ;  /* 0x000000014e4ed824 */ /* 0x000fe200078e0a07 */
[C---:B------:R-:W-:Y:S01]  /*6a50*/  ISETP.GT.U32.AND P5, PT, R7.reuse, R81, PT ;  /* 0x000000510700720c */ /* 0x040fe20003fa4070 */
[----:B------:R-:W-:Y:S01]  /*6a60*/  @!P2 IMAD.MOV R73, RZ, RZ, -R73 ;  /* 0x000000ffff49a224 */ /* 0x000fe200078e0a49 */
[C---:B------:R-:W-:Y:S01]  /*6a70*/  ISETP.GT.U32.AND P2, PT, R7.reuse, R77, PT ;  /* 0x0000004d0700720c */ /* 0x040fe20003f44070 */
[----:B------:R-:W-:Y:S01]  /*6a80*/  @!P0 IMAD.MOV R76, RZ, RZ, -R76 ;  /* 0x000000ffff4c8224 */ /* 0x000fe200078e0a4c */
[----:B------:R-:W-:Y:S01]  /*6a90*/  ISETP.GT.U32.AND P0, PT, R7, R80, PT ;  /* 0x000000500700720c */ /* 0x000fe20003f04070 */
[----:B------:R-:W-:Y:S02]  /*6aa0*/  @!P6 IMAD.IADD R79, R79, 0x1, -R7 ;  /* 0x000000014f4fe824 */ /* 0x000fe400078e0a07 */
[----:B------:R-:W-:Y:S02]  /*6ab0*/  IMAD.MOV R2, RZ, RZ, -R2 ;  /* 0x000000ffff027224 */ /* 0x000fe400078e0a02 */
[----:B------:R-:W-:Y:S01]  /*6ac0*/  @!P4 IMAD.MOV R78, RZ, RZ, -R78 ;  /* 0x000000ffff4ec224 */ /* 0x000fe200078e0a4e */
[C---:B------:R-:W-:Y:S01]  /*6ad0*/  ISETP.GT.U32.AND P6, PT, R7.reuse, R79, PT ;  /* 0x0000004f0700720c */ /* 0x040fe20003fc4070 */
[----:B------:R-:W-:-:S02]  /*6ae0*/  IMAD R82, R7, R2, R82 ;  /* 0x0000000207527224 */ /* 0x000fc400078e0252 */
[--C-:B------:R-:W-:Y:S02]  /*6af0*/  @!P5 IMAD.IADD R81, R81, 0x1, -R7.reuse ;  /* 0x000000015151d824 */ /* 0x100fe400078e0a07 */
[--C-:B------:R-:W-:Y:S01]  /*6b00*/  @!P2 IMAD.IADD R77, R77, 0x1, -R7.reuse ;  /* 0x000000014d4da824 */ /* 0x100fe200078e0a07 */
[C---:B------:R-:W-:Y:S01]  /*6b10*/  ISETP.GT.U32.AND P4, PT, R7.reuse, R82, PT ;  /* 0x000000520700720c */ /* 0x040fe20003f84070 */
[----:B------:R-:W-:Y:S01]  /*6b20*/  @!P0 IMAD.IADD R80, R80, 0x1, -R7 ;  /* 0x0000000150508824 */ /* 0x000fe200078e0a07 */
[----:B------:R-:W-:Y:S01]  /*6b30*/  ISETP.GE.AND P2, PT, R6, RZ, PT ;  /* 0x000000ff0600720c */ /* 0x000fe20003f46270 */
[----:B------:R-:W-:Y:S01]  /*6b40*/  @!P3 IMAD.MOV R77, RZ, RZ, -R77 ;  /* 0x000000ffff4db224 */ /* 0x000fe200078e0a4d */
[----:B------:R-:W-:Y:S01]  /*6b50*/  ISETP.GT.U32.AND P5, PT, R7, R81, PT ;  /* 0x000000510700720c */ /* 0x000fe20003fa4070 */
[----:B------:R-:W-:Y:S01]  /*6b60*/  IMAD.MOV.U32 R24, RZ, RZ, R186 ;  /* 0x000000ffff187224 */ /* 0x000fe200078e00ba */
[----:B------:R-:W-:Y:S01]  /*6b70*/  IABS R6, R3 ;  /* 0x0000000300067213 */ /* 0x000fe20000000000 */
[----:B------:R-:W-:Y:S01]  /*6b80*/  @!P6 IMAD.IADD R79, R79, 0x1, -R7 ;  /* 0x000000014f4fe824 */ /* 0x000fe200078e0a07 */
[----:B------:R-:W-:Y:S01]  /*6b90*/  ISETP.GT.U32.AND P0, PT, R7, R80, PT ;  /* 0x000000500700720c */ /* 0x000fe20003f04070 */
[----:B------:R-:W-:Y:S01]  /*6ba0*/  IMAD.MOV.U32 R23, RZ, RZ, R190 ;  /* 0x000000ffff177224 */ /* 0x000fe200078e00be */
[----:B------:R-:W-:Y:S01]  /*6bb0*/  ISETP.GE.AND P6, PT, R5, RZ, PT ;  /* 0x000000ff0500720c */ /* 0x000fe20003fc6270 */
[----:B------:R-:W-:Y:S01]  /*6bc0*/  IMAD.HI.U32 R2, R247, R6, RZ ;  /* 0x00000006f7027227 */ /* 0x000fe200078e00ff */
[----:B------:R-:W-:-:S02]  /*6bd0*/  IADD3 R5, R195, 0x83, RZ ;  /* 0x00000083c3057810 */ /* 0x000fc40007ffe0ff */
[----:B------:R-:W-:Y:S01]  /*6be0*/  ISETP.GE.AND P3, PT, R83, RZ, PT ;  /* 0x000000ff5300720c */ /* 0x000fe20003f66270 */
[----:B------:R-:W-:Y:S01]  /*6bf0*/  @!P4 IMAD.IADD R82, R82, 0x1, -R7 ;  /* 0x000000015252c824 */ /* 0x000fe200078e0a07 */
[----:B------:R-:W-:Y:S01]  /*6c00*/  IABS R84, R5 ;  /* 0x0000000500547213 */ /* 0x000fe20000000000 */
[----:B------:R-:W-:Y:S01]  /*6c10*/  @!P2 IMAD.MOV R79, RZ, RZ, -R79 ;  /* 0x000000ffff4fa224 */ /* 0x000fe200078e0a4f */
[----:B------:R-:W-:Y:S01]  /*6c20*/  IADD3 R83, R195, 0x84, RZ ;  /* 0x00000084c3537810 */ /* 0x000fe20007ffe0ff */
[----:B------:R-:W-:Y:S01]  /*6c30*/  IMAD.MOV R2, RZ, RZ, -R2 ;  /* 0x000000ffff027224 */ /* 0x000fe200078e0a02 */
[----:B------:R-:W-:Y:S01]  /*6c40*/  ISETP.GE.AND P2, PT, R3, RZ, PT ;  /* 0x000000ff0300720c */ /* 0x000fe20003f46270 */
[----:B------:R-:W-:Y:S01]  /*6c50*/  IMAD.HI.U32 R3, R247, R84, RZ ;  /* 0x00000054f7037227 */ /* 0x000fe200078e00ff */
[----:B------:R-:W-:Y:S02]  /*6c60*/  ISETP.GT.U32.AND P4, PT, R7, R82, PT ;  /* 0x000000520700720c */ /* 0x000fe40003f84070 */
[----:B------:R-:W-:Y:S01]  /*6c70*/  IABS R86, R83 ;  /* 0x0000005300567213 */ /* 0x000fe20000000000 */
[--C-:B------:R-:W-:Y:S01]  /*6c80*/  @!P5 IMAD.IADD R81, R81, 0x1, -R7.reuse ;  /* 0x000000015151d824 */ /* 0x100fe200078e0a07 */
[----:B------:R-:W-:Y:S01]  /*6c90*/  ISETP.GE.AND P5, PT, R83, RZ, PT ;  /* 0x000000ff5300720c */ /* 0x000fe20003fa6270 */
[----:B------:R-:W-:Y:S01]  /*6ca0*/  @!P0 IMAD.IADD R80, R80, 0x1, -R7 ;  /* 0x0000000150508824 */ /* 0x000fe200078e0a07 */
[----:B------:R-:W-:Y:S01]  /*6cb0*/  ISETP.GE.AND P0, PT, R5, RZ, PT ;  /* 0x000000ff0500720c */ /* 0x000fe20003f06270 */
[----:B------:R-:W-:Y:S01]  /*6cc0*/  IMAD R83, R7, R2, R6 ;  /* 0x0000000207537224 */ /* 0x000fe200078e0206 */
[----:B------:R-:W-:Y:S01]  /*6cd0*/  IADD3 R2, R195, 0x85, RZ ;  /* 0x00000085c3027810 */ /* 0x000fe20007ffe0ff */
[----:B------:R-:W-:Y:S01]  /*6ce0*/  IMAD.MOV R3, RZ, RZ, -R3 ;  /* 0x000000ffff037224 */ /* 0x000fe200078e0a03 */
[----:B------:R-:W-:Y:S01]  /*6cf0*/  IABS R6, R87 ;  /* 0x0000005700067213 */ /* 0x000fe20000000000 */
[----:B------:R-:W-:Y:S01]  /*6d00*/  @!P1 IMAD.MOV R80, RZ, RZ, -R80 ;  /* 0x000000ffff509224 */ /* 0x000fe200078e0a50 */
[C---:B------:R-:W-:Y:S01]  /*6d10*/  ISETP.GT.U32.AND P1, PT, R7.reuse, R83, PT ;  /* 0x000000530700720c */ /* 0x040fe20003f24070 */
[----:B------:R-:W-:-:S02]  /*6d20*/  IMAD R84, R7, R3, R84 ;  /* 0x0000000307547224 */ /* 0x000fc400078e0254 */
[----:B------:R-:W-:Y:S02]  /*6d30*/  @!P4 IMAD.IADD R82, R82, 0x1, -R7 ;  /* 0x000000015252c824 */ /* 0x000fe400078e0a07 */
[----:B------:R-:W-:Y:S01]  /*6d40*/  IMAD.HI.U32 R4, R247, R86, RZ ;  /* 0x00000056f7047227 */ /* 0x000fe200078e00ff */
[----:B------:R-:W-:-:S03]  /*6d50*/  ISETP.GT.U32.AND P4, PT, R7, R84, PT ;  /* 0x000000540700720c */ /* 0x000fc60003f84070 */
[----:B------:R-:W-:Y:S02]  /*6d60*/  IMAD.MOV R4, RZ, RZ, -R4 ;  /* 0x000000ffff047224 */ /* 0x000fe400078e0a04 */
[----:B------:R-:W-:Y:S01]  /*6d70*/  @!P3 IMAD.MOV R81, RZ, RZ, -R81 ;  /* 0x000000ffff51b224 */ /* 0x000fe200078e0a51 */
[----:B------:R-:W-:Y:S01]  /*6d80*/  ISETP.GE.AND P3, PT, R2, RZ, PT ;  /* 0x000000ff0200720c */ /* 0x000fe20003f66270 */
[--C-:B------:R-:W-:Y:S02]  /*6d90*/  @!P1 IMAD.IADD R83, R83, 0x1, -R7.reuse ;  /* 0x0000000153539824 */ /* 0x100fe400078e0a07 */
[C---:B------:R-:W-:Y:S01]  /*6da0*/  IMAD R85, R7.reuse, R4, R86 ;  /* 0x0000000407557224 */ /* 0x040fe200078e0256 */
[----:B------:R-:W-:Y:S01]  /*6db0*/  IABS R86, R2 ;  /* 0x0000000200567213 */ /* 0x000fe20000000000 */
[----:B------:R-:W-:Y:S01]  /*6dc0*/  @!P6 IMAD.MOV R82, RZ, RZ, -R82 ;  /* 0x000000ffff52e224 */ /* 0x000fe200078e0a52 */
[C---:B------:R-:W-:Y:S01]  /*6dd0*/  ISETP.GT.U32.AND P1, PT, R7.reuse, R83, PT ;  /* 0x000000530700720c */ /* 0x040fe20003f24070 */
[----:B------:R-:W-:Y:S01]  /*6de0*/  @!P4 IMAD.IADD R84, R84, 0x1, -R7 ;  /* 0x000000015454c824 */ /* 0x000fe200078e0a07 */
[----:B------:R-:W-:Y:S01]  /*6df0*/  ISETP.GT.U32.AND P6, PT, R7, R85, PT ;  /* 0x000000550700720c */ /* 0x000fe20003fc4070 */
[----:B------:R-:W-:-:S03]  /*6e00*/  IMAD.HI.U32 R2, R247, R86, RZ ;  /* 0x00000056f7027227 */ /* 0x000fc600078e00ff */
[----:B------:R-:W-:Y:S01]  /*6e10*/  ISETP.GT.U32.AND P4, PT, R7, R84, PT ;  /* 0x000000540700720c */ /* 0x000fe20003f84070 */
[----:B------:R-:W-:-:S04]  /*6e20*/  IMAD.HI.U32 R3, R247, R6, RZ ;  /* 0x00000006f7037227 */ /* 0x000fc800078e00ff */
[----:B------:R-:W-:Y:S02]  /*6e30*/  IMAD.MOV R2, RZ, RZ, -R2 ;  /* 0x000000ffff027224 */ /* 0x000fe400078e0a02 */
[----:B------:R-:W-:Y:S02]  /*6e40*/  IMAD.MOV R3, RZ, RZ, -R3 ;  /* 0x000000ffff037224 */ /* 0x000fe400078e0a03 */
[--C-:B------:R-:W-:Y:S01]  /*6e50*/  @!P1 IMAD.IADD R83, R83, 0x1, -R7.reuse ;  /* 0x0000000153539824 */ /* 0x100fe200078e0a07 */
[----:B------:R-:W-:Y:S01]  /*6e60*/  ISETP.GE.AND P1, PT, R87, RZ, PT ;  /* 0x000000ff5700720c */ /* 0x000fe20003f26270 */
[C---:B------:R-:W-:Y:S02]  /*6e70*/  IMAD R86, R7.reuse, R2, R86 ;  /* 0x0000000207567224 */ /* 0x040fe400078e0256 */
[C---:B------:R-:W-:Y:S01]  /*6e80*/  IMAD R87, R7.reuse, R3, R6 ;  /* 0x0000000307577224 */ /* 0x040fe200078e0206 */
[----:B------:R-:W-:Y:S01]  /*6e90*/  IABS R6, R97 ;  /* 0x0000006100067213 */ /* 0x000fe20000000000 */
[--C-:B------:R-:W-:Y:S01]  /*6ea0*/  @!P4 IMAD.IADD R84, R84, 0x1, -R7.reuse ;  /* 0x000000015454c824 */ /* 0x100fe200078e0a07 */
[----:B------:R-:W-:Y:S01]  /*6eb0*/  ISETP.GT.U32.AND P4, PT, R7, R86, PT ;  /* 0x000000560700720c */ /* 0x000fe20003f84070 */
[----:B------:R-:W-:Y:S01]  /*6ec0*/  @!P6 IMAD.IADD R85, R85, 0x1, -R7 ;  /* 0x000000015555e824 */ /* 0x000fe200078e0a07 */
[----:B------:R-:W-:Y:S01]  /*6ed0*/  ISETP.GT.U32.AND P6, PT, R7, R87, PT ;  /* 0x000000570700720c */ /* 0x000fe20003fc4070 */
[----:B------:R-:W-:-:S04]  /*6ee0*/  IMAD.HI.U32 R5, R247, R90, RZ ;  /* 0x0000005af7057227 */ /* 0x000fc800078e00ff */
[----:B------:R-:W-:-:S04]  /*6ef0*/  IMAD.HI.U32 R4, R247, R88, RZ ;  /* 0x00000058f7047227 */ /* 0x000fc800078e00ff */
[----:B------:R-:W-:Y:S02]  /*6f00*/  IMAD.MOV R5, RZ, RZ, -R5 ;  /* 0x000000ffff057224 */ /* 0x000fe400078e0a05 */
[----:B------:R-:W-:Y:S02]  /*6f10*/  IMAD.MOV R4, RZ, RZ, -R4 ;  /* 0x000000ffff047224 */ /* 0x000fe400078e0a04 */
[----:B------:R-:W-:Y:S01]  /*6f20*/  IMAD R89, R7, R5, R90 ;  /* 0x0000000507597224 */ /* 0x000fe200078e025a */
[----:B------:R-:W-:Y:S01]  /*6f30*/  IADD3 R5, R195, 0x89, RZ ;  /* 0x00000089c3057810 */ /* 0x000fe20007ffe0ff */
[----:B------:R-:W-:Y:S01]  /*6f40*/  IMAD R88, R7, R4, R88 ;  /* 0x0000000407587224 */ /* 0x000fe200078e0258 */
[----:B------:R-:W-:Y:S01]  /*6f50*/  IABS R4, R95 ;  /* 0x0000005f00047213 */ /* 0x000fe20000000000 */
[--C-:B------:R-:W-:Y:S01]  /*6f60*/  @!P4 IMAD.IADD R86, R86, 0x1, -R7.reuse ;  /* 0x000000015656c824 */ /* 0x100fe200078e0a07 */
[----:B------:R-:W-:Y:S01]  /*6f70*/  IABS R90, R5 ;  /* 0x00000005005a7213 */ /* 0x000fe20000000000 */
[----:B------:R-:W-:Y:S01]  /*6f80*/  @!P6 IMAD.IADD R87, R87, 0x1, -R7 ;  /* 0x000000015757e824 */ /* 0x000fe200078e0a07 */
[C---:B------:R-:W-:Y:S01]  /*6f90*/  ISETP.GT.U32.AND P4, PT, R7.reuse, R85, PT ;  /* 0x000000550700720c */ /* 0x040fe20003f84070 */
[----:B------:R-:W-:Y:S01]  /*6fa0*/  @!P2 IMAD.MOV R83, RZ, RZ, -R83 ;  /* 0x000000ffff53a224 */ /* 0x000fe200078e0a53 */
[----:B------:R-:W-:Y:S01]  /*6fb0*/  ISETP.GT.U32.AND P2, PT, R7, R86, PT ;  /* 0x000000560700720c */ /* 0x000fe20003f44070 */
[----:B------:R-:W-:Y:S01]  /*6fc0*/  IMAD.HI.U32 R2, R247, R90, RZ ;  /* 0x0000005af7027227 */ /* 0x000fe200078e00ff */
[----:B------:R-:W-:-:S03]  /*6fd0*/  ISETP.GT.U32.AND P6, PT, R7, R87, PT ;  /* 0x000000570700720c */ /* 0x000fc60003fc4070 */
[----:B------:R-:W-:-:S04]  /*6fe0*/  IMAD.HI.U32 R3, R247, R4, RZ ;  /* 0x00000004f7037227 */ /* 0x000fc800078e00ff */
[----:B------:R-:W-:Y:S02]  /*6ff0*/  IMAD.MOV R2, RZ, RZ, -R2 ;  /* 0x000000ffff027224 */ /* 0x000fe400078e0a02 */
[----:B------:R-:W-:Y:S02]  /*7000*/  IMAD.MOV R91, RZ, RZ, -R3 ;  /* 0x000000ffff5b7224 */ /* 0x000fe400078e0a03 */
[----:B------:R-:W-:Y:S01]  /*7010*/  @!P0 IMAD.MOV R84, RZ, RZ, -R84 ;  /* 0x000000ffff548224 */ /* 0x000fe200078e0a54 */
[----:B------:R-:W-:Y:S01]  /*7020*/  ISETP.GT.U32.AND P0, PT, R7, R88, PT ;  /* 0x000000580700720c */ /* 0x000fe20003f04070 */
[--C-:B------:R-:W-:Y:S01]  /*7030*/  @!P4 IMAD.IADD R85, R85, 0x1, -R7.reuse ;  /* 0x000000015555c824 */ /* 0x100fe200078e0a07 */
[C---:B------:R-:W-:Y:S01]  /*7040*/  ISETP.GT.U32.AND P4, PT, R7.reuse, R89, PT ;  /* 0x000000590700720c */ /* 0x040fe20003f84070 */
        /* <DEDUP_REMOVED lines=8> */
[--C-:B------:R-:W-:Y:S01]  /*70d0*/  @!P0 IMAD.IADD R88, R88, 0x1, -R7.reuse ;  /* 0x0000000158588824 */ /* 0x100fe200078e0a07 */
[----:B------:R-:W-:Y:S01]  /*70e0*/  ISETP.GE.AND P0, PT, R93, RZ, PT ;  /* 0x000000ff5d00720c */ /* 0x000fe20003f06270 */
[----:B------:R-:W-:Y:S01]  /*70f0*/  @!P4 IMAD.IADD R89, R89, 0x1, -R7 ;  /* 0x000000015959c824 */ /* 0x000fe200078e0a07 */
[----:B------:R-:W-:Y:S01]  /*7100*/  ISETP.GE.AND P4, PT, R94, RZ, PT ;  /* 0x000000ff5e00720c */ /* 0x000fe20003f86270 */
[----:B------:R-:W-:Y:S02]  /*7110*/  IMAD.MOV R3, RZ, RZ, -R3 ;  /* 0x000000ffff037224 */ /* 0x000fe400078e0a03 */
[--C-:B------:R-:W-:Y:S01]  /*7120*/  @!P2 IMAD.IADD R90, R90, 0x1, -R7.reuse ;  /* 0x000000015a5aa824 */ /* 0x100fe200078e0a07 */
[----:B------:R-:W-:Y:S01]  /*7130*/  ISETP.GT.U32.AND P2, PT, R7, R88, PT ;  /* 0x000000580700720c */ /* 0x000fe20003f44070 */
[----:B------:R-:W-:Y:S01]  /*7140*/  @!P6 IMAD.IADD R91, R91, 0x1, -R7 ;  /* 0x000000015b5be824 */ /* 0x000fe200078e0a07 */
[C---:B------:R-:W-:Y:S01]  /*7150*/  ISETP.GT.U32.AND P6, PT, R7.reuse, R89, PT ;  /* 0x000000590700720c */ /* 0x040fe20003fc4070 */
[----:B------:R-:W-:Y:S01]  /*7160*/  @!P5 IMAD.MOV R85, RZ, RZ, -R85 ;  /* 0x000000ffff55d224 */ /* 0x000fe200078e0a55 */
[C---:B------:R-:W-:Y:S01]  /*7170*/  ISETP.GT.U32.AND P5, PT, R7.reuse, R90, PT ;  /* 0x0000005a0700720c */ /* 0x040fe20003fa4070 */
[----:B------:R-:W-:Y:S01]  /*7180*/  IMAD R93, R7, R3, R6 ;  /* 0x00000003075d7224 */ /* 0x000fe200078e0206 */
[----:B------:R-:W-:Y:S01]  /*7190*/  IADD3 R6, R195, 0x8d, RZ ;  /* 0x0000008dc3067810 */ /* 0x000fe20007ffe0ff */
[----:B------:R-:W-:-:S03]  /*71a0*/  IMAD.HI.U32 R2, R247, R92, RZ ;  /* 0x0000005cf7027227 */ /* 0x000fc600078e00ff */
[----:B------:R-:W-:Y:S01]  /*71b0*/  IABS R94, R6 ;  /* 0x00000006005e7213 */ /* 0x000fe20000000000 */
[----:B------:R-:W-:Y:S02]  /*71c0*/  IMAD.MOV R2, RZ, RZ, -R2 ;  /* 0x000000ffff027224 */ /* 0x000fe400078e0a02 */
[----:B------:R-:W-:Y:S01]  /*71d0*/  @!P3 IMAD.MOV R86, RZ, RZ, -R86 ;  /* 0x000000ffff56b224 */ /* 0x000fe200078e0a56 */
[----:B------:R-:W-:Y:S01]  /*71e0*/  ISETP.GT.U32.AND P3, PT, R7, R91, PT ;  /* 0x0000005b0700720c */ /* 0x000fe20003f64070 */
[--C-:B------:R-:W-:Y:S01]  /*71f0*/  @!P2 IMAD.IADD R88, R88, 0x1, -R7.reuse ;  /* 0x000000015858a824 */ /* 0x100fe200078e0a07 */
[----:B------:R-:W-:Y:S01]  /*7200*/  ISETP.GE.AND P2, PT, R5, RZ, PT ;  /* 0x000000ff0500720c */ /* 0x000fe20003f46270 */
[----:B------:R-:W-:Y:S01]  /*7210*/  @!P6 IMAD.IADD R89, R89, 0x1, -R7 ;  /* 0x000000015959e824 */ /* 0x000fe200078e0a07 */
[C---:B------:R-:W-:Y:S01]  /*7220*/  ISETP.GT.U32.AND P6, PT, R7.reuse, R93, PT ;  /* 0x0000005d0700720c */ /* 0x040fe20003fc4070 */
[----:B------:R-:W-:Y:S01]  /*7230*/  IMAD R92, R7, R2, R92 ;  /* 0x00000002075c7224 */ /* 0x000fe200078e025c */
[----:B------:R-:W-:Y:S01]  /*7240*/  IADD3 R5, R195, 0x91, RZ ;  /* 0x00000091c3057810 */ /* 0x000fe20007ffe0ff */
[----:B------:R-:W-:-:S04]  /*7250*/  IMAD.HI.U32 R2, R247, R94, RZ ;  /* 0x0000005ef7027227 */ /* 0x000fc800078e00ff */
[----:B------:R-:W-:Y:S01]  /*7260*/  @!P5 IMAD.IADD R90, R90, 0x1, -R7 ;  /* 0x000000015a5ad824 */ /* 0x000fe200078e0a07 */
[----:B------:R-:W-:Y:S01]  /*7270*/  ISETP.GE.AND P5, PT, R95, RZ, PT ;  /* 0x000000ff5f00720c */ /* 0x000fe20003fa6270 */
[----:B------:R-:W-:-:S04]  /*7280*/  IMAD.HI.U32 R3, R247, R4, RZ ;  /* 0x00000004f7037227 */ /* 0x000fc800078e00ff */
[----:B------:R-:W-:Y:S02]  /*7290*/  IMAD.MOV R2, RZ, RZ, -R2 ;  /* 0x000000ffff027224 */ /* 0x000fe400078e0a02 */
[----:B------:R-:W-:Y:S01]  /*72a0*/  @!P1 IMAD.MOV R87, RZ, RZ, -R87 ;  /* 0x000000ffff579224 */ /* 0x000fe200078e0a57 */
[C---:B------:R-:W-:Y:S01]  /*72b0*/  ISETP.GT.U32.AND P1, PT, R7.reuse, R92, PT ;  /* 0x0000005c0700720c */ /* 0x040fe20003f24070 */
[----:B------:R-:W-:Y:S02]  /*72c0*/  IMAD.MOV R3, RZ, RZ, -R3 ;  /* 0x000000ffff037224 */ /* 0x000fe400078e0a03 */
[----:B------:R-:W-:Y:S01]  /*72d0*/  IMAD R94, R7, R2, R94 ;  /* 0x00000002075e7224 */ /* 0x000fe200078e025e */
[----:B------:R-:W-:Y:S01]  /*72e0*/  IADD3 R2, R195, 0x8f, RZ ;  /* 0x0000008fc3027810 */ /* 0x000fe20007ffe0ff */
[--C-:B------:R-:W-:Y:S01]  /*72f0*/  @!P3 IMAD.IADD R91, R91, 0x1, -R7.reuse ;  /* 0x000000015b5bb824 */ /* 0x100fe200078e0a07 */
[----:B------:R-:W-:Y:S01]  /*7300*/  ISETP.GE.AND P3, PT, R96, RZ, PT ;  /* 0x000000ff6000720c */ /* 0x000fe20003f66270 */
[----:B------:R-:W-:Y:S01]  /*7310*/  @!P6 IMAD.IADD R93, R93, 0x1, -R7 ;  /* 0x000000015d5de824 */ /* 0x000fe200078e0a07 */
[----:B------:R-:W-:Y:S01]  /*7320*/  IABS R96, R2 ;  /* 0x0000000200607213 */ /* 0x000fe20000000000 */
[----:B------:R-:W-:Y:S01]  /*7330*/  IMAD R95, R7, R3, R4 ;  /* 0x00000003075f7224 */ /* 0x000fe200078e0204 */
[----:B------:R-:W-:Y:S01]  /*7340*/  IADD3 R3, R195, 0x90, RZ ;  /* 0x00000090c3037810 */ /* 0x000fe20007ffe0ff */
[----:B------:R-:W-:Y:S01]  /*7350*/  @!P2 IMAD.MOV R90, RZ, RZ, -R90 ;  /* 0x000000ffff5aa224 */ /* 0x000fe200078e0a5a */
[C---:B------:R-:W-:Y:S01]  /*7360*/  ISETP.GT.U32.AND P2, PT, R7.reuse, R94, PT ;  /* 0x0000005e0700720c */ /* 0x040fe20003f44070 */
[----:B------:R-:W-:Y:S01]  /*7370*/  @!P4 IMAD.MOV R89, RZ, RZ, -R89 ;  /* 0x000000ffff59c224 */ /* 0x000fe200078e0a59 */
[C---:B------:R-:W-:Y:S01]  /*7380*/  ISETP.GT.U32.AND P4, PT, R7.reuse, R93, PT ;  /* 0x0000005d0700720c */ /* 0x040fe20003f84070 */
[----:B------:R-:W-:Y:S01]  /*7390*/  @!P5 IMAD.MOV R91, RZ, RZ, -R91 ;  /* 0x000000ffff5bd224 */ /* 0x000fe200078e0a5b */
[C---:B------:R-:W-:Y:S01]  /*73a0*/  ISETP.GT.U32.AND P5, PT, R7.reuse, R95, PT ;  /* 0x0000005f0700720c */ /* 0x040fe20003fa4070 */
[----:B------:R-:W-:Y:S01]  /*73b0*/  @!P1 IMAD.IADD R92, R92, 0x1, -R7 ;  /* 0x000000015c5c9824 */ /* 0x000fe200078e0a07 */
[----:B------:R-:W-:Y:S01]  /*73c0*/  IABS R4, R3 ;  /* 0x0000000300047213 */ /* 0x000fe20000000000 */
[----:B------:R-:W-:Y:S01]  /*73d0*/  @!P0 IMAD.MOV R88, RZ, RZ, -R88 ;  /* 0x000000ffff588224 */ /* 0x000fe200078e0a58 */
[----:B------:R-:W-:Y:S01]  /*73e0*/  ISETP.GE.AND P6, PT, R6, RZ, PT ;  /* 0x000000ff0600720c */ /* 0x000fe20003fc6270 */
[----:B------:R-:W-:Y:S01]  /*73f0*/  IMAD.MOV.U32 R9, RZ, RZ, R181 ;  /* 0x000000ffff097224 */ /* 0x000fe200078e00b5 */
[----:B------:R-:W-:Y:S01]  /*7400*/  ISETP.GT.U32.AND P0, PT, R7, R92, PT ;  /* 0x0000005c0700720c */ /* 0x000fe20003f04070 */
[----:B------:R-:W-:Y:S01]  /*7410*/  IMAD.MOV.U32 R16, RZ, RZ, R191 ;  /* 0x000000ffff107224 */ /* 0x000fe200078e00bf */
[----:B------:R-:W-:Y:S01]  /*7420*/  ISETP.GE.AND P1, PT, R97, RZ, PT ;  /* 0x000000ff6100720c */ /* 0x000fe20003f26270 */
[--C-:B------:R-:W-:Y:S01]  /*7430*/  @!P2 IMAD.IADD R94, R94, 0x1, -R7.reuse ;  /* 0x000000015e5ea824 */ /* 0x100fe200078e0a07 */
[----:B------:R-:W-:Y:S01]  /*7440*/  ISETP.GE.AND P2, PT, R3, RZ, PT ;  /* 0x000000ff0300720c */ /* 0x000fe20003f46270 */
[--C-:B------:R-:W-:Y:S01]  /*7450*/  @!P4 IMAD.IADD R93, R93, 0x1, -R7.reuse ;  /* 0x000000015d5dc824 */ /* 0x100fe200078e0a07 */
[----:B------:R-:W-:Y:S01]  /*7460*/  ISETP.GE.AND P4, PT, R2, RZ, PT ;  /* 0x000000ff0200720c */ /* 0x000fe20003f86270 */
[----:B------:R-:W-:Y:S01]  /*7470*/  @!P5 IMAD.IADD R95, R95, 0x1, -R7 ;  /* 0x000000015f5fd824 */ /* 0x000fe200078e0a07 */
[----:B------:R-:W-:Y:S01]  /*7480*/  ISETP.GT.U32.AND P5, PT, R7, R94, PT ;  /* 0x0000005e0700720c */ /* 0x000fe20003fa4070 */
[----:B------:R-:W-:Y:S01]  /*7490*/  IMAD.HI.U32 R2, R247, R96, RZ ;  /* 0x00000060f7027227 */ /* 0x000fe200078e00ff */
[----:B------:R-:W-:-:S03]  /*74a0*/  IABS R6, R103 ;  /* 0x0000006700067213 */ /* 0x000fc60000000000 */
[----:B------:R-:W-:Y:S02]  /*74b0*/  IMAD.MOV R2, RZ, RZ, -R2 ;  /* 0x000000ffff027224 */ /* 0x000fe400078e0a02 */
[----:B------:R-:W-:Y:S01]  /*74c0*/  @!P0 IMAD.IADD R92, R92, 0x1, -R7 ;  /* 0x000000015c5c8824 */ /* 0x000fe200078e0a07 */
[----:B------:R-:W-:Y:S01]  /*74d0*/  ISETP.GE.AND P0, PT, R98, RZ, PT ;  /* 0x000000ff6200720c */ /* 0x000fe20003f06270 */
[----:B------:R-:W-:Y:S01]  /*74e0*/  IMAD.HI.U32 R3, R247, R4, RZ ;  /* 0x00000004f7037227 */ /* 0x000fe200078e00ff */
[----:B------:R-:W-:-:S03]  /*74f0*/  IABS R98, R5 ;  /* 0x0000000500627213 */ /* 0x000fc60000000000 */
[----:B------:R-:W-:Y:S01]  /*7500*/  IMAD R96, R7, R2, R96 ;  /* 0x0000000207607224 */ /* 0x000fe200078e0260 */
[----:B------:R-:W-:Y:S01]  /*7510*/  IADD3 R2, R195, 0x92, RZ ;  /* 0x00000092c3027810 */ /* 0x000fe20007ffe0ff */
[----:B------:R-:W-:Y:S01]  /*7520*/  @!P3 IMAD.MOV R92, RZ, RZ, -R92 ;  /* 0x000000ffff5cb224 */ /* 0x000fe200078e0a5c */
[C---:B------:R-:W-:Y:S01]  /*7530*/  ISETP.GT.U32.AND P3, PT, R7.reuse, R95, PT ;  /* 0x0000005f0700720c */ /* 0x040fe20003f64070 */
[----:B------:R-:W-:Y:S02]  /*7540*/  IMAD.MOV R3, RZ, RZ, -R3 ;  /* 0x000000ffff037224 */ /* 0x000fe400078e0a03 */
[----:B------:R-:W-:Y:S01]  /*7550*/  @!P5 IMAD.IADD R94, R94, 0x1, -R7 ;  /* 0x000000015e5ed824 */ /* 0x000fe200078e0a07 */
[C---:B------:R-:W-:Y:S01]  /*7560*/  ISETP.GT.U32.AND P5, PT, R7.reuse, R96, PT ;  /* 0x000000600700720c */ /* 0x040fe20003fa4070 */
[----:B------:R-:W-:Y:S01]  /*7570*/  IMAD R97, R7, R3, R4 ;  /* 0x0000000307617224 */ /* 0x000fe200078e0204 */
[----:B------:R-:W-:Y:S01]  /*7580*/  IABS R4, R2 ;  /* 0x0000000200047213 */ /* 0x000fe20000000000 */
[----:B------:R-:W-:-:S02]  /*7590*/  @!P6 IMAD.MOV R94, RZ, RZ, -R94 ;  /* 0x000000ffff5ee224 */ /* 0x000fc400078e0a5e */
[----:B------:R-:W-:Y:S01]  /*75a0*/  @!P1 IMAD.MOV R93, RZ, RZ, -R93 ;  /* 0x000000ffff5d9224 */ /* 0x000fe200078e0a5d */
[----:B------:R-:W-:Y:S01]  /*75b0*/  ISETP.GT.U32.AND P6, PT, R7, R97, PT ;  /* 0x000000610700720c */ /* 0x000fe20003fc4070 */
[----:B------:R-:W-:Y:S01]  /*75c0*/  IMAD.MOV.U32 R21, RZ, RZ, R192 ;  /* 0x000000ffff157224 */ /* 0x000fe200078e00c0 */
[----:B------:R-:W-:Y:S01]  /*75d0*/  ISETP.GE.AND P1, PT, R5, RZ, PT ;  /* 0x000000ff0500720c */ /* 0x000fe20003f26270 */
[----:B------:R-:W-:Y:S01]  /*75e0*/  @!P3 IMAD.IADD R95, R95, 0x1, -R7 ;  /* 0x000000015f5fb824 */ /* 0x000fe200078e0a07 */
[----:B------:R-:W-:Y:S01]  /*75f0*/  ISETP.GE.AND P3, PT, R2, RZ, PT ;  /* 0x000000ff0200720c */ /* 0x000fe20003f66270 */
[----:B------:R-:W-:Y:S01]  /*7600*/  IMAD.HI.U32 R2, R247, R98, RZ ;  /* 0x00000062f7027227 */ /* 0x000fe200078e00ff */
[----:B------:R-:W-:-:S03]  /*7610*/  IADD3 R5, R195, 0x93, RZ ;  /* 0x00000093c3057810 */ /* 0x000fc60007ffe0ff */
[----:B------:R-:W-:Y:S01]  /*7620*/  @!P5 IMAD.IADD R96, R96, 0x1, -R7 ;  /* 0x000000016060d824 */ /* 0x000fe200078e0a07 */
[----:B------:R-:W-:Y:S01]  /*7630*/  IABS R100, R5 ;  /* 0x0000000500647213 */ /* 0x000fe20000000000 */
[----:B------:R-:W-:Y:S02]  /*7640*/  IMAD.MOV R3, RZ, RZ, -R2 ;  /* 0x000000ffff037224 */ /* 0x000fe400078e0a02 */
[----:B------:R-:W-:Y:S01]  /*7650*/  IMAD.HI.U32 R2, R247, R4, RZ ;  /* 0x00000004f7027227 */ /* 0x000fe200078e00ff */
[----:B------:R-:W-:-:S03]  /*7660*/  ISETP.GT.U32.AND P5, PT, R7, R96, PT ;  /* 0x000000600700720c */ /* 0x000fc60003fa4070 */
[----:B------:R-:W-:Y:S02]  /*7670*/  @!P6 IMAD.IADD R97, R97, 0x1, -R7 ;  /* 0x000000016161e824 */ /* 0x000fe400078e0a07 */
[----:B------:R-:W-:Y:S02]  /*7680*/  IMAD.MOV R2, RZ, RZ, -R2 ;  /* 0x000000ffff027224 */ /* 0x000fe400078e0a02 */
[C---:B------:R-:W-:Y:S01]  /*7690*/  IMAD R98, R7.reuse, R3, R98 ;  /* 0x0000000307627224 */ /* 0x040fe200078e0262 */
[C---:B------:R-:W-:Y:S01]  /*76a0*/  ISETP.GT.U32.AND P6, PT, R7.reuse, R97, PT ;  /* 0x000000610700720c */ /* 0x040fe20003fc4070 */
[----:B------:R-:W-:Y:S01]  /*76b0*/  IMAD R99, R7, R2, R4 ;  /* 0x0000000207637224 */ /* 0x000fe200078e0204 */
[----:B------:R-:W-:Y:S01]  /*76c0*/  IABS R4, R105 ;  /* 0x0000006900047213 */ /* 0x000fe20000000000 */
[----:B------:R-:W-:-:S04]  /*76d0*/  IMAD.HI.U32 R2, R247, R100, RZ ;  /* 0x00000064f7027227 */ /* 0x000fc800078e00ff */
[----:B------:R-:W-:Y:S01]  /*76e0*/  @!P5 IMAD.IADD R96, R96, 0x1, -R7 ;  /* 0x000000016060d824 */ /* 0x000fe200078e0a07 */
[----:B------:R-:W-:Y:S01]  /*76f0*/  ISETP.GT.U32.AND P5, PT, R7, R98, PT ;  /* 0x000000620700720c */ /* 0x000fe20003fa4070 */
[----:B------:R-:W-:Y:S02]  /*7700*/  IMAD.MOV R2, RZ, RZ, -R2 ;  /* 0x000000ffff027224 */ /* 0x000fe400078e0a02 */
[----:B------:R-:W-:-:S04]  /*7710*/  IMAD.HI.U32 R3, R247, R6, RZ ;  /* 0x00000006f7037227 */ /* 0x000fc800078e00ff */
[C---:B------:R-:W-:Y:S02]  /*7720*/  IMAD R100, R7.reuse, R2, R100 ;  /* 0x0000000207647224 */ /* 0x040fe400078e0264 */
[----:B------:R-:W-:Y:S01]  /*7730*/  @!P4 IMAD.MOV R96, RZ, RZ, -R96 ;  /* 0x000000ffff60c224 */ /* 0x000fe200078e0a60 */
[----:B------:R-:W-:Y:S01]  /*7740*/  ISETP.GT.U32.AND P4, PT, R7, R99, PT ;  /* 0x000000630700720c */ /* 0x000fe20003f84070 */
[----:B------:R-:W-:Y:S02]  /*7750*/  IMAD.MOV R3, RZ, RZ, -R3 ;  /* 0x000000ffff037224 */ /* 0x000fe400078e0a03 */
[----:B------:R-:W-:Y:S01]  /*7760*/  @!P6 IMAD.IADD R97, R97, 0x1, -R7 ;  /* 0x000000016161e824 */ /* 0x000fe200078e0a07 */
[----:B------:R-:W-:Y:S01]  /*7770*/  ISETP.GT.U32.AND P6, PT, R7, R100, PT ;  /* 0x000000640700720c */ /* 0x000fe20003fc4070 */
[----:B------:R-:W-:Y:S01]  /*7780*/  @!P0 IMAD.MOV R95, RZ, RZ, -R95 ;  /* 0x000000ffff5f8224 */ /* 0x000fe200078e0a5f */
[----:B------:R-:W-:Y:S01]  /*7790*/  ISETP.GE.AND P0, PT, R5, RZ, PT ;  /* 0x000000ff0500720c */ /* 0x000fe20003f06270 */
[----:B------:R-:W-:Y:S01]  /*77a0*/  IMAD R101, R7, R3, R6 ;  /* 0x0000000307657224 */ /* 0x000fe200078e0206 */
[----:B------:R-:W-:Y:S01]  /*77b0*/  IADD3 R5, R195, 0x95, RZ ;  /* 0x00000095c3057810 */ /* 0x000fe20007ffe0ff */
[----:B------:R-:W-:Y:S01]  /*77c0*/  @!P5 IMAD.IADD R98, R98, 0x1, -R7 ;  /* 0x000000016262d824 */ /* 0x000fe200078e0a07 */
[----:B------:R-:W-:Y:S01]  /*77d0*/  IABS R6, R108 ;  /* 0x0000006c00067213 */ /* 0x000fe20000000000 */
[----:B------:R-:W-:Y:S01]  /*77e0*/  @!P2 IMAD.MOV R97, RZ, RZ, -R97 ;  /* 0x000000ffff61a224 */ /* 0x000fe200078e0a61 */
[----:B------:R-:W-:Y:S01]  /*77f0*/  ISETP.GT.U32.AND P5, PT, R7, R101, PT ;  /* 0x000000650700720c */ /* 0x000fe20003fa4070 */
[----:B------:R-:W-:Y:S01]  /*7800*/  @!P4 IMAD.IADD R99, R99, 0x1, -R7 ;  /* 0x000000016363c824 */ /* 0x000fe200078e0a07 */
[----:B------:R-:W-:Y:S01]  /*7810*/  IABS R102, R5 ;  /* 0x0000000500667213 */ /* 0x000fe20000000000 */
[----:B------:R-:W-:Y:S01]  /*7820*/  IMAD.HI.U32 R3, R247, R6, RZ ;  /* 0x00000006f7037227 */ /* 0x000fe200078e00ff */
[----:B------:R-:W-:-:S03]  /*7830*/  ISETP.GT.U32.AND P4, PT, R7, R98, PT ;  /* 0x000000620700720c */ /* 0x000fc60003f84070 */
[----:B------:R-:W-:-:S04]  /*7840*/  IMAD.HI.U32 R2, R247, R102, RZ ;  /* 0x00000066f7027227 */ /* 0x000fc800078e00ff */
[--C-:B------:R-:W-:Y:S01]  /*7850*/  @!P6 IMAD.IADD R100, R100, 0x1, -R7.reuse ;  /* 0x000000016464e824 */ /* 0x100fe200078e0a07 */
[----:B------:R-:W-:Y:S01]  /*7860*/  ISETP.GT.U32.AND P6, PT, R7, R99, PT ;  /* 0x000000630700720c */ /* 0x000fe20003fc4070 */
[----:B------:R-:W-:Y:S02]  /*7870*/  IMAD.MOV R2, RZ, RZ, -R2 ;  /* 0x000000ffff027224 */ /* 0x000fe400078e0a02 */
[----:B------:R-:W-:Y:S01]  /*7880*/  @!P5 IMAD.IADD R101, R101, 0x1, -R7 ;  /* 0x000000016565d824 */ /* 0x000fe200078e0a07 */
[C---:B------:R-:W-:Y:S01]  /*7890*/  ISETP.GT.U32.AND P5, PT, R7.reuse, R100, PT ;  /* 0x000000640700720c */ /* 0x040fe20003fa4070 */
[----:B------:R-:W-:Y:S02]  /*78a0*/  IMAD R102, R7, R2, R102 ;  /* 0x0000000207667224 */ /* 0x000fe400078e0266 */
[----:B------:R-:W-:Y:S01]  /*78b0*/  IMAD.HI.U32 R2, R247, R4, RZ ;  /* 0x00000004f7027227 */ /* 0x000fe200078e00ff */
[----:B------:R-:W-:-:S03]  /*78c0*/  ISETP.GT.U32.AND P2, PT, R7, R101, PT ;  /* 0x000000650700720c */ /* 0x000fc60003f44070 */
[----:B------:R-:W-:Y:S02]  /*78d0*/  IMAD.MOV R2, RZ, RZ, -R2 ;  /* 0x000000ffff027224 */ /* 0x000fe400078e0a02 */
[--C-:B------:R-:W-:Y:S01]  /*78e0*/  @!P6 IMAD.IADD R99, R99, 0x1, -R7.reuse ;  /* 0x000000016363e824 */ /* 0x100fe200078e0a07 */
[----:B------:R-:W-:Y:S01]  /*78f0*/  ISETP.GE.AND P6, PT, R103, RZ, PT ;  /* 0x000000ff6700720c */ /* 0x000fe20003fc6270 */
[----:B------:R-:W-:Y:S02]  /*7900*/  IMAD R103, R7, R2, R4 ;  /* 0x0000000207677224 */ /* 0x000fe400078e0204 */
[----:B------:R-:W-:Y:S02]  /*7910*/  @!P5 IMAD.IADD R100, R100, 0x1, -R7 ;  /* 0x000000016464d824 */ /* 0x000fe400078e0a07 */
[----:B------:R-:W-:Y:S01]  /*7920*/  IMAD.HI.U32 R2, R247, R104, RZ ;  /* 0x00000068f7027227 */ /* 0x000fe200078e00ff */
[----:B------:R-:W-:-:S03]  /*7930*/  ISETP.GT.U32.AND P5, PT, R7, R103, PT ;  /* 0x000000670700720c */ /* 0x000fc60003fa4070 */
[----:B------:R-:W-:Y:S01]  /*7940*/  @!P4 IMAD.IADD R98, R98, 0x1, -R7 ;  /* 0x000000016262c824 */ /* 0x000fe200078e0a07 */
[C---:B------:R-:W-:Y:S01]  /*7950*/  ISETP.GT.U32.AND P4, PT, R7.reuse, R102, PT ;  /* 0x000000660700720c */ /* 0x040fe20003f84070 */
[----:B------:R-:W-:Y:S02]  /*7960*/  IMAD.MOV R2, RZ, RZ, -R2 ;  /* 0x000000ffff027224 */ /* 0x000fe400078e0a02 */
[----:B------:R-:W-:Y:S02]  /*7970*/  @!P1 IMAD.MOV R98, RZ, RZ, -R98 ;  /* 0x000000ffff629224 */ /* 0x000fe400078e0a62 */
[----:B------:R-:W-:Y:S02]  /*7980*/  IMAD R104, R7, R2, R104 ;  /* 0x0000000207687224 */ /* 0x000fe400078e0268 */
[----:B------:R-:W-:-:S04]  /*7990*/  IMAD.HI.U32 R2, R247, R106, RZ ;  /* 0x0000006af7027227 */ /* 0x000fc800078e00ff */
[--C-:B------:R-:W-:Y:S02]  /*79a0*/  @!P5 IMAD.IADD R103, R103, 0x1, -R7.reuse ;  /* 0x000000016767d824 */ /* 0x100fe400078e0a07 */
[----:B------:R-:W-:Y:S02]  /*79b0*/  IMAD.MOV R2, RZ, RZ, -R2 ;  /* 0x000000ffff027224 */ /* 0x000fe400078e0a02 */
[----:B------:R-:W-:Y:S01]  /*79c0*/  @!P4 IMAD.IADD R102, R102, 0x1, -R7 ;  /* 0x000000016666c824 */ /* 0x000fe200078e0a07 */
[C---:B------:R-:W-:Y:S01]  /*79d0*/  ISETP.GT.U32.AND P5, PT, R7.reuse, R103, PT ;  /* 0x000000670700720c */ /* 0x040fe20003fa4070 */
[----:B------:R-:W-:Y:S01]  /*79e0*/  IMAD R106, R7, R2, R106 ;  /* 0x00000002076a7224 */ /* 0x000fe200078e026a */
[----:B------:R-:W-:Y:S01]  /*79f0*/  ISETP.GE.AND P4, PT, R105, RZ, PT ;  /* 0x000000ff6900720c */ /* 0x000fe20003f86270 */
[----:B------:R-:W-:Y:S01]  /*7a00*/  IMAD.MOV R3, RZ, RZ, -R3 ;  /* 0x000000ffff037224 */ /* 0x000fe200078e0a03 */
[----:B------:R-:W-:Y:S01]  /*7a10*/  ISETP.GT.U32.AND P1, PT, R7, R102, PT ;  /* 0x000000660700720c */ /* 0x000fe20003f24070 */
[----:B------:R-:W-:Y:S01]  /*7a20*/  @!P2 IMAD.IADD R101, R101, 0x1, -R7 ;  /* 0x000000016565a824 */ /* 0x000fe200078e0a07 */
[----:B------:R-:W-:Y:S01]  /*7a30*/  ISETP.GE.AND P2, PT, R5, RZ, PT ;  /* 0x000000ff0500720c */ /* 0x000fe20003f46270 */
[----:B------:R-:W-:Y:S01]  /*7a40*/  IMAD R105, R7, R3, R6 ;  /* 0x0000000307697224 */ /* 0x000fe200078e0206 */
[----:B------:R-:W-:Y:S01]  /*7a50*/  IADD3 R5, R195, 0x9a, RZ ;  /* 0x0000009ac3057810 */ /* 0x000fe20007ffe0ff */
[----:B------:R-:W-:Y:S01]  /*7a60*/  @!P3 IMAD.MOV R99, RZ, RZ, -R99 ;  /* 0x000000ffff63b224 */ /* 0x000fe200078e0a63 */
[----:B------:R-:W-:Y:S01]  /*7a70*/  ISETP.GT.U32.AND P3, PT, R7, R104, PT ;  /* 0x000000680700720c */ /* 0x000fe20003f64070 */
[----:B------:R-:W-:Y:S01]  /*7a80*/  @!P6 IMAD.MOV R101, RZ, RZ, -R101 ;  /* 0x000000ffff65e224 */ /* 0x000fe200078e0a65 */
[----:B------:R-:W-:Y:S01]  /*7a90*/  IABS R4, R5 ;  /* 0x0000000500047213 */ /* 0x000fe20000000000 */
[--C-:B------:R-:W-:Y:S01]  /*7aa0*/  @!P5 IMAD.IADD R103, R103, 0x1, -R7.reuse ;  /* 0x000000016767d824 */ /* 0x100fe200078e0a07 */
[C---:B------:R-:W-:Y:S01]  /*7ab0*/  ISETP.GT.U32.AND P5, PT, R7.reuse, R106, PT ;  /* 0x0000006a0700720c */ /* 0x040fe20003fa4070 */
[----:B------:R-:W-:Y:S01]  /*7ac0*/  @!P0 IMAD.MOV R100, RZ, RZ, -R100 ;  /* 0x000000ffff648224 */ /* 0x000fe200078e0a64 */
[----:B------:R-:W-:Y:S01]  /*7ad0*/  ISETP.GT.U32.AND P6, PT, R7, R105, PT ;  /* 0x000000690700720c */ /* 0x000fe20003fc4070 */
[----:B------:R-:W-:Y:S01]  /*7ae0*/  @!P1 IMAD.IADD R102, R102, 0x1, -R7 ;  /* 0x0000000166669824 */ /* 0x000fe200078e0a07 */
[----:B------:R-:W-:Y:S01]  /*7af0*/  ISETP.GE.AND P1, PT, R108, RZ, PT ;  /* 0x000000ff6c00720c */ /* 0x000fe20003f26270 */
[----:B------:R-:W-:Y:S01]  /*7b00*/  IMAD.HI.U32 R2, R247, R4, RZ ;  /* 0x00000004f7027227 */ /* 0x000fe200078e00ff */
[----:B------:R-:W-:-:S02]  /*7b10*/  IABS R108, R111 ;  /* 0x0000006f006c7213 */ /* 0x000fc40000000000 */
[----:B------:R-:W-:Y:S01]  /*7b20*/  ISETP.GE.AND P0, PT, R107, RZ, PT ;  /* 0x000000ff6b00720c */ /* 0x000fe20003f06270 */
[----:B------:R-:W-:Y:S01]  /*7b30*/  IMAD.MOV R107, RZ, RZ, -R2 ;  /* 0x000000ffff6b7224 */ /* 0x000fe200078e0a02 */
[----:B------:R-:W-:Y:S01]  /*7b40*/  IABS R3, R113 ;  /* 0x0000007100037213 */ /* 0x000fe20000000000 */
[----:B------:R-:W-:-:S04]  /*7b50*/  IMAD.HI.U32 R2, R247, R108, RZ ;  /* 0x0000006cf7027227 */ /* 0x000fc800078e00ff */
[--C-:B------:R-:W-:Y:S02]  /*7b60*/  @!P5 IMAD.IADD R106, R106, 0x1, -R7.reuse ;  /* 0x000000016a6ad824 */ /* 0x100fe400078e0a07 */
[--C-:B------:R-:W-:Y:S01]  /*7b70*/  @!P3 IMAD.IADD R104, R104, 0x1, -R7.reuse ;  /* 0x000000016868b824 */ /* 0x100fe200078e0a07 */
[----:B------:R-:W-:Y:S01]  /*7b80*/  ISETP.GE.AND P3, PT, R109, RZ, PT ;  /* 0x000000ff6d00720c */ /* 0x000fe20003f66270 */
[----:B------:R-:W-:Y:S01]  /*7b90*/  @!P6 IMAD.IADD R105, R105, 0x1, -R7 ;  /* 0x000000016969e824 */ /* 0x000fe200078e0a07 */
[C---:B------:R-:W-:Y:S01]  /*7ba0*/  ISETP.GT.U32.AND P5, PT, R7.reuse, R106, PT ;  /* 0x0000006a0700720c */ /* 0x040fe20003fa4070 */
[----:B------:R-:W-:Y:S01]  /*7bb0*/  IMAD.MOV R2, RZ, RZ, -R2 ;  /* 0x000000ffff027224 */ /* 0x000fe200078e0a02 */
[C---:B------:R-:W-:Y:S01]  /*7bc0*/  ISETP.GT.U32.AND P6, PT, R7.reuse, R104, PT ;  /* 0x000000680700720c */ /* 0x040fe20003fc4070 */
[----:B------:R-:W-:Y:S01]  /*7bd0*/  @!P2 IMAD.MOV R102, RZ, RZ, -R102 ;  /* 0x000000ffff66a224 */ /* 0x000fe200078e0a66 */
[C---:B------:R-:W-:Y:S01]  /*7be0*/  ISETP.GT.U32.AND P2, PT, R7.reuse, R105, PT ;  /* 0x000000690700720c */ /* 0x040fe20003f44070 */
[----:B------:R-:W-:-:S02]  /*7bf0*/  IMAD R108, R7, R2, R108 ;  /* 0x00000002076c7224 */ /* 0x000fc400078e026c */
[C---:B------:R-:W-:Y:S02]  /*7c00*/  IMAD R107, R7.reuse, R107, R4 ;  /* 0x0000006b076b7224 */ /* 0x040fe400078e0204 */
[----:B------:R-:W-:Y:S02]  /*7c10*/  IMAD.MOV.U32 R4, RZ, RZ, R3 ;  /* 0x000000ffff047224 */ /* 0x000fe400078e0003 */
[----:B------:R-:W-:Y:S02]  /*7c20*/  @!P4 IMAD.MOV R103, RZ, RZ, -R103 ;  /* 0x000000ffff67c224 */ /* 0x000fe400078e0a67 */
[--C-:B------:R-:W-:Y:S01]  /*7c30*/  @!P5 IMAD.IADD R106, R106, 0x1, -R7.reuse ;  /* 0x000000016a6ad824 */ /* 0x100fe200078e0a07 */
[C---:B------:R-:W-:Y:S01]  /*7c40*/  ISETP.GT.U32.AND P5, PT, R7.reuse, R108, PT ;  /* 0x0000006c0700720c */ /* 0x040fe20003fa4070 */
[--C-:B------:R-:W-:Y:S01]  /*7c50*/  @!P6 IMAD.IADD R104, R104, 0x1, -R7.reuse ;  /* 0x000000016868e824 */ /* 0x100fe200078e0a07 */
[----:B------:R-:W-:Y:S01]  /*7c60*/  ISETP.GT.U32.AND P6, PT, R7, R107, PT ;  /* 0x0000006b0700720c */ /* 0x000fe20003fc4070 */
[----:B------:R-:W-:Y:S01]  /*7c70*/  @!P2 IMAD.IADD R105, R105, 0x1, -R7 ;  /* 0x000000016969a824 */ /* 0x000fe200078e0a07 */
[----:B------:R-:W-:Y:S01]  /*7c80*/  ISETP.GE.AND P2, PT, R5, RZ, PT ;  /* 0x000000ff0500720c */ /* 0x000fe20003f46270 */
[----:B------:R-:W-:Y:S01]  /*7c90*/  IMAD.HI.U32 R2, R247, R4, RZ ;  /* 0x00000004f7027227 */ /* 0x000fe200078e00ff */
[----:B------:R-:W-:-:S03]  /*7ca0*/  IADD3 R5, R195, 0x9e, RZ ;  /* 0x0000009ec3057810 */ /* 0x000fc60007ffe0ff */
[----:B------:R-:W-:Y:S01]  /*7cb0*/  IMAD.MOV R2, RZ, RZ, -R2 ;  /* 0x000000ffff027224 */ /* 0x000fe200078e0a02 */
[----:B------:R-:W-:Y:S01]  /*7cc0*/  IABS R6, R5 ;  /* 0x0000000500067213 */ /* 0x000fe20000000000 */
[----:B------:R-:W-:Y:S02]  /*7cd0*/  @!P0 IMAD.MOV R104, RZ, RZ, -R104 ;  /* 0x000000ffff688224 */ /* 0x000fe400078e0a68 */
[--C-:B------:R-:W-:Y:S02]  /*7ce0*/  @!P5 IMAD.IADD R108, R108, 0x1, -R7.reuse ;  /* 0x000000016c6cd824 */ /* 0x100fe400078e0a07 */
[----:B------:R-:W-:Y:S02]  /*7cf0*/  IMAD R109, R7, R2, R4 ;  /* 0x00000002076d7224 */ /* 0x000fe400078e0204 */
[----:B------:R-:W-:Y:S01]  /*7d00*/  IMAD.HI.U32 R2, R247, R6, RZ ;  /* 0x00000006f7027227 */ /* 0x000fe200078e00ff */
[C---:B------:R-:W-:Y:S02]  /*7d10*/  ISETP.GT.U32.AND P4, PT, R7.reuse, R108, PT ;  /* 0x0000006c0700720c */ /* 0x040fe40003f84070 */
[----:B------:R-:W-:Y:S01]  /*7d20*/  ISETP.GT.U32.AND P0, PT, R7, R109, PT ;  /* 0x0000006d0700720c */ /* 0x000fe20003f04070 */
[----:B------:R-:W-:Y:S01]  /*7d30*/  @!P6 IMAD.IADD R107, R107, 0x1, -R7 ;  /* 0x000000016b6be824 */ /* 0x000fe200078e0a07 */
[----:B------:R-:W-:Y:S01]  /*7d40*/  ISETP.GE.AND P6, PT, R111, RZ, PT ;  /* 0x000000ff6f00720c */ /* 0x000fe20003fc6270 */
[----:B------:R-:W-:-:S02]  /*7d50*/  IMAD.MOV R2, RZ, RZ, -R2 ;  /* 0x000000ffff027224 */ /* 0x000fc400078e0a02 */
[----:B------:R-:W-:Y:S01]  /*7d60*/  IMAD.HI.U32 R3, R247, R110, RZ ;  /* 0x0000006ef7037227 */ /* 0x000fe200078e00ff */
[----:B------:R-:W-:-:S03]  /*7d70*/  ISETP.GT.U32.AND P5, PT, R7, R107, PT ;  /* 0x0000006b0700720c */ /* 0x000fc60003fa4070 */
[----:B------:R-:W-:Y:S01]  /*7d80*/  IMAD R111, R7, R2, R6 ;  /* 0x00000002076f7224 */ /* 0x000fe200078e0206 */
[----:B------:R-:W-:Y:S01]  /*7d90*/  IADD3 R6, R195, 0xa2, RZ ;  /* 0x000000a2c3067810 */ /* 0x000fe20007ffe0ff */
[----:B------:R-:W-:Y:S02]  /*7da0*/  @!P4 IMAD.IADD R108, R108, 0x1, -R7 ;  /* 0x000000016c6cc824 */ /* 0x000fe400078e0a07 */
[----:B------:R-:W-:Y:S01]  /*7db0*/  IMAD.MOV R3, RZ, RZ, -R3 ;  /* 0x000000ffff037224 */ /* 0x000fe200078e0a03 */
[----:B------:R-:W-:Y:S01]  /*7dc0*/  ISETP.GT.U32.AND P4, PT, R7, R111, PT ;  /* 0x0000006f0700720c */ /* 0x000fe20003f84070 */
[--C-:B------:R-:W-:Y:S01]  /*7dd0*/  @!P0 IMAD.IADD R109, R109, 0x1, -R7.reuse ;  /* 0x000000016d6d8824 */ /* 0x100fe200078e0a07 */
[----:B------:R-:W-:Y:S01]  /*7de0*/  ISETP.GE.AND P0, PT, R5, RZ, PT ;  /* 0x000000ff0500720c */ /* 0x000fe20003f06270 */
[----:B------:R-:W-:Y:S01]  /*7df0*/  IMAD R110, R7, R3, R110 ;  /* 0x00000003076e7224 */ /* 0x000fe200078e026e */
[----:B------:R-:W-:Y:S01]  /*7e00*/  IADD3 R3, R195, 0xa0, RZ ;  /* 0x000000a0c3037810 */ /* 0x000fe20007ffe0ff */
[----:B------:R-:W-:Y:S01]  /*7e10*/  @!P5 IMAD.IADD R107, R107, 0x1, -R7 ;  /* 0x000000016b6bd824 */ /* 0x000fe200078e0a07 */
[----:B------:R-:W-:Y:S01]  /*7e20*/  IADD3 R5, R195, 0xa1, RZ ;  /* 0x000000a1c3057810 */ /* 0x000fe20007ffe0ff */
[----:B------:R-:W-:Y:S01]  /*7e30*/  IMAD.HI.U32 R2, R247, R112, RZ ;  /* 0x00000070f7027227 */ /* 0x000fe200078e00ff */
[----:B------:R-:W-:-:S02]  /*7e40*/  IABS R4, R3 ;  /* 0x0000000300047213 */ /* 0x000fc40000000000 */
[----:B------:R-:W-:Y:S01]  /*7e50*/  ISETP.GE.AND P5, PT, R114, RZ, PT ;  /* 0x000000ff7200720c */ /* 0x000fe20003fa6270 */
[----:B------:R-:W-:Y:S01]  /*7e60*/  @!P2 IMAD.MOV R107, RZ, RZ, -R107 ;  /* 0x000000ffff6ba224 */ /* 0x000fe200078e0a6b */
[----:B------:R-:W-:Y:S01]  /*7e70*/  ISETP.GT.U32.AND P2, PT, R7, R109, PT ;  /* 0x0000006d0700720c */ /* 0x000fe20003f44070 */
[----:B------:R-:W-:Y:S01]  /*7e80*/  @!P4 IMAD.IADD R111, R111, 0x1, -R7 ;  /* 0x000000016f6fc824 */ /* 0x000fe200078e0a07 */
[----:B------:R-:W-:Y:S01]  /*7e90*/  IABS R114, R5 ;  /* 0x0000000500727213 */ /* 0x000fe20000000000 */
[----:B------:R-:W-:Y:S02]  /*7ea0*/  IMAD.MOV R2, RZ, RZ, -R2 ;  /* 0x000000ffff027224 */ /* 0x000fe400078e0a02 */
[----:B------:R-:W-:Y:S01]  /*7eb0*/  @!P3 IMAD.MOV R106, RZ, RZ, -R106 ;  /* 0x000000ffff6ab224 */ /* 0x000fe200078e0a6a */
[C---:B------:R-:W-:Y:S01]  /*7ec0*/  ISETP.GT.U32.AND P4, PT, R7.reuse, R111, PT ;  /* 0x0000006f0700720c */ /* 0x040fe20003f84070 */
[C---:B------:R-:W-:Y:S01]  /*7ed0*/  IMAD R112, R7.reuse, R2, R112 ;  /* 0x0000000207707224 */ /* 0x040fe200078e0270 */
[----:B------:R-:W-:Y:S01]  /*7ee0*/  ISETP.GT.U32.AND P3, PT, R7, R110, PT ;  /* 0x0000006e0700720c */ /* 0x000fe20003f64070 */
[----:B------:R-:W-:-:S04]  /*7ef0*/  IMAD.HI.U32 R2, R247, R4, RZ ;  /* 0x00000004f7027227 */ /* 0x000fc800078e00ff */
[----:B------:R-:W-:Y:S02]  /*7f00*/  IMAD.MOV R2, RZ, RZ, -R2 ;  /* 0x000000ffff027224 */ /* 0x000fe400078e0a02 */
[----:B------:R-:W-:Y:S01]  /*7f10*/  @!P1 IMAD.MOV R105, RZ, RZ, -R105 ;  /* 0x000000ffff699224 */ /* 0x000fe200078e0a69 */
[----:B------:R-:W-:Y:S01]  /*7f20*/  ISETP.GE.AND P1, PT, R113, RZ, PT ;  /* 0x000000ff7100720c */ /* 0x000fe20003f26270 */
[--C-:B------:R-:W-:Y:S01]  /*7f30*/  @!P2 IMAD.IADD R109, R109, 0x1, -R7.reuse ;  /* 0x000000016d6da824 */ /* 0x100fe200078e0a07 */
[C---:B------:R-:W-:Y:S01]  /*7f40*/  ISETP.GT.U32.AND P2, PT, R7.reuse, R112, PT ;  /* 0x000000700700720c */ /* 0x040fe20003f44070 */
[----:B------:R-:W-:Y:S01]  /*7f50*/  IMAD R113, R7, R2, R4 ;  /* 0x0000000207717224 */ /* 0x000fe200078e0204 */
[----:B------:R-:W-:Y:S01]  /*7f60*/  IABS R4, R6 ;  /* 0x0000000600047213 */ /* 0x000fe20000000000 */
[--C-:B------:R-:W-:Y:S02]  /*7f70*/  @!P4 IMAD.IADD R111, R111, 0x1, -R7.reuse ;  /* 0x000000016f6fc824 */ /* 0x100fe400078e0a07 */
[----:B------:R-:W-:Y:S01]  /*7f80*/  @!P3 IMAD.IADD R110, R110, 0x1, -R7 ;  /* 0x000000016e6eb824 */ /* 0x000fe200078e0a07 */
[----:B------:R-:W-:Y:S01]  /*7f90*/  ISETP.GT.U32.AND P4, PT, R7, R113, PT ;  /* 0x000000710700720c */ /* 0x000fe20003f84070 */
[----:B------:R-:W-:-:S03]  /*7fa0*/  IMAD.HI.U32 R2, R247, R114, RZ ;  /* 0x00000072f7027227 */ /* 0x000fc600078e00ff */
[----:B------:R-:W-:Y:S01]  /*7fb0*/  ISETP.GT.U32.AND P3, PT, R7, R110, PT ;  /* 0x0000006e0700720c */ /* 0x000fe20003f64070 */
[----:B------:R-:W-:Y:S02]  /*7fc0*/  @!P1 IMAD.MOV R109, RZ, RZ, -R109 ;  /* 0x000000ffff6d9224 */ /* 0x000fe400078e0a6d */
[--C-:B------:R-:W-:Y:S01]  /*7fd0*/  @!P2 IMAD.IADD R112, R112, 0x1, -R7.reuse ;  /* 0x000000017070a824 */ /* 0x100fe200078e0a07 */
[----:B------:R-:W-:Y:S01]  /*7fe0*/  ISETP.GE.AND P2, PT, R5, RZ, PT ;  /* 0x000000ff0500720c */ /* 0x000fe20003f46270 */
[----:B------:R-:W-:Y:S01]  /*7ff0*/  @!P6 IMAD.MOV R108, RZ, RZ, -R108 ;  /* 0x000000ffff6ce224 */ /* 0x000fe200078e0a6c */
[----:B------:R-:W-:Y:S01]  /*8000*/  ISETP.GE.AND P6, PT, R115, RZ, PT ;  /* 0x000000ff7300720c */ /* 0x000fe20003fc6270 */
[----:B------:R-:W-:Y:S01]  /*8010*/  IMAD.MOV R2, RZ, RZ, -R2 ;  /* 0x000000ffff027224 */ /* 0x000fe200078e0a02 */
[----:B------:R-:W-:Y:S01]  /*8020*/  ISETP.GT.U32.AND P1, PT, R7, R112, PT ;  /* 0x000000700700720c */ /* 0x000fe20003f24070 */
[----:B------:R-:W-:Y:S01]  /*8030*/  @!P4 IMAD.IADD R113, R113, 0x1, -R7 ;  /* 0x000000017171c824 */ /* 0x000fe200078e0a07 */
[----:B------:R-:W-:Y:S01]  /*8040*/  IADD3 R115, R195, 0xa3, RZ ;  /* 0x000000a3c3737810 */ /* 0x000fe20007ffe0ff */
[----:B------:R-:W-:Y:S01]  /*8050*/  IMAD R114, R7, R2, R114 ;  /* 0x0000000207727224 */ /* 0x000fe200078e0272 */
[----:B------:R-:W-:Y:S01]  /*8060*/  IADD3 R5, R195, 0xa4, RZ ;  /* 0x000000a4c3057810 */ /* 0x000fe20007ffe0ff */
[----:B------:R-:W-:Y:S01]  /*8070*/  IMAD.HI.U32 R2, R247, R4, RZ ;  /* 0x00000004f7027227 */ /* 0x000fe200078e00ff */
[----:B------:R-:W-:-:S02]  /*8080*/  ISETP.GT.U32.AND P4, PT, R7, R113, PT ;  /* 0x000000710700720c */ /* 0x000fc40003f84070 */
[----:B------:R-:W-:Y:S01]  /*8090*/  IABS R116, R115 ;  /* 0x0000007300747213 */ /* 0x000fe20000000000 */
[----:B------:R-:W-:Y:S01]  /*80a0*/  @!P3 IMAD.IADD R110, R110, 0x1, -R7 ;  /* 0x000000016e6eb824 */ /* 0x000fe200078e0a07 */
[----:B------:R-:W-:Y:S01]  /*80b0*/  ISETP.GE.AND P3, PT, R3, RZ, PT ;  /* 0x000000ff0300720c */ /* 0x000fe20003f66270 */
[----:B------:R-:W-:Y:S02]  /*80c0*/  IMAD.MOV R2, RZ, RZ, -R2 ;  /* 0x000000ffff027224 */ /* 0x000fe400078e0a02 */
[----:B------:R-:W-:-:S04]  /*80d0*/  IMAD.HI.U32 R3, R247, R116, RZ ;  /* 0x00000074f7037227 */ /* 0x000fc800078e00ff */
[----:B------:R-:W-:Y:S01]  /*80e0*/  @!P1 IMAD.IADD R112, R112, 0x1, -R7 ;  /* 0x0000000170709824 */ /* 0x000fe200078e0a07 */
[----:B------:R-:W-:Y:S01]  /*80f0*/  ISETP.GE.AND P1, PT, R115, RZ, PT ;  /* 0x000000ff7300720c */ /* 0x000fe20003f26270 */
[----:B------:R-:W-:Y:S01]  /*8100*/  @!P5 IMAD.MOV R110, RZ, RZ, -R110 ;  /* 0x000000ffff6ed224 */ /* 0x000fe200078e0a6e */
[C---:B------:R-:W-:Y:S01]  /*8110*/  ISETP.GT.U32.AND P5, PT, R7.reuse, R114, PT ;  /* 0x000000720700720c */ /* 0x040fe20003fa4070 */
[----:B------:R-:W-:Y:S01]  /*8120*/  IMAD R115, R7, R2, R4 ;  /* 0x0000000207737224 */ /* 0x000fe200078e0204 */
[----:B------:R-:W-:Y:S01]  /*8130*/  IABS R4, R5 ;  /* 0x0000000500047213 */ /* 0x000fe20000000000 */
[----:B------:R-:W-:Y:S02]  /*8140*/  IMAD.MOV R3, RZ, RZ, -R3 ;  /* 0x000000ffff037224 */ /* 0x000fe400078e0a03 */
[----:B------:R-:W-:Y:S01]  /*8150*/  @!P4 IMAD.IADD R113, R113, 0x1, -R7 ;  /* 0x000000017171c824 */ /* 0x000fe200078e0a07 */
[C---:B------:R-:W-:Y:S01]  /*8160*/  ISETP.GT.U32.AND P4, PT, R7.reuse, R115, PT ;  /* 0x000000730700720c */ /* 0x040fe20003f84070 */
[----:B------:R-:W-:Y:S01]  /*8170*/  IMAD R116, R7, R3, R116 ;  /* 0x0000000307747224 */ /* 0x000fe200078e0274 */
[----:B------:R-:W-:Y:S01]  /*8180*/  IADD3 R3, R195, 0xa5, RZ ;  /* 0x000000a5c3037810 */ /* 0x000fe20007ffe0ff */
[----:B------:R-:W-:-:S02]  /*8190*/  @!P6 IMAD.MOV R112, RZ, RZ, -R112 ;  /* 0x000000ffff70e224 */ /* 0x000fc400078e0a70 */
[----:B------:R-:W-:Y:S01]  /*81a0*/  IMAD.HI.U32 R2, R247, R4, RZ ;  /* 0x00000004f7027227 */ /* 0x000fe200078e00ff */
[----:B------:R-:W-:Y:S02]  /*81b0*/  ISETP.GT.U32.AND P6, PT, R7, R116, PT ;  /* 0x000000740700720c */ /* 0x000fe40003fc4070 */
[----:B------:R-:W-:Y:S01]  /*81c0*/  IABS R118, R3 ;  /* 0x0000000300767213 */ /* 0x000fe20000000000 */
[----:B------:R-:W-:Y:S02]  /*81d0*/  @!P5 IMAD.IADD R114, R114, 0x1, -R7 ;  /* 0x000000017272d824 */ /* 0x000fe400078e0a07 */
[----:B------:R-:W-:Y:S01]  /*81e0*/  @!P0 IMAD.MOV R111, RZ, RZ, -R111 ;  /* 0x000000ffff6f8224 */ /* 0x000fe200078e0a6f */
[----:B------:R-:W-:Y:S01]  /*81f0*/  ISETP.GE.AND P0, PT, R6, RZ, PT ;  /* 0x000000ff0600720c */ /* 0x000fe20003f06270 */
[----:B------:R-:W-:Y:S01]  /*8200*/  @!P4 IMAD.IADD R115, R115, 0x1, -R7 ;  /* 0x000000017373c824 */ /* 0x000fe200078e0a07 */
[----:B------:R-:W-:Y:S01]  /*8210*/  ISETP.GT.U32.AND P5, PT, R7, R114, PT ;  /* 0x000000720700720c */ /* 0x000fe20003fa4070 */
[----:B------:R-:W-:Y:S01]  /*8220*/  IMAD.MOV R117, RZ, RZ, -R2 ;  /* 0x000000ffff757224 */ /* 0x000fe200078e0a02 */
[----:B------:R-:W-:Y:S01]  /*8230*/  IABS R6, R119 ;  /* 0x0000007700067213 */ /* 0x000fe20000000000 */
[----:B------:R-:W-:Y:S01]  /*8240*/  IMAD.HI.U32 R2, R247, R118, RZ ;  /* 0x00000076f7027227 */ /* 0x000fe200078e00ff */
[----:B------:R-:W-:-:S03]  /*8250*/  ISETP.GT.U32.AND P4, PT, R7, R115, PT ;  /* 0x000000730700720c */ /* 0x000fc60003f84070 */
[--C-:B------:R-:W-:Y:S02]  /*8260*/  @!P6 IMAD.IADD R116, R116, 0x1, -R7.reuse ;  /* 0x000000017474e824 */ /* 0x100fe400078e0a07 */
[----:B------:R-:W-:Y:S02]  /*8270*/  IMAD.MOV R2, RZ, RZ, -R2 ;  /* 0x000000ffff027224 */ /* 0x000fe400078e0a02 */
[C---:B------:R-:W-:Y:S01]  /*8280*/  IMAD R117, R7.reuse, R117, R4 ;  /* 0x0000007507757224 */ /* 0x040fe200078e0204 */
[----:B------:R-:W-:Y:S01]  /*8290*/  ISETP.GT.U32.AND P6, PT, R7, R116, PT ;  /* 0x000000740700720c */ /* 0x000fe20003fc4070 */
[----:B------:R-:W-:Y:S01]  /*82a0*/  @!P5 IMAD.IADD R114, R114, 0x1, -R7 ;  /* 0x000000017272d824 */ /* 0x000fe200078e0a07 */
[----:B------:R-:W-:Y:S01]  /*82b0*/  ISETP.GE.AND P5, PT, R3, RZ, PT ;  /* 0x000000ff0300720c */ /* 0x000fe20003fa6270 */
[----:B------:R-:W-:-:S04]  /*82c0*/  IMAD.HI.U32 R3, R247, R6, RZ ;  /* 0x00000006f7037227 */ /* 0x000fc800078e00ff */
[----:B------:R-:W-:Y:S01]  /*82d0*/  @!P4 IMAD.IADD R115, R115, 0x1, -R7 ;  /* 0x000000017373c824 */ /* 0x000fe200078e0a07 */
[C---:B------:R-:W-:Y:S01]  /*82e0*/  ISETP.GT.U32.AND P4, PT, R7.reuse, R117, PT ;  /* 0x000000750700720c */ /* 0x040fe20003f84070 */
[----:B------:R-:W-:Y:S01]  /*82f0*/  IMAD R118, R7, R2, R118 ;  /* 0x0000000207767224 */ /* 0x000fe200078e0276 */
[----:B------:R-:W-:Y:S01]  /*8300*/  IADD3 R2, R195, 0xa7, RZ ;  /* 0x000000a7c3027810 */ /* 0x000fe20007ffe0ff */
[----:B------:R-:W-:Y:S02]  /*8310*/  IMAD.MOV R3, RZ, RZ, -R3 ;  /* 0x000000ffff037224 */ /* 0x000fe400078e0a03 */
[----:B------:R-:W-:Y:S01]  /*8320*/  @!P2 IMAD.MOV R114, RZ, RZ, -R114 ;  /* 0x000000ffff72a224 */ /* 0x000fe200078e0a72 */
[----:B------:R-:W-:Y:S01]  /*8330*/  ISETP.GE.AND P2, PT, R119, RZ, PT ;  /* 0x000000ff7700720c */ /* 0x000fe20003f46270 */
[----:B------:R-:W-:Y:S01]  /*8340*/  @!P0 IMAD.MOV R115, RZ, RZ, -R115 ;  /* 0x000000ffff738224 */ /* 0x000fe200078e0a73 */
[C---:B------:R-:W-:Y:S01]  /*8350*/  ISETP.GT.U32.AND P0, PT, R7.reuse, R118, PT ;  /* 0x000000760700720c */ /* 0x040fe20003f04070 */
[----:B------:R-:W-:Y:S01]  /*8360*/  IMAD R119, R7, R3, R6 ;  /* 0x0000000307777224 */ /* 0x000fe200078e0206 */
[----:B------:R-:W-:Y:S01]  /*8370*/  IABS R120, R2 ;  /* 0x0000000200787213 */ /* 0x000fe20000000000 */
[----:B------:R-:W-:Y:S01]  /*8380*/  @!P6 IMAD.IADD R116, R116, 0x1, -R7 ;  /* 0x000000017474e824 */ /* 0x000fe200078e0a07 */
[----:B------:R-:W-:Y:S01]  /*8390*/  ISETP.GE.AND P6, PT, R2, RZ, PT ;  /* 0x000000ff0200720c */ /* 0x000fe20003fc6270 */
[----:B------:R-:W-:Y:S01]  /*83a0*/  @!P3 IMAD.MOV R113, RZ, RZ, -R113 ;  /* 0x000000ffff71b224 */ /* 0x000fe200078e0a71 */
[----:B------:R-:W-:Y:S01]  /*83b0*/  ISETP.GE.AND P3, PT, R5, RZ, PT ;  /* 0x000000ff0500720c */ /* 0x000fe20003f66270 */
[----:B------:R-:W-:Y:S01]  /*83c0*/  @!P1 IMAD.MOV R116, RZ, RZ, -R116 ;  /* 0x000000ffff749224 */ /* 0x000fe200078e0a74 */
[----:B------:R-:W-:Y:S01]  /*83d0*/  ISETP.GT.U32.AND P1, PT, R7, R119, PT ;  /* 0x000000770700720c */ /* 0x000fe20003f24070 */
[----:B------:R-:W-:Y:S01]  /*83e0*/  @!P4 IMAD.IADD R117, R117, 0x1, -R7 ;  /* 0x000000017575c824 */ /* 0x000fe200078e0a07 */
[----:B------:R-:W-:Y:S01]  /*83f0*/  IADD3 R5, R195, 0xa8, RZ ;  /* 0x000000a8c3057810 */ /* 0x000fe20007ffe0ff */
[----:B------:R-:W-:-:S03]  /*8400*/  IMAD.HI.U32 R2, R247, R120, RZ ;  /* 0x00000078f7027227 */ /* 0x000fc600078e00ff */
[----:B------:R-:W-:Y:S01]  /*8410*/  IABS R6, R5 ;  /* 0x0000000500067213 */ /* 0x000fe20000000000 */
[----:B------:R-:W-:Y:S01]  /*8420*/  @!P0 IMAD.IADD R118, R118, 0x1, -R7 ;  /* 0x0000000176768824 */ /* 0x000fe200078e0a07 */
[----:B------:R-:W-:Y:S01]  /*8430*/  ISETP.GT.U32.AND P4, PT, R7, R117, PT ;  /* 0x000000750700720c */ /* 0x000fe20003f84070 */
        /* <DEDUP_REMOVED lines=8> */
[----:B------:R-:W-:Y:S01]  /*84c0*/  IADD3 R6, R195, 0xac, RZ ;  /* 0x000000acc3067810 */ /* 0x000fe20007ffe0ff */
[----:B------:R-:W-:-:S03]  /*84d0*/  IMAD.HI.U32 R3, R247, R124, RZ ;  /* 0x0000007cf7037227 */ /* 0x000fc600078e00ff */
[----:B------:R-:W-:Y:S01]  /*84e0*/  IABS R4, R6 ;  /* 0x0000000600047213 */ /* 0x000fe20000000000 */
[--C-:B------:R-:W-:Y:S01]  /*84f0*/  @!P4 IMAD.IADD R117, R117, 0x1, -R7.reuse ;  /* 0x000000017575c824 */ /* 0x100fe200078e0a07 */
[----:B------:R-:W-:Y:S01]  /*8500*/  ISETP.GE.AND P4, PT, R5, RZ, PT ;  /* 0x000000ff0500720c */ /* 0x000fe20003f86270 */
[----:B------:R-:W-:Y:S01]  /*8510*/  @!P0 IMAD.IADD R118, R118, 0x1, -R7 ;  /* 0x0000000176768824 */ /* 0x000fe200078e0a07 */
[----:B------:R-:W-:Y:S01]  /*8520*/  ISETP.GT.U32.AND P0, PT, R7, R120, PT ;  /* 0x000000780700720c */ /* 0x000fe20003f04070 */
[----:B------:R-:W-:Y:S01]  /*8530*/  IMAD.MOV R3, RZ, RZ, -R3 ;  /* 0x000000ffff037224 */ /* 0x000fe200078e0a03 */
[----:B------:R-:W-:Y:S01]  /*8540*/  IADD3 R5, R195, 0xab, RZ ;  /* 0x000000abc3057810 */ /* 0x000fe20007ffe0ff */
[----:B------:R-:W-:Y:S01]  /*8550*/  @!P3 IMAD.MOV R117, RZ, RZ, -R117 ;  /* 0x000000ffff75b224 */ /* 0x000fe200078e0a75 */
[----:B------:R-:W-:Y:S01]  /*8560*/  ISETP.GT.U32.AND P3, PT, R7, R121, PT ;  /* 0x000000790700720c */ /* 0x000fe20003f64070 */
[----:B------:R-:W-:Y:S01]  /*8570*/  @!P5 IMAD.MOV R118, RZ, RZ, -R118 ;  /* 0x000000ffff76d224 */ /* 0x000fe200078e0a76 */
[----:B------:R-:W-:Y:S01]  /*8580*/  ISETP.GE.AND P5, PT, R123, RZ, PT ;  /* 0x000000ff7b00720c */ /* 0x000fe20003fa6270 */
[----:B------:R-:W-:Y:S01]  /*8590*/  IMAD R123, R7, R3, R124 ;  /* 0x00000003077b7224 */ /* 0x000fe200078e027c */
[----:B------:R-:W-:Y:S01]  /*85a0*/  IABS R124, R5 ;  /* 0x00000005007c7213 */ /* 0x000fe20000000000 */
[----:B------:R-:W-:-:S02]  /*85b0*/  @!P1 IMAD.IADD R119, R119, 0x1, -R7 ;  /* 0x0000000177779824 */ /* 0x000fc400078e0a07 */
[----:B------:R-:W-:-:S04]  /*85c0*/  IMAD.HI.U32 R2, R247, R122, RZ ;  /* 0x0000007af7027227 */ /* 0x000fc800078e00ff */
[----:B------:R-:W-:Y:S01]  /*85d0*/  @!P2 IMAD.MOV R119, RZ, RZ, -R119 ;  /* 0x000000ffff77a224 */ /* 0x000fe200078e0a77 */
[----:B------:R-:W-:Y:S01]  /*85e0*/  ISETP.GT.U32.AND P2, PT, R7, R123, PT ;  /* 0x0000007b0700720c */ /* 0x000fe20003f44070 */
[----:B------:R-:W-:Y:S02]  /*85f0*/  IMAD.MOV R2, RZ, RZ, -R2 ;  /* 0x000000ffff027224 */ /* 0x000fe400078e0a02 */
[--C-:B------:R-:W-:Y:S02]  /*8600*/  @!P0 IMAD.IADD R120, R120, 0x1, -R7.reuse ;  /* 0x0000000178788824 */ /* 0x100fe400078e0a07 */
[----:B------:R-:W-:Y:S02]  /*8610*/  @!P3 IMAD.IADD R121, R121, 0x1, -R7 ;  /* 0x000000017979b824 */ /* 0x000fe400078e0a07 */
[C---:B------:R-:W-:Y:S01]  /*8620*/  IMAD R122, R7.reuse, R2, R122 ;  /* 0x00000002077a7224 */ /* 0x040fe200078e027a */
[----:B------:R-:W-:Y:S01]  /*8630*/  ISETP.GT.U32.AND P0, PT, R7, R120, PT ;  /* 0x000000780700720c */ /* 0x000fe20003f04070 */
[----:B------:R-:W-:Y:S01]  /*8640*/  IMAD.HI.U32 R2, R247, R124, RZ ;  /* 0x0000007cf7027227 */ /* 0x000fe200078e00ff */
[----:B------:R-:W-:-:S02]  /*8650*/  ISETP.GT.U32.AND P3, PT, R7, R121, PT ;  /* 0x000000790700720c */ /* 0x000fc40003f64070 */
        /* <DEDUP_REMOVED lines=10> */
[--C-:B------:R-:W-:Y:S01]  /*8700*/  @!P3 IMAD.IADD R121, R121, 0x1, -R7.reuse ;  /* 0x000000017979b824 */ /* 0x100fe200078e0a07 */
[C---:B------:R-:W-:Y:S01]  /*8710*/  ISETP.GT.U32.AND P3, PT, R7.reuse, R124, PT ;  /* 0x0000007c0700720c */ /* 0x040fe20003f64070 */
[--C-:B------:R-:W-:Y:S02]  /*8720*/  @!P1 IMAD.IADD R122, R122, 0x1, -R7.reuse ;  /* 0x000000017a7a9824 */ /* 0x100fe400078e0a07 */
[----:B------:R-:W-:Y:S01]  /*8730*/  IMAD R125, R7, R2, R4 ;  /* 0x00000002077d7224 */ /* 0x000fe200078e0204 */
[----:B------:R-:W-:Y:S01]  /*8740*/  IADD3 R2, R195, 0xae, RZ ;  /* 0x000000aec3027810 */ /* 0x000fe20007ffe0ff */
[----:B------:R-:W-:Y:S01]  /*8750*/  @!P2 IMAD.IADD R123, R123, 0x1, -R7 ;  /* 0x000000017b7ba824 */ /* 0x000fe200078e0a07 */
[C---:B------:R-:W-:Y:S01]  /*8760*/  ISETP.GT.U32.AND P1, PT, R7.reuse, R122, PT ;  /* 0x0000007a0700720c */ /* 0x040fe20003f24070 */
[----:B------:R-:W-:Y:S01]  /*8770*/  IMAD.MOV R3, RZ, RZ, -R3 ;  /* 0x000000ffff037224 */ /* 0x000fe200078e0a03 */
[C---:B------:R-:W-:Y:S01]  /*8780*/  ISETP.GT.U32.AND P2, PT, R7.reuse, R125, PT ;  /* 0x0000007d0700720c */ /* 0x040fe20003f44070 */
[----:B------:R-:W-:Y:S01]  /*8790*/  @!P6 IMAD.MOV R120, RZ, RZ, -R120 ;  /* 0x000000ffff78e224 */ /* 0x000fe200078e0a78 */
[----:B------:R-:W-:Y:S01]  /*87a0*/  IABS R4, R2 ;  /* 0x0000000200047213 */ /* 0x000fe20000000000 */
[----:B------:R-:W-:Y:S01]  /*87b0*/  IMAD R126, R7, R3, R126 ;  /* 0x00000003077e7224 */ /* 0x000fe200078e027e */
[----:B------:R-:W-:Y:S01]  /*87c0*/  IADD3 R3, R195, 0xaf, RZ ;  /* 0x000000afc3037810 */ /* 0x000fe20007ffe0ff */
[----:B------:R-:W-:Y:S01]  /*87d0*/  @!P3 IMAD.IADD R124, R124, 0x1, -R7 ;  /* 0x000000017c7cb824 */ /* 0x000fe200078e0a07 */
[----:B------:R-:W-:Y:S01]  /*87e0*/  ISETP.GE.AND P6, PT, R5, RZ, PT ;  /* 0x000000ff0500720c */ /* 0x000fe20003fc6270 */
[----:B------:R-:W-:Y:S01]  /*87f0*/  @!P0 IMAD.MOV R123, RZ, RZ, -R123 ;  /* 0x000000ffff7b8224 */ /* 0x000fe200078e0a7b */
[----:B------:R-:W-:Y:S01]  /*8800*/  IABS R128, R3 ;  /* 0x0000000300807213 */ /* 0x000fe20000000000 */
[----:B------:R-:W-:Y:S01]  /*8810*/  @!P4 IMAD.MOV R121, RZ, RZ, -R121 ;  /* 0x000000ffff79c224 */ /* 0x000fe200078e0a79 */
[----:B------:R-:W-:Y:S01]  /*8820*/  ISETP.GT.U32.AND P3, PT, R7, R124, PT ;  /* 0x0000007c0700720c */ /* 0x000fe20003f64070 */
[--C-:B------:R-:W-:Y:S01]  /*8830*/  @!P1 IMAD.IADD R122, R122, 0x1, -R7.reuse ;  /* 0x000000017a7a9824 */ /* 0x100fe200078e0a07 */
[----:B------:R-:W-:Y:S01]  /*8840*/  ISETP.GE.AND P1, PT, R127, RZ, PT ;  /* 0x000000ff7f00720c */ /* 0x000fe20003f26270 */
[----:B------:R-:W-:Y:S01]  /*8850*/  @!P2 IMAD.IADD R125, R125, 0x1, -R7 ;  /* 0x000000017d7da824 */ /* 0x000fe200078e0a07 */
[----:B------:R-:W-:Y:S01]  /*8860*/  ISETP.GE.AND P0, PT, R3, RZ, PT ;  /* 0x000000ff0300720c */ /* 0x000fe20003f06270 */
[----:B------:R-:W-:Y:S01]  /*8870*/  @!P5 IMAD.MOV R122, RZ, RZ, -R122 ;  /* 0x000000ffff7ad224 */ /* 0x000fe200078e0a7a */
[----:B------:R-:W-:Y:S01]  /*8880*/  ISETP.GE.AND P5, PT, R2, RZ, PT ;  /* 0x000000ff0200720c */ /* 0x000fe20003fa6270 */
[----:B------:R-:W-:Y:S01]  /*8890*/  IMAD.HI.U32 R2, R247, R4, RZ ;  /* 0x00000004f7027227 */ /* 0x000fe200078e00ff */
[----:B------:R-:W-:-:S02]  /*88a0*/  ISETP.GT.U32.AND P2, PT, R7, R125, PT ;  /* 0x0000007d0700720c */ /* 0x000fc40003f44070 */
[----:B------:R-:W-:Y:S01]  /*88b0*/  IADD3 R5, R195, 0xb0, RZ ;  /* 0x000000b0c3057810 */ /* 0x000fe20007ffe0ff */
[----:B------:R-:W-:Y:S01]  /*88c0*/  IMAD.MOV R2, RZ, RZ, -R2 ;  /* 0x000000ffff027224 */ /* 0x000fe200078e0a02 */
[----:B------:R-:W-:Y:S01]  /*88d0*/  ISETP.GE.AND P4, PT, R6, RZ, PT ;  /* 0x000000ff0600720c */ /* 0x000fe20003f86270 */
[----:B------:R-:W-:Y:S01]  /*88e0*/  @!P3 IMAD.IADD R124, R124, 0x1, -R7 ;  /* 0x000000017c7cb824 */ /* 0x000fe200078e0a07 */
[----:B------:R-:W-:Y:S01]  /*88f0*/  ISETP.GT.U32.AND P3, PT, R7, R126, PT ;  /* 0x0000007e0700720c */ /* 0x000fe20003f64070 */
[----:B------:R-:W-:Y:S01]  /*8900*/  IMAD.HI.U32 R3, R247, R128, RZ ;  /* 0x00000080f7037227 */ /* 0x000fe200078e00ff */
[----:B------:R-:W-:-:S03]  /*8910*/  IABS R6, R5 ;  /* 0x0000000500067213 */ /* 0x000fc60000000000 */
[----:B------:R-:W-:Y:S01]  /*8920*/  IMAD R127, R7, R2, R4 ;  /* 0x00000002077f7224 */ /* 0x000fe200078e0204 */
[----:B------:R-:W-:Y:S01]  /*8930*/  IABS R4, R137 ;  /* 0x0000008900047213 */ /* 0x000fe20000000000 */
[----:B------:R-:W-:Y:S02]  /*8940*/  IMAD.MOV R3, RZ, RZ, -R3 ;  /* 0x000000ffff037224 */ /* 0x000fe400078e0a03 */
[--C-:B------:R-:W-:Y:S01]  /*8950*/  @!P2 IMAD.IADD R125, R125, 0x1, -R7.reuse ;  /* 0x000000017d7da824 */ /* 0x100fe200078e0a07 */
[C---:B------:R-:W-:Y:S01]  /*8960*/  ISETP.GT.U32.AND P2, PT, R7.reuse, R127, PT ;  /* 0x0000007f0700720c */ /* 0x040fe20003f44070 */
[C---:B------:R-:W-:Y:S02]  /*8970*/  IMAD R128, R7.reuse, R3, R128 ;  /* 0x0000000307807224 */ /* 0x040fe400078e0280 */
[----:B------:R-:W-:Y:S02]  /*8980*/  @!P3 IMAD.IADD R126, R126, 0x1, -R7 ;  /* 0x000000017e7eb824 */ /* 0x000fe400078e0a07 */
[----:B------:R-:W-:Y:S01]  /*8990*/  @!P6 IMAD.MOV R124, RZ, RZ, -R124 ;  /* 0x000000ffff7ce224 */ /* 0x000fe200078e0a7c */
[----:B------:R-:W-:Y:S01]  /*89a0*/  ISETP.GT.U32.AND P6, PT, R7, R128, PT ;  /* 0x000000800700720c */ /* 0x000fe20003fc4070 */
[----:B------:R-:W-:Y:S01]  /*89b0*/  IMAD.HI.U32 R2, R247, R6, RZ ;  /* 0x00000006f7027227 */ /* 0x000fe200078e00ff */
[----:B------:R-:W-:-:S03]  /*89c0*/  ISETP.GT.U32.AND P3, PT, R7, R126, PT ;  /* 0x0000007e0700720c */ /* 0x000fc60003f64070 */
[----:B------:R-:W-:Y:S02]  /*89d0*/  IMAD.MOV R2, RZ, RZ, -R2 ;  /* 0x000000ffff027224 */ /* 0x000fe400078e0a02 */
[----:B------:R-:W-:Y:S02]  /*89e0*/  @!P2 IMAD.IADD R127, R127, 0x1, -R7 ;  /* 0x000000017f7fa824 */ /* 0x000fe400078e0a07 */
[----:B------:R-:W-:-:S03]  /*89f0*/  IMAD.HI.U32 R3, R247, R130, RZ ;  /* 0x00000082f7037227 */ /* 0x000fc600078e00ff */
[----:B------:R-:W-:Y:S01]  /*8a00*/  ISETP.GT.U32.AND P2, PT, R7, R127, PT ;  /* 0x0000007f0700720c */ /* 0x000fe20003f44070 */
[--C-:B------:R-:W-:Y:S02]  /*8a10*/  @!P6 IMAD.IADD R128, R128, 0x1, -R7.reuse ;  /* 0x000000018080e824 */ /* 0x100fe400078e0a07 */
[----:B------:R-:W-:Y:S01]  /*8a20*/  @!P3 IMAD.IADD R126, R126, 0x1, -R7 ;  /* 0x000000017e7eb824 */ /* 0x000fe200078e0a07 */
[----:B------:R-:W-:Y:S01]  /*8a30*/  ISETP.GE.AND P3, PT, R129, RZ, PT ;  /* 0x000000ff8100720c */ /* 0x000fe20003f66270 */
[C---:B------:R-:W-:Y:S01]  /*8a40*/  IMAD R129, R7.reuse, R2, R6 ;  /* 0x0000000207817224 */ /* 0x040fe200078e0206 */
[----:B------:R-:W-:Y:S01]  /*8a50*/  ISETP.GT.U32.AND P6, PT, R7, R128, PT ;  /* 0x000000800700720c */ /* 0x000fe20003fc4070 */
[----:B------:R-:W-:Y:S01]  /*8a60*/  IMAD.MOV R3, RZ, RZ, -R3 ;  /* 0x000000ffff037224 */ /* 0x000fe200078e0a03 */
[----:B------:R-:W-:Y:S01]  /*8a70*/  IABS R6, R139 ;  /* 0x0000008b00067213 */ /* 0x000fe20000000000 */
[----:B------:R-:W-:-:S04]  /*8a80*/  IMAD.HI.U32 R2, R247, R4, RZ ;  /* 0x00000004f7027227 */ /* 0x000fc800078e00ff */
[--C-:B------:R-:W-:Y:S01]  /*8a90*/  @!P2 IMAD.IADD R127, R127, 0x1, -R7.reuse ;  /* 0x000000017f7fa824 */ /* 0x100fe200078e0a07 */
[C---:B------:R-:W-:Y:S01]  /*8aa0*/  ISETP.GT.U32.AND P2, PT, R7.reuse, R129, PT ;  /* 0x000000810700720c */ /* 0x040fe20003f44070 */
[C---:B------:R-:W-:Y:S02]  /*8ab0*/  IMAD R130, R7.reuse, R3, R130 ;  /* 0x0000000307827224 */ /* 0x040fe400078e0282 */
[----:B------:R-:W-:Y:S02]  /*8ac0*/  IMAD.MOV R131, RZ, RZ, -R2 ;  /* 0x000000ffff837224 */ /* 0x000fe400078e0a02 */
[----:B------:R-:W-:Y:S01]  /*8ad0*/  @!P6 IMAD.IADD R128, R128, 0x1, -R7 ;  /* 0x000000018080e824 */ /* 0x000fe200078e0a07 */
[----:B------:R-:W-:Y:S01]  /*8ae0*/  ISETP.GT.U32.AND P6, PT, R7, R130, PT ;  /* 0x000000820700720c */ /* 0x000fe20003fc4070 */
[----:B------:R-:W-:-:S04]  /*8af0*/  IMAD.HI.U32 R2, R247, R132, RZ ;  /* 0x00000084f7027227 */ /* 0x000fc800078e00ff */
[----:B------:R-:W-:Y:S02]  /*8b00*/  IMAD R131, R7, R131, R4 ;  /* 0x0000008307837224 */ /* 0x000fe400078e0204 */
[----:B------:R-:W-:Y:S01]  /*8b10*/  @!P4 IMAD.MOV R125, RZ, RZ, -R125 ;  /* 0x000000ffff7dc224 */ /* 0x000fe200078e0a7d */
[----:B------:R-:W-:Y:S01]  /*8b20*/  ISETP.GE.AND P4, PT, R5, RZ, PT ;  /* 0x000000ff0500720c */ /* 0x000fe20003f86270 */
[----:B------:R-:W-:Y:S02]  /*8b30*/  IMAD.MOV R5, RZ, RZ, -R2 ;  /* 0x000000ffff057224 */ /* 0x000fe400078e0a02 */
[--C-:B------:R-:W-:Y:S01]  /*8b40*/  @!P2 IMAD.IADD R129, R129, 0x1, -R7.reuse ;  /* 0x000000018181a824 */ /* 0x100fe200078e0a07 */
[C---:B------:R-:W-:Y:S01]  /*8b50*/  ISETP.GT.U32.AND P2, PT, R7.reuse, R131, PT ;  /* 0x000000830700720c */ /* 0x040fe20003f44070 */
[----:B------:R-:W-:Y:S01]  /*8b60*/  IMAD R132, R7, R5, R132 ;  /* 0x0000000507847224 */ /* 0x000fe200078e0284 */
[----:B------:R-:W-:Y:S01]  /*8b70*/  IADD3 R5, R195, 0xb7, RZ ;  /* 0x000000b7c3057810 */ /* 0x000fe20007ffe0ff */
[----:B------:R-:W-:-:S02]  /*8b80*/  @!P6 IMAD.IADD R130, R130, 0x1, -R7 ;  /* 0x000000018282e824 */ /* 0x000fc400078e0a07 */
[----:B------:R-:W-:Y:S01]  /*8b90*/  @!P5 IMAD.MOV R127, RZ, RZ, -R127 ;  /* 0x000000ffff7fd224 */ /* 0x000fe200078e0a7f */
[----:B------:R-:W-:Y:S01]  /*8ba0*/  ISETP.GT.U32.AND P6, PT, R7, R132, PT ;  /* 0x000000840700720c */ /* 0x000fe20003fc4070 */
[----:B------:R-:W-:-:S04]  /*8bb0*/  IMAD.HI.U32 R3, R247, R6, RZ ;  /* 0x00000006f7037227 */ /* 0x000fc800078e00ff */
[----:B------:R-:W-:-:S04]  /*8bc0*/  IMAD.HI.U32 R2, R247, R136, RZ ;  /* 0x00000088f7027227 */ /* 0x000fc800078e00ff */
[----:B------:R-:W-:Y:S01]  /*8bd0*/  @!P2 IMAD.IADD R131, R131, 0x1, -R7 ;  /* 0x000000018383a824 */ /* 0x000fe200078e0a07 */
[----:B------:R-:W-:Y:S01]  /*8be0*/  ISETP.GT.U32.AND P2, PT, R7, R130, PT ;  /* 0x000000820700720c */ /* 0x000fe20003f44070 */
[----:B------:R-:W-:-:S03]  /*8bf0*/  IMAD.HI.U32 R4, R247, R134, RZ ;  /* 0x00000086f7047227 */ /* 0x000fc600078e00ff */
[C---:B------:R-:W-:Y:S01]  /*8c00*/  ISETP.GT.U32.AND P5, PT, R7.reuse, R131, PT ;  /* 0x000000830700720c */ /* 0x040fe20003fa4070 */
[----:B------:R-:W-:Y:S02]  /*8c10*/  @!P6 IMAD.IADD R132, R132, 0x1, -R7 ;  /* 0x000000018484e824 */ /* 0x000fe400078e0a07 */
[----:B------:R-:W-:Y:S02]  /*8c20*/  IMAD.MOV R3, RZ, RZ, -R3 ;  /* 0x000000ffff037224 */ /* 0x000fe400078e0a03 */
[----:B------:R-:W-:Y:S01]  /*8c30*/  IMAD.MOV R2, RZ, RZ, -R2 ;  /* 0x000000ffff027224 */ /* 0x000fe200078e0a02 */
[C---:B------:R-:W-:Y:S01]  /*8c40*/  ISETP.GT.U32.AND P6, PT, R7.reuse, R132, PT ;  /* 0x000000840700720c */ /* 0x040fe20003fc4070 */
[----:B------:R-:W-:Y:S02]  /*8c50*/  IMAD.MOV R4, RZ, RZ, -R4 ;  /* 0x000000ffff047224 */ /* 0x000fe400078e0a04 */
[----:B------:R-:W-:Y:S01]  /*8c60*/  IMAD R133, R7, R3, R6 ;  /* 0x0000000307857224 */ /* 0x000fe200078e0206 */
[----:B------:R-:W-:Y:S01]  /*8c70*/  IADD3 R6, R195, 0xb8, RZ ;  /* 0x000000b8c3067810 */ /* 0x000fe20007ffe0ff */
[C---:B------:R-:W-:Y:S01]  /*8c80*/  IMAD R135, R7.reuse, R2, R136 ;  /* 0x0000000207877224 */ /* 0x040fe200078e0288 */
[----:B------:R-:W-:Y:S01]  /*8c90*/  IABS R136, R5 ;  /* 0x0000000500887213 */ /* 0x000fe20000000000 */
        /* <DEDUP_REMOVED lines=13> */
[----:B------:R-:W-:-:S04]  /*8d70*/  IMAD.HI.U32 R2, R247, R136, RZ ;  /* 0x00000088f7027227 */ /* 0x000fc800078e00ff */
[----:B------:R-:W-:Y:S02]  /*8d80*/  IMAD.MOV R3, RZ, RZ, -R3 ;  /* 0x000000ffff037224 */ /* 0x000fe400078e0a03 */
[--C-:B------:R-:W-:Y:S01]  /*8d90*/  @!P1 IMAD.IADD R129, R129, 0x1, -R7.reuse ;  /* 0x0000000181819824 */ /* 0x100fe200078e0a07 */
[----:B------:R-:W-:Y:S01]  /*8da0*/  ISETP.GT.U32.AND P1, PT, R7, R134, PT ;  /* 0x000000860700720c */ /* 0x000fe20003f24070 */
[----:B------:R-:W-:Y:S02]  /*8db0*/  IMAD.MOV R2, RZ, RZ, -R2 ;  /* 0x000000ffff027224 */ /* 0x000fe400078e0a02 */
[--C-:B------:R-:W-:Y:S01]  /*8dc0*/  @!P0 IMAD.IADD R133, R133, 0x1, -R7.reuse ;  /* 0x0000000185858824 */ /* 0x100fe200078e0a07 */
[----:B------:R-:W-:Y:S01]  /*8dd0*/  ISETP.GE.AND P0, PT, R139, RZ, PT ;  /* 0x000000ff8b00720c */ /* 0x000fe20003f06270 */
[----:B------:R-:W-:Y:S01]  /*8de0*/  IMAD R137, R7, R3, R4 ;  /* 0x0000000307897224 */ /* 0x000fe200078e0204 */
[----:B------:R-:W-:Y:S01]  /*8df0*/  IADD3 R3, R195, 0xb9, RZ ;  /* 0x000000b9c3037810 */ /* 0x000fe20007ffe0ff */
[----:B------:R-:W-:Y:S01]  /*8e00*/  @!P5 IMAD.IADD R135, R135, 0x1, -R7 ;  /* 0x000000018787d824 */ /* 0x000fe200078e0a07 */
[----:B------:R-:W-:Y:S01]  /*8e10*/  IADD3 R139, R195, 0xba, RZ ;  /* 0x000000bac38b7810 */ /* 0x000fe20007ffe0ff */
        /* <DEDUP_REMOVED lines=9> */
[----:B------:R-:W-:-:S02]  /*8eb0*/  ISETP.GE.AND P6, PT, R141, RZ, PT ;  /* 0x000000ff8d00720c */ /* 0x000fc40003fc6270 */
[----:B------:R-:W-:Y:S01]  /*8ec0*/  IABS R4, R139 ;  /* 0x0000008b00047213 */ /* 0x000fe20000000000 */
[--C-:B------:R-:W-:Y:S01]  /*8ed0*/  @!P1 IMAD.IADD R134, R134, 0x1, -R7.reuse ;  /* 0x0000000186869824 */ /* 0x100fe200078e0a07 */
[----:B------:R-:W-:Y:S01]  /*8ee0*/  ISETP.GE.AND P1, PT, R140, RZ, PT ;  /* 0x000000ff8c00720c */ /* 0x000fe20003f26270 */
[----:B------:R-:W-:Y:S02]  /*8ef0*/  IMAD.MOV R2, RZ, RZ, -R2 ;  /* 0x000000ffff027224 */ /* 0x000fe400078e0a02 */
[----:B------:R-:W-:Y:S01]  /*8f00*/  @!P3 IMAD.MOV R130, RZ, RZ, -R130 ;  /* 0x000000ffff82b224 */ /* 0x000fe200078e0a82 */
[----:B------:R-:W-:Y:S01]  /*8f10*/  ISETP.GT.U32.AND P3, PT, R7, R134, PT ;  /* 0x000000860700720c */ /* 0x000fe20003f64070 */
[--C-:B------:R-:W-:Y:S01]  /*8f20*/  @!P4 IMAD.IADD R133, R133, 0x1, -R7.reuse ;  /* 0x000000018585c824 */ /* 0x100fe200078e0a07 */
[----:B------:R-:W-:Y:S01]  /*8f30*/  ISETP.GT.U32.AND P4, PT, R7, R137, PT ;  /* 0x000000890700720c */ /* 0x000fe20003f84070 */
[--C-:B------:R-:W-:Y:S01]  /*8f40*/  @!P5 IMAD.IADD R135, R135, 0x1, -R7.reuse ;  /* 0x000000018787d824 */ /* 0x100fe200078e0a07 */
[----:B------:R-:W-:Y:S01]  /*8f50*/  ISETP.GE.AND P5, PT, R6, RZ, PT ;  /* 0x000000ff0600720c */ /* 0x000fe20003fa6270 */
[----:B------:R-:W-:Y:S01]  /*8f60*/  IMAD R138, R7, R2, R138 ;  /* 0x00000002078a7224 */ /* 0x000fe200078e028a */
[----:B------:R-:W-:Y:S01]  /*8f70*/  IADD3 R2, R195, 0xbb, RZ ;  /* 0x000000bbc3027810 */ /* 0x000fe20007ffe0ff */
[----:B------:R-:W-:Y:S01]  /*8f80*/  @!P2 IMAD.IADD R136, R136, 0x1, -R7 ;  /* 0x000000018888a824 */ /* 0x000fe200078e0a07 */
[----:B------:R-:W-:Y:S01]  /*8f90*/  ISETP.GE.AND P2, PT, R3, RZ, PT ;  /* 0x000000ff0300720c */ /* 0x000fe20003f46270 */
[----:B------:R-:W-:Y:S01]  /*8fa0*/  @!P6 IMAD.MOV R135, RZ, RZ, -R135 ;  /* 0x000000ffff87e224 */ /* 0x000fe200078e0a87 */
[C---:B------:R-:W-:Y:S01]  /*8fb0*/  ISETP.GT.U32.AND P6, PT, R7.reuse, R138, PT ;  /* 0x0000008a0700720c */ /* 0x040fe20003fc4070 */
[----:B------:R-:W-:Y:S01]  /*8fc0*/  @!P0 IMAD.MOV R133, RZ, RZ, -R133 ;  /* 0x000000ffff858224 */ /* 0x000fe200078e0a85 */
[----:B------:R-:W-:Y:S01]  /*8fd0*/  ISETP.GT.U32.AND P0, PT, R7, R136, PT ;  /* 0x000000880700720c */ /* 0x000fe20003f04070 */
[--C-:B------:R-:W-:Y:S01]  /*8fe0*/  @!P3 IMAD.IADD R134, R134, 0x1, -R7.reuse ;  /* 0x000000018686b824 */ /* 0x100fe200078e0a07 */
[----:B------:R-:W-:Y:S01]  /*8ff0*/  IABS R140, R2 ;  /* 0x00000002008c7213 */ /* 0x000fe20000000000 */
[----:B------:R-:W-:Y:S01]  /*9000*/  @!P4 IMAD.IADD R137, R137, 0x1, -R7 ;  /* 0x000000018989c824 */ /* 0x000fe200078e0a07 */
[----:B------:R-:W-:Y:S01]  /*9010*/  ISETP.GE.AND P3, PT, R5, RZ, PT ;  /* 0x000000ff0500720c */ /* 0x000fe20003f66270 */
[----:B------:R-:W-:Y:S01]  /*9020*/  @!P1 IMAD.MOV R134, RZ, RZ, -R134 ;  /* 0x000000ffff869224 */ /* 0x000fe200078e0a86 */
[----:B------:R-:W-:Y:S01]  /*9030*/  ISETP.GE.AND P4, PT, R139, RZ, PT ;  /* 0x000000ff8b00720c */ /* 0x000fe20003f86270 */
[----:B------:R-:W-:Y:S01]  /*9040*/  IMAD.HI.U32 R3, R247, R4, RZ ;  /* 0x00000004f7037227 */ /* 0x000fe200078e00ff */
[----:B------:R-:W-:-:S02]  /*9050*/  ISETP.GT.U32.AND P1, PT, R7, R137, PT ;  /* 0x000000890700720c */ /* 0x000fc40003f24070 */
[----:B------:R-:W-:Y:S01]  /*9060*/  IADD3 R5, R195, 0xbd, RZ ;  /* 0x000000bdc3057810 */ /* 0x000fe20007ffe0ff */
[--C-:B------:R-:W-:Y:S02]  /*9070*/  @!P6 IMAD.IADD R138, R138, 0x1, -R7.reuse ;  /* 0x000000018a8ae824 */ /* 0x100fe400078e0a07 */
[----:B------:R-:W-:Y:S01]  /*9080*/  @!P0 IMAD.IADD R136, R136, 0x1, -R7 ;  /* 0x0000000188888824 */ /* 0x000fe200078e0a07 */
[----:B------:R-:W-:Y:S01]  /*9090*/  ISETP.GE.AND P0, PT, R2, RZ, PT ;  /* 0x000000ff0200720c */ /* 0x000fe20003f06270 */
[----:B------:R-:W-:Y:S01]  /*90a0*/  IMAD.MOV R3, RZ, RZ, -R3 ;  /* 0x000000ffff037224 */ /* 0x000fe200078e0a03 */
[----:B------:R-:W-:Y:S01]  /*90b0*/  ISETP.GT.U32.AND P6, PT, R7, R138, PT ;  /* 0x0000008a0700720c */ /* 0x000fe20003fc4070 */
[----:B------:R-:W-:Y:S01]  /*90c0*/  IMAD.HI.U32 R2, R247, R140, RZ ;  /* 0x0000008cf7027227 */ /* 0x000fe200078e00ff */
[----:B------:R-:W-:-:S03]  /*90d0*/  IABS R142, R5 ;  /* 0x00000005008e7213 */ /* 0x000fc60000000000 */
[----:B------:R-:W-:Y:S01]  /*90e0*/  IMAD R139, R7, R3, R4 ;  /* 0x00000003078b7224 */ /* 0x000fe200078e0204 */
[----:B------:R-:W-:Y:S01]  /*90f0*/  IADD3 R3, R195, 0xbc, RZ ;  /* 0x000000bcc3037810 */ /* 0x000fe20007ffe0ff */
[----:B------:R-:W-:Y:S02]  /*9100*/  IMAD.MOV R2, RZ, RZ, -R2 ;  /* 0x000000ffff027224 */ /* 0x000fe400078e0a02 */
[--C-:B------:R-:W-:Y:S01]  /*9110*/  @!P1 IMAD.IADD R137, R137, 0x1, -R7.reuse ;  /* 0x0000000189899824 */ /* 0x100fe200078e0a07 */
[----:B------:R-:W-:Y:S01]  /*9120*/  IABS R6, R3 ;  /* 0x0000000300067213 */ /* 0x000fe20000000000 */
[C---:B------:R-:W-:Y:S01]  /*9130*/  IMAD R140, R7.reuse, R2, R140 ;  /* 0x00000002078c7224 */ /* 0x040fe200078e028c */
[----:B------:R-:W-:Y:S01]  /*9140*/  ISETP.GT.U32.AND P1, PT, R7, R139, PT ;  /* 0x0000008b0700720c */ /* 0x000fe20003f24070 */
[----:B------:R-:W-:Y:S01]  /*9150*/  @!P3 IMAD.MOV R136, RZ, RZ, -R136 ;  /* 0x000000ffff88b224 */ /* 0x000fe200078e0a88 */
[----:B------:R-:W-:Y:S01]  /*9160*/  ISETP.GE.AND P3, PT, R3, RZ, PT ;  /* 0x000000ff0300720c */ /* 0x000fe20003f66270 */
[----:B------:R-:W-:Y:S01]  /*9170*/  @!P6 IMAD.IADD R138, R138, 0x1, -R7 ;  /* 0x000000018a8ae824 */ /* 0x000fe200078e0a07 */
[----:B------:R-:W-:Y:S01]  /*9180*/  ISETP.GT.U32.AND P6, PT, R7, R140, PT ;  /* 0x0000008c0700720c */ /* 0x000fe20003fc4070 */
[----:B------:R-:W-:-:S04]  /*9190*/  IMAD.HI.U32 R3, R247, R6, RZ ;  /* 0x00000006f7037227 */ /* 0x000fc800078e00ff */
[----:B------:R-:W-:-:S04]  /*91a0*/  IMAD.HI.U32 R4, R247, R142, RZ ;  /* 0x0000008ef7047227 */ /* 0x000fc800078e00ff */
[----:B------:R-:W-:Y:S02]  /*91b0*/  IMAD.MOV R3, RZ, RZ, -R3 ;  /* 0x000000ffff037224 */ /* 0x000fe400078e0a03 */
[--C-:B------:R-:W-:Y:S02]  /*91c0*/  @!P1 IMAD.IADD R139, R139, 0x1, -R7.reuse ;  /* 0x000000018b8b9824 */ /* 0x100fe400078e0a07 */
[----:B------:R-:W-:Y:S02]  /*91d0*/  IMAD.MOV R4, RZ, RZ, -R4 ;  /* 0x000000ffff047224 */ /* 0x000fe400078e0a04 */
[----:B------:R-:W-:Y:S01]  /*91e0*/  IMAD R141, R7, R3, R6 ;  /* 0x00000003078d7224 */ /* 0x000fe200078e0206 */
[----:B------:R-:W-:Y:S01]  /*91f0*/  IADD3 R3, R195, 0xbe, RZ ;  /* 0x000000bec3037810 */ /* 0x000fe20007ffe0ff */
[C---:B------:R-:W-:Y:S01]  /*9200*/  IMAD R142, R7.reuse, R4, R142 ;  /* 0x00000004078e7224 */ /* 0x040fe200078e028e */
[C---:B------:R-:W-:Y:S01]  /*9210*/  ISETP.GT.U32.AND P1, PT, R7.reuse, R139, PT ;  /* 0x0000008b0700720c */ /* 0x040fe20003f24070 */
[----:B------:R-:W-:Y:S01]  /*9220*/  @!P6 IMAD.IADD R140, R140, 0x1, -R7 ;  /* 0x000000018c8ce824 */ /* 0x000fe200078e0a07 */
[----:B------:R-:W-:Y:S01]  /*9230*/  IABS R4, R3 ;  /* 0x0000000300047213 */ /* 0x000fe20000000000 */
[----:B------:R-:W-:Y:S01]  /*9240*/  @!P2 IMAD.MOV R138, RZ, RZ, -R138 ;  /* 0x000000ffff8aa224 */ /* 0x000fe200078e0a8a */
[C---:B------:R-:W-:Y:S01]  /*9250*/  ISETP.GT.U32.AND P2, PT, R7.reuse, R142, PT ;  /* 0x0000008e0700720c */ /* 0x040fe20003f44070 */
[----:B------:R-:W-:Y:S01]  /*9260*/  @!P5 IMAD.MOV R137, RZ, RZ, -R137 ;  /* 0x000000ffff89d224 */ /* 0x000fe200078e0a89 */
[----:B------:R-:W-:Y:S01]  /*9270*/  ISETP.GT.U32.AND P6, PT, R7, R140, PT ;  /* 0x0000008c0700720c */ /* 0x000fe20003fc4070 */
[----:B------:R-:W-:Y:S01]  /*9280*/  IMAD.HI.U32 R2, R247, R4, RZ ;  /* 0x00000004f7027227 */ /* 0x000fe200078e00ff */
[----:B------:R-:W-:-:S02]  /*9290*/  ISETP.GE.AND P5, PT, R5, RZ, PT ;  /* 0x000000ff0500720c */ /* 0x000fc40003fa6270 */
[----:B------:R-:W-:Y:S01]  /*92a0*/  IADD3 R5, R195, 0xbf, RZ ;  /* 0x000000bfc3057810 */ /* 0x000fe20007ffe0ff */
[----:B------:R-:W-:Y:S01]  /*92b0*/  IMAD.MOV R2, RZ, RZ, -R2 ;  /* 0x000000ffff027224 */ /* 0x000fe200078e0a02 */
[----:B------:R-:W-:Y:S01]  /*92c0*/  IABS R6, R147 ;  /* 0x0000009300067213 */ /* 0x000fe20000000000 */
[--C-:B------:R-:W-:Y:S01]  /*92d0*/  @!P1 IMAD.IADD R139, R139, 0x1, -R7.reuse ;  /* 0x000000018b8b9824 */ /* 0x100fe200078e0a07 */
[C---:B------:R-:W-:Y:S01]  /*92e0*/  ISETP.GT.U32.AND P1, PT, R7.reuse, R141, PT ;  /* 0x0000008d0700720c */ /* 0x040fe20003f24070 */
[C---:B------:R-:W-:Y:S01]  /*92f0*/  IMAD R143, R7.reuse, R2, R4 ;  /* 0x00000002078f7224 */ /* 0x040fe200078e0204 */
[----:B------:R-:W-:Y:S01]  /*9300*/  IABS R144, R5 ;  /* 0x0000000500907213 */ /* 0x000fe20000000000 */
[--C-:B------:R-:W-:Y:S02]  /*9310*/  @!P2 IMAD.IADD R142, R142, 0x1, -R7.reuse ;  /* 0x000000018e8ea824 */ /* 0x100fe400078e0a07 */
[----:B------:R-:W-:Y:S01]  /*9320*/  @!P6 IMAD.IADD R140, R140, 0x1, -R7 ;  /* 0x000000018c8ce824 */ /* 0x000fe200078e0a07 */
[----:B------:R-:W-:Y:S01]  /*9330*/  ISETP.GT.U32.AND P6, PT, R7, R143, PT ;  /* 0x0000008f0700720c */ /* 0x000fe20003fc4070 */
[----:B------:R-:W-:Y:S01]  /*9340*/  @!P4 IMAD.MOV R139, RZ, RZ, -R139 ;  /* 0x000000ffff8bc224 */ /* 0x000fe200078e0a8b */
[----:B------:R-:W-:Y:S01]  /*9350*/  ISETP.GE.AND P4, PT, R3, RZ, PT ;  /* 0x000000ff0300720c */ /* 0x000fe20003f86270 */
[----:B------:R-:W-:Y:S01]  /*9360*/  IMAD.HI.U32 R3, R247, R6, RZ ;  /* 0x00000006f7037227 */ /* 0x000fe200078e00ff */
[----:B------:R-:W-:-:S03]  /*9370*/  ISETP.GT.U32.AND P2, PT, R7, R142, PT ;  /* 0x0000008e0700720c */ /* 0x000fc60003f44070 */
[----:B------:R-:W-:Y:S02]  /*9380*/  @!P1 IMAD.IADD R141, R141, 0x1, -R7 ;  /* 0x000000018d8d9824 */ /* 0x000fe400078e0a07 */
[----:B------:R-:W-:-:S03]  /*9390*/  IMAD.HI.U32 R2, R247, R144, RZ ;  /* 0x00000090f7027227 */ /* 0x000fc600078e00ff */
[----:B------:R-:W-:Y:S01]  /*93a0*/  ISETP.GT.U32.AND P1, PT, R7, R141, PT ;  /* 0x0000008d0700720c */ /* 0x000fe20003f24070 */
[----:B------:R-:W-:-:S04]  /*93b0*/  IMAD.HI.U32 R4, R247, R146, RZ ;  /* 0x00000092f7047227 */ /* 0x000fc800078e00ff */
[----:B------:R-:W-:Y:S02]  /*93c0*/  IMAD.MOV R3, RZ, RZ, -R3 ;  /* 0x000000ffff037224 */ /* 0x000fe400078e0a03 */
[----:B------:R-:W-:Y:S02]  /*93d0*/  @!P6 IMAD.IADD R143, R143, 0x1, -R7 ;  /* 0x000000018f8fe824 */ /* 0x000fe400078e0a07 */
[----:B------:R-:W-:Y:S02]  /*93e0*/  IMAD.MOV R2, RZ, RZ, -R2 ;  /* 0x000000ffff027224 */ /* 0x000fe400078e0a02 */
[----:B------:R-:W-:Y:S01]  /*93f0*/  IMAD.MOV R4, RZ, RZ, -R4 ;  /* 0x000000ffff047224 */ /* 0x000fe200078e0a04 */
[C---:B------:R-:W-:Y:S01]  /*9400*/  ISETP.GT.U32.AND P6, PT, R7.reuse, R143, PT ;  /* 0x0000008f0700720c */ /* 0x040fe20003fc4070 */
[----:B------:R-:W-:Y:S01]  /*9410*/  IMAD R145, R7, R3, R6 ;  /* 0x0000000307917224 */ /* 0x000fe200078e0206 */
[----:B------:R-:W-:Y:S01]  /*9420*/  IADD3 R3, R195, 0xc2, RZ ;  /* 0x000000c2c3037810 */ /* 0x000fe20007ffe0ff */
[----:B------:R-:W-:-:S02]  /*9430*/  IMAD R144, R7, R2, R144 ;  /* 0x0000000207907224 */ /* 0x000fc400078e0290 */
[C---:B------:R-:W-:Y:S01]  /*9440*/  IMAD R146, R7.reuse, R4, R146 ;  /* 0x0000000407927224 */ /* 0x040fe200078e0292 */
[----:B------:R-:W-:Y:S01]  /*9450*/  IABS R4, R3 ;  /* 0x0000000300047213 */ /* 0x000fe20000000000 */
[--C-:B------:R-:W-:Y:S01]  /*9460*/  @!P2 IMAD.IADD R142, R142, 0x1, -R7.reuse ;  /* 0x000000018e8ea824 */ /* 0x100fe200078e0a07 */
[C---:B------:R-:W-:Y:S01]  /*9470*/  ISETP.GT.U32.AND P2, PT, R7.reuse, R145, PT ;  /* 0x000000910700720c */ /* 0x040fe20003f44070 */
[----:B------:R-:W-:Y:S01]  /*9480*/  @!P0 IMAD.MOV R140, RZ, RZ, -R140 ;  /* 0x000000ffff8c8224 */ /* 0x000fe200078e0a8c */
[C---:B------:R-:W-:Y:S01]  /*9490*/  ISETP.GT.U32.AND P0, PT, R7.reuse, R144, PT ;  /* 0x000000900700720c */ /* 0x040fe20003f04070 */
[----:B------:R-:W-:Y:S01]  /*94a0*/  @!P5 IMAD.MOV R142, RZ, RZ, -R142 ;  /* 0x000000ffff8ed224 */ /* 0x000fe200078e0a8e */
[----:B------:R-:W-:Y:S01]  /*94b0*/  ISETP.GT.U32.AND P5, PT, R7, R146, PT ;  /* 0x000000920700720c */ /* 0x000fe20003fa4070 */
        /* <DEDUP_REMOVED lines=8> */
[----:B------:R-:W-:Y:S02]  /*9540*/  IMAD.MOV R2, RZ, RZ, -R2 ;  /* 0x000000ffff027224 */ /* 0x000fe400078e0a02 */
[----:B------:R-:W-:Y:S01]  /*9550*/  @!P3 IMAD.MOV R141, RZ, RZ, -R141 ;  /* 0x000000ffff8db224 */ /* 0x000fe200078e0a8d */
[----:B------:R-:W-:Y:S01]  /*9560*/  ISETP.GE.AND P3, PT, R147, RZ, PT ;  /* 0x000000ff9300720c */ /* 0x000fe20003f66270 */
[--C-:B------:R-:W-:Y:S01]  /*9570*/  @!P0 IMAD.IADD R144, R144, 0x1, -R7.reuse ;  /* 0x0000000190908824 */ /* 0x100fe200078e0a07 */
[----:B------:R-:W-:Y:S01]  /*9580*/  ISETP.GE.AND P0, PT, R3, RZ, PT ;  /* 0x000000ff0300720c */ /* 0x000fe20003f06270 */
[----:B------:R-:W-:Y:S01]  /*9590*/  @!P5 IMAD.IADD R146, R146, 0x1, -R7 ;  /* 0x000000019292d824 */ /* 0x000fe200078e0a07 */
[C---:B------:R-:W-:Y:S01]  /*95a0*/  ISETP.GT.U32.AND P5, PT, R7.reuse, R145, PT ;  /* 0x000000910700720c */ /* 0x040fe20003fa4070 */
[C---:B------:R-:W-:Y:S01]  /*95b0*/  IMAD R147, R7.reuse, R2, R4 ;  /* 0x0000000207937224 */ /* 0x040fe200078e0204 */
[----:B------:R-:W-:Y:S01]  /*95c0*/  ISETP.GT.U32.AND P2, PT, R7, R144, PT ;  /* 0x000000900700720c */ /* 0x000fe20003f44070 */
[----:B------:R-:W-:Y:S01]  /*95d0*/  IMAD.HI.U32 R2, R247, R148, RZ ;  /* 0x00000094f7027227 */ /* 0x000fe200078e00ff */
[----:B------:R-:W-:-:S03]  /*95e0*/  IADD3 R4, R195, 0xc4, RZ ;  /* 0x000000c4c3047810 */ /* 0x000fc60007ffe0ff */
[----:B------:R-:W-:Y:S01]  /*95f0*/  IMAD.MOV R2, RZ, RZ, -R2 ;  /* 0x000000ffff027224 */ /* 0x000fe200078e0a02 */
[----:B------:R-:W-:Y:S01]  /*9600*/  IABS R6, R4 ;  /* 0x0000000400067213 */ /* 0x000fe20000000000 */
[----:B------:R-:W-:Y:S01]  /*9610*/  @!P4 IMAD.MOV R143, RZ, RZ, -R143 ;  /* 0x000000ffff8fc224 */ /* 0x000fe200078e0a8f */
[C---:B------:R-:W-:Y:S01]  /*9620*/  ISETP.GT.U32.AND P4, PT, R7.reuse, R146, PT ;  /* 0x000000920700720c */ /* 0x040fe20003f84070 */
[----:B------:R-:W-:Y:S02]  /*9630*/  IMAD R148, R7, R2, R148 ;  /* 0x0000000207947224 */ /* 0x000fe400078e0294 */
[--C-:B------:R-:W-:Y:S02]  /*9640*/  @!P5 IMAD.IADD R145, R145, 0x1, -R7.reuse ;  /* 0x000000019191d824 */ /* 0x100fe400078e0a07 */
[----:B------:R-:W-:Y:S01]  /*9650*/  @!P2 IMAD.IADD R144, R144, 0x1, -R7 ;  /* 0x000000019090a824 */ /* 0x000fe200078e0a07 */
[----:B------:R-:W-:Y:S01]  /*9660*/  ISETP.GT.U32.AND P5, PT, R7, R148, PT ;  /* 0x000000940700720c */ /* 0x000fe20003fa4070 */
[----:B------:R-:W-:Y:S01]  /*9670*/  IMAD.HI.U32 R3, R247, R150, RZ ;  /* 0x00000096f7037227 */ /* 0x000fe200078e00ff */
[----:B------:R-:W-:-:S03]  /*9680*/  ISETP.GT.U32.AND P2, PT, R7, R147, PT ;  /* 0x000000930700720c */ /* 0x000fc60003f44070 */
[----:B------:R-:W-:Y:S02]  /*9690*/  IMAD.MOV R3, RZ, RZ, -R3 ;  /* 0x000000ffff037224 */ /* 0x000fe400078e0a03 */
[--C-:B------:R-:W-:Y:S01]  /*96a0*/  @!P4 IMAD.IADD R146, R146, 0x1, -R7.reuse ;  /* 0x000000019292c824 */ /* 0x100fe200078e0a07 */
[----:B------:R-:W-:Y:S01]  /*96b0*/  ISETP.GE.AND P4, PT, R5, RZ, PT ;  /* 0x000000ff0500720c */ /* 0x000fe20003f86270 */
[----:B------:R-:W-:Y:S01]  /*96c0*/  IMAD R150, R7, R3, R150 ;  /* 0x0000000307967224 */ /* 0x000fe200078e0296 */
[----:B------:R-:W-:Y:S01]  /*96d0*/  IADD3 R5, R195, 0xc7, RZ ;  /* 0x000000c7c3057810 */ /* 0x000fe20007ffe0ff */
[----:B------:R-:W-:Y:S02]  /*96e0*/  @!P6 IMAD.MOV R146, RZ, RZ, -R146 ;  /* 0x000000ffff92e224 */ /* 0x000fe400078e0a92 */
[--C-:B------:R-:W-:Y:S01]  /*96f0*/  @!P5 IMAD.IADD R148, R148, 0x1, -R7.reuse ;  /* 0x000000019494d824 */ /* 0x100fe200078e0a07 */
[----:B------:R-:W-:Y:S01]  /*9700*/  ISETP.GT.U32.AND P6, PT, R7, R150, PT ;  /* 0x000000960700720c */ /* 0x000fe20003fc4070 */
[----:B------:R-:W-:Y:S01]  /*9710*/  @!P2 IMAD.IADD R147, R147, 0x1, -R7 ;  /* 0x000000019393a824 */ /* 0x000fe200078e0a07 */
[----:B------:R-:W-:Y:S01]  /*9720*/  ISETP.GE.AND P2, PT, R4, RZ, PT ;  /* 0x000000ff0400720c */ /* 0x000fe20003f46270 */
[----:B------:R-:W-:Y:S01]  /*9730*/  IMAD.HI.U32 R4, R247, R152, RZ ;  /* 0x00000098f7047227 */ /* 0x000fe200078e00ff */
[----:B------:R-:W-:-:S03]  /*9740*/  ISETP.GT.U32.AND P5, PT, R7, R148, PT ;  /* 0x000000940700720c */ /* 0x000fc60003fa4070 */
[----:B------:R-:W-:Y:S02]  /*9750*/  IMAD.MOV R4, RZ, RZ, -R4 ;  /* 0x000000ffff047224 */ /* 0x000fe400078e0a04 */
[----:B------:R-:W-:-:S04]  /*9760*/  IMAD.HI.U32 R2, R247, R6, RZ ;  /* 0x00000006f7027227 */ /* 0x000fc800078e00ff */
[C---:B------:R-:W-:Y:S01]  /*9770*/  IMAD R151, R7.reuse, R4, R152 ;  /* 0x0000000407977224 */ /* 0x040fe200078e0298 */
[----:B------:R-:W-:Y:S01]  /*9780*/  IABS R152, R5 ;  /* 0x0000000500987213 */ /* 0x000fe20000000000 */
[----:B------:R-:W-:Y:S02]  /*9790*/  IMAD.MOV R2, RZ, RZ, -R2 ;  /* 0x000000ffff027224 */ /* 0x000fe400078e0a02 */
[--C-:B------:R-:W-:Y:S01]  /*97a0*/  @!P5 IMAD.IADD R148, R148, 0x1, -R7.reuse ;  /* 0x000000019494d824 */ /* 0x100fe200078e0a07 */
[C---:B------:R-:W-:Y:S01]  /*97b0*/  ISETP.GT.U32.AND P5, PT, R7.reuse, R151, PT ;  /* 0x000000970700720c */ /* 0x040fe20003fa4070 */
[----:B------:R-:W-:Y:S01]  /*97c0*/  IMAD R149, R7, R2, R6 ;  /* 0x0000000207957224 */ /* 0x000fe200078e0206 */
[----:B------:R-:W-:Y:S01]  /*97d0*/  IADD3 R6, R195, 0xc8, RZ ;  /* 0x000000c8c3067810 */ /* 0x000fe20007ffe0ff */
[----:B------:R-:W-:Y:S01]  /*97e0*/  @!P1 IMAD.MOV R144, RZ, RZ, -R144 ;  /* 0x000000ffff909224 */ /* 0x000fe200078e0a90 */
[----:B------:R-:W-:Y:S01]  /*97f0*/  ISETP.GT.U32.AND P1, PT, R7, R147, PT ;  /* 0x000000930700720c */ /* 0x000fe20003f24070 */
[----:B------:R-:W-:Y:S01]  /*9800*/  @!P6 IMAD.IADD R150, R150, 0x1, -R7 ;  /* 0x000000019696e824 */ /* 0x000fe200078e0a07 */
[----:B------:R-:W-:Y:S01]  /*9810*/  IABS R4, R6 ;  /* 0x0000000600047213 */ /* 0x000fe20000000000 */
[----:B------:R-:W-:-:S04]  /*9820*/  IMAD.HI.U32 R2, R247, R152, RZ ;  /* 0x00000098f7027227 */ /* 0x000fc800078e00ff */
[----:B------:R-:W-:Y:S02]  /*9830*/  IMAD.MOV R3, RZ, RZ, -R2 ;  /* 0x000000ffff037224 */ /* 0x000fe400078e0a02 */
[----:B------:R-:W-:Y:S01]  /*9840*/  @!P5 IMAD.IADD R151, R151, 0x1, -R7 ;  /* 0x000000019797d824 */ /* 0x000fe200078e0a07 */
[----:B------:R-:W-:Y:S01]  /*9850*/  ISETP.GT.U32.AND P5, PT, R7, R150, PT ;  /* 0x000000960700720c */ /* 0x000fe20003fa4070 */
[----:B------:R-:W-:-:S04]  /*9860*/  IMAD.HI.U32 R2, R247, R4, RZ ;  /* 0x00000004f7027227 */ /* 0x000fc800078e00ff */
[----:B------:R-:W-:Y:S02]  /*9870*/  IMAD.MOV R2, RZ, RZ, -R2 ;  /* 0x000000ffff027224 */ /* 0x000fe400078e0a02 */
[----:B------:R-:W-:Y:S01]  /*9880*/  @!P3 IMAD.MOV R145, RZ, RZ, -R145 ;  /* 0x000000ffff91b224 */ /* 0x000fe200078e0a91 */
[----:B------:R-:W-:Y:S01]  /*9890*/  ISETP.GT.U32.AND P3, PT, R7, R149, PT ;  /* 0x000000950700720c */ /* 0x000fe20003f64070 */
[--C-:B------:R-:W-:Y:S01]  /*98a0*/  @!P1 IMAD.IADD R147, R147, 0x1, -R7.reuse ;  /* 0x0000000193939824 */ /* 0x100fe200078e0a07 */
[----:B------:R-:W-:Y:S01]  /*98b0*/  ISETP.GE.AND P1, PT, R153, RZ, PT ;  /* 0x000000ff9900720c */ /* 0x000fe20003f26270 */
[C---:B------:R-:W-:Y:S01]  /*98c0*/  IMAD R153, R7.reuse, R2, R4 ;  /* 0x0000000207997224 */ /* 0x040fe200078e0204 */
[----:B------:R-:W-:Y:S01]  /*98d0*/  IABS R4, R158 ;  /* 0x0000009e00047213 */ /* 0x000fe20000000000 */
[----:B------:R-:W-:Y:S02]  /*98e0*/  @!P5 IMAD.IADD R150, R150, 0x1, -R7 ;  /* 0x000000019696d824 */ /* 0x000fe400078e0a07 */
[C---:B------:R-:W-:Y:S01]  /*98f0*/  IMAD R152, R7.reuse, R3, R152 ;  /* 0x0000000307987224 */ /* 0x040fe200078e0298 */
[----:B------:R-:W-:Y:S01]  /*9900*/  ISETP.GT.U32.AND P5, PT, R7, R153, PT ;  /* 0x000000990700720c */ /* 0x000fe20003fa4070 */
[----:B------:R-:W-:-:S02]  /*9910*/  @!P4 IMAD.MOV R148, RZ, RZ, -R148 ;  /* 0x000000ffff94c224 */ /* 0x000fc400078e0a94 */
[----:B------:R-:W-:Y:S01]  /*9920*/  @!P0 IMAD.MOV R147, RZ, RZ, -R147 ;  /* 0x000000ffff938224 */ /* 0x000fe200078e0a93 */
[----:B------:R-:W-:Y:S01]  /*9930*/  ISETP.GT.U32.AND P0, PT, R7, R151, PT ;  /* 0x000000970700720c */ /* 0x000fe20003f04070 */
[--C-:B------:R-:W-:Y:S01]  /*9940*/  @!P3 IMAD.IADD R149, R149, 0x1, -R7.reuse ;  /* 0x000000019595b824 */ /* 0x100fe200078e0a07 */
[----:B------:R-:W-:Y:S01]  /*9950*/  ISETP.GE.AND P3, PT, R154, RZ, PT ;  /* 0x000000ff9a00720c */ /* 0x000fe20003f66270 */
[----:B------:R-:W-:Y:S01]  /*9960*/  @!P1 IMAD.MOV R150, RZ, RZ, -R150 ;  /* 0x000000ffff969224 */ /* 0x000fe200078e0a96 */
[----:B------:R-:W-:Y:S01]  /*9970*/  IABS R154, R157 ;  /* 0x0000009d009a7213 */ /* 0x000fe20000000000 */
[----:B------:R-:W-:Y:S01]  /*9980*/  IMAD.MOV.U32 R19, RZ, RZ, R194 ;  /* 0x000000ffff137224 */ /* 0x000fe200078e00c2 */
[----:B------:R-:W-:Y:S01]  /*9990*/  ISETP.GT.U32.AND P6, PT, R7, R149, PT ;  /* 0x000000950700720c */ /* 0x000fe20003fc4070 */
[----:B------:R-:W-:Y:S01]  /*99a0*/  IMAD.MOV.U32 R28, RZ, RZ, R202 ;  /* 0x000000ffff1c7224 */ /* 0x000fe200078e00ca */
[----:B------:R-:W-:Y:S01]  /*99b0*/  ISETP.GE.AND P1, PT, R157, RZ, PT ;  /* 0x000000ff9d00720c */ /* 0x000fe20003f26270 */
[----:B------:R-:W-:-:S02]  /*99c0*/  @!P5 IMAD.IADD R153, R153, 0x1, -R7 ;  /* 0x000000019999d824 */ /* 0x000fc400078e0a07 */
[----:B------:R-:W-:-:S03]  /*99d0*/  IMAD.HI.U32 R2, R247, R154, RZ ;  /* 0x0000009af7027227 */ /* 0x000fc600078e00ff */
[----:B------:R-:W-:Y:S01]  /*99e0*/  ISETP.GT.U32.AND P4, PT, R7, R153, PT ;  /* 0x000000990700720c */ /* 0x000fe20003f84070 */
[----:B------:R-:W-:Y:S02]  /*99f0*/  IMAD.MOV R3, RZ, RZ, -R2 ;  /* 0x000000ffff037224 */ /* 0x000fe400078e0a02 */
[----:B------:R-:W-:-:S04]  /*9a00*/  IMAD.HI.U32 R2, R247, R4, RZ ;  /* 0x00000004f7027227 */ /* 0x000fc800078e00ff */
[----:B------:R-:W-:Y:S02]  /*9a10*/  IMAD.MOV R155, RZ, RZ, -R2 ;  /* 0x000000ffff9b7224 */ /* 0x000fe400078e0a02 */
[--C-:B------:R-:W-:Y:S01]  /*9a20*/  @!P6 IMAD.IADD R149, R149, 0x1, -R7.reuse ;  /* 0x000000019595e824 */ /* 0x100fe200078e0a07 */
[C---:B------:R-:W-:Y:S01]  /*9a30*/  ISETP.GT.U32.AND P6, PT, R7.reuse, R152, PT ;  /* 0x000000980700720c */ /* 0x040fe20003fc4070 */
[----:B------:R-:W-:Y:S02]  /*9a40*/  IMAD R155, R7, R155, R4 ;  /* 0x0000009b079b7224 */ /* 0x000fe400078e0204 */
[----:B------:R-:W-:Y:S02]  /*9a50*/  @!P4 IMAD.IADD R153, R153, 0x1, -R7 ;  /* 0x000000019999c824 */ /* 0x000fe400078e0a07 */
[C---:B------:R-:W-:Y:S01]  /*9a60*/  IMAD R154, R7.reuse, R3, R154 ;  /* 0x00000003079a7224 */ /* 0x040fe200078e029a */
[----:B------:R-:W-:Y:S01]  /*9a70*/  ISETP.GT.U32.AND P4, PT, R7, R155, PT ;  /* 0x0000009b0700720c */ /* 0x000fe20003f84070 */
[----:B------:R-:W-:Y:S01]  /*9a80*/  @!P2 IMAD.MOV R149, RZ, RZ, -R149 ;  /* 0x000000ffff95a224 */ /* 0x000fe200078e0a95 */
[----:B------:R-:W-:Y:S01]  /*9a90*/  IADD3 R3, R195, 0xcc, RZ ;  /* 0x000000ccc3037810 */ /* 0x000fe20007ffe0ff */
[----:B------:R-:W-:Y:S01]  /*9aa0*/  IMAD.HI.U32 R2, R247, R156, RZ ;  /* 0x0000009cf7027227 */ /* 0x000fe200078e00ff */
[----:B------:R-:W-:-:S02]  /*9ab0*/  ISETP.GT.U32.AND P2, PT, R7, R154, PT ;  /* 0x0000009a0700720c */ /* 0x000fc40003f44070 */
[----:B------:R-:W-:Y:S01]  /*9ac0*/  IABS R4, R3 ;  /* 0x0000000300047213 */ /* 0x000fe20000000000 */
[--C-:B------:R-:W-:Y:S01]  /*9ad0*/  @!P6 IMAD.IADD R152, R152, 0x1, -R7.reuse ;  /* 0x000000019898e824 */ /* 0x100fe200078e0a07 */
[----:B------:R-:W-:Y:S01]  /*9ae0*/  ISETP.GE.AND P6, PT, R6, RZ, PT ;  /* 0x000000ff0600720c */ /* 0x000fe20003fc6270 */
[----:B------:R-:W-:Y:S01]  /*9af0*/  IMAD.MOV R2, RZ, RZ, -R2 ;  /* 0x000000ffff027224 */ /* 0x000fe200078e0a02 */
[----:B------:R-:W-:Y:S01]  /*9b00*/  IADD3 R6, R195, 0xcf, RZ ;  /* 0x000000cfc3067810 */ /* 0x000fe20007ffe0ff */
[--C-:B------:R-:W-:Y:S01]  /*9b10*/  @!P0 IMAD.IADD R151, R151, 0x1, -R7.reuse ;  /* 0x0000000197978824 */ /* 0x100fe200078e0a07 */
[----:B------:R-:W-:Y:S01]  /*9b20*/  ISETP.GT.U32.AND P5, PT, R7, R152, PT ;  /* 0x000000980700720c */ /* 0x000fe20003fa4070 */
[----:B------:R-:W-:Y:S01]  /*9b30*/  @!P4 IMAD.IADD R155, R155, 0x1, -R7 ;  /* 0x000000019b9bc824 */ /* 0x000fe200078e0a07 */
[----:B------:R-:W-:Y:S01]  /*9b40*/  ISETP.GE.AND P0, PT, R5, RZ, PT ;  /* 0x000000ff0500720c */ /* 0x000fe20003f06270 */
[----:B------:R-:W-:Y:S01]  /*9b50*/  IMAD R156, R7, R2, R156 ;  /* 0x00000002079c7224 */ /* 0x000fe200078e029c */
[----:B------:R-:W-:Y:S01]  /*9b60*/  IADD3 R5, R195, 0xce, RZ ;  /* 0x000000cec3057810 */ /* 0x000fe20007ffe0ff */
[----:B------:R-:W-:Y:S01]  /*9b70*/  IMAD.HI.U32 R2, R247, R4, RZ ;  /* 0x00000004f7027227 */ /* 0x000fe200078e00ff */
[----:B------:R-:W-:-:S02]  /*9b80*/  ISETP.GT.U32.AND P4, PT, R7, R155, PT ;  /* 0x0000009b0700720c */ /* 0x000fc40003f84070 */
[----:B------:R-:W-:Y:S01]  /*9b90*/  IABS R160, R6 ;  /* 0x0000000600a07213 */ /* 0x000fe20000000000 */
[----:B------:R-:W-:Y:S02]  /*9ba0*/  @!P2 IMAD.IADD R154, R154, 0x1, -R7 ;  /* 0x000000019a9aa824 */ /* 0x000fe400078e0a07 */
[----:B------:R-:W-:Y:S01]  /*9bb0*/  @!P6 IMAD.MOV R153, RZ, RZ, -R153 ;  /* 0x000000ffff99e224 */ /* 0x000fe200078e0a99 */
[C---:B------:R-:W-:Y:S01]  /*9bc0*/  ISETP.GT.U32.AND P6, PT, R7.reuse, R156, PT ;  /* 0x0000009c0700720c */ /* 0x040fe20003fc4070 */
[----:B------:R-:W-:Y:S01]  /*9bd0*/  IMAD.MOV R2, RZ, RZ, -R2 ;  /* 0x000000ffff027224 */ /* 0x000fe200078e0a02 */
[----:B------:R-:W-:Y:S01]  /*9be0*/  ISETP.GT.U32.AND P2, PT, R7, R154, PT ;  /* 0x0000009a0700720c */ /* 0x000fe20003f44070 */
[--C-:B------:R-:W-:Y:S01]  /*9bf0*/  @!P5 IMAD.IADD R152, R152, 0x1, -R7.reuse ;  /* 0x000000019898d824 */ /* 0x100fe200078e0a07 */
[----:B------:R-:W-:Y:S01]  /*9c00*/  ISETP.GE.AND P5, PT, R159, RZ, PT ;  /* 0x000000ff9f00720c */ /* 0x000fe20003fa6270 */
[----:B------:R-:W-:Y:S02]  /*9c10*/  IMAD R157, R7, R2, R4 ;  /* 0x00000002079d7224 */ /* 0x000fe400078e0204 */
[----:B------:R-:W-:Y:S01]  /*9c20*/  @!P0 IMAD.MOV R152, RZ, RZ, -R152 ;  /* 0x000000ffff988224 */ /* 0x000fe200078e0a98 */
[----:B------:R-:W-:Y:S01]  /*9c30*/  ISETP.GE.AND P0, PT, R3, RZ, PT ;  /* 0x000000ff0300720c */ /* 0x000fe20003f06270 */
[----:B------:R-:W-:Y:S01]  /*9c40*/  @!P4 IMAD.IADD R155, R155, 0x1, -R7 ;  /* 0x000000019b9bc824 */ /* 0x000fe200078e0a07 */
[----:B------:R-:W-:Y:S01]  /*9c50*/  ISETP.GT.U32.AND P4, PT, R7, R157, PT ;  /* 0x0000009d0700720c */ /* 0x000fe20003f84070 */
[----:B------:R-:W-:Y:S01]  /*9c60*/  @!P3 IMAD.MOV R151, RZ, RZ, -R151 ;  /* 0x000000ffff97b224 */ /* 0x000fe200078e0a97 */
[----:B------:R-:W-:Y:S01]  /*9c70*/  IADD3 R3, R195, 0xcd, RZ ;  /* 0x000000cdc3037810 */ /* 0x000fe20007ffe0ff */
[--C-:B------:R-:W-:Y:S01]  /*9c80*/  @!P6 IMAD.IADD R156, R156, 0x1, -R7.reuse ;  /* 0x000000019c9ce824 */ /* 0x100fe200078e0a07 */
[----:B------:R-:W-:Y:S01]  /*9c90*/  ISETP.GE.AND P3, PT, R158, RZ, PT ;  /* 0x000000ff9e00720c */ /* 0x000fe20003f66270 */
[----:B------:R-:W-:Y:S01]  /*9ca0*/  @!P2 IMAD.IADD R154, R154, 0x1, -R7 ;  /* 0x000000019a9aa824 */ /* 0x000fe200078e0a07 */
[----:B------:R-:W-:Y:S01]  /*9cb0*/  IABS R158, R3 ;  /* 0x00000003009e7213 */ /* 0x000fe20000000000 */
[----:B------:R-:W-:Y:S01]  /*9cc0*/  IMAD.MOV.U32 R30, RZ, RZ, R204 ;  /* 0x000000ffff1e7224 */ /* 0x000fe200078e00cc */
[----:B------:R-:W-:Y:S01]  /*9cd0*/  ISETP.GE.AND P2, PT, R3, RZ, PT ;  /* 0x000000ff0300720c */ /* 0x000fe20003f46270 */
[----:B------:R-:W-:Y:S01]  /*9ce0*/  @!P1 IMAD.MOV R154, RZ, RZ, -R154 ;  /* 0x000000ffff9a9224 */ /* 0x000fe200078e0a9a */
[----:B------:R-:W-:Y:S01]  /*9cf0*/  ISETP.GT.U32.AND P6, PT, R7, R156, PT ;  /* 0x0000009c0700720c */ /* 0x000fe20003fc4070 */
[----:B------:R-:W-:Y:S01]  /*9d00*/  IMAD.HI.U32 R2, R247, R158, RZ ;  /* 0x0000009ef7027227 */ /* 0x000fe200078e00ff */
[----:B------:R-:W-:-:S02]  /*9d10*/  IABS R3, R5 ;  /* 0x0000000500037213 */ /* 0x000fc40000000000 */
[----:B------:R-:W-:Y:S01]  /*9d20*/  ISETP.GE.AND P1, PT, R5, RZ, PT ;  /* 0x000000ff0500720c */ /* 0x000fe20003f26270 */
        /* <DEDUP_REMOVED lines=8> */
[----:B------:R-:W-:-:S04]  /*9db0*/  IMAD.HI.U32 R3, R247, R4, RZ ;  /* 0x00000004f7037227 */ /* 0x000fc800078e00ff */
[----:B------:R-:W-:Y:S01]  /*9dc0*/  @!P6 IMAD.IADD R156, R156, 0x1, -R7 ;  /* 0x000000019c9ce824 */ /* 0x000fe200078e0a07 */
[C---:B------:R-:W-:Y:S01]  /*9dd0*/  ISETP.GT.U32.AND P6, PT, R7.reuse, R158, PT ;  /* 0x0000009e0700720c */ /* 0x040fe20003fc4070 */
[----:B------:R-:W-:Y:S02]  /*9de0*/  IMAD.MOV R2, RZ, RZ, -R2 ;  /* 0x000000ffff027224 */ /* 0x000fe400078e0a02 */
[----:B------:R-:W-:Y:S02]  /*9df0*/  IMAD.MOV R3, RZ, RZ, -R3 ;  /* 0x000000ffff037224 */ /* 0x000fe400078e0a03 */
[C---:B------:R-:W-:Y:S02]  /*9e00*/  IMAD R160, R7.reuse, R2, R160 ;  /* 0x0000000207a07224 */ /* 0x040fe400078e02a0 */
[----:B------:R-:W-:Y:S01]  /*9e10*/  IMAD R159, R7, R3, R4 ;  /* 0x00000003079f7224 */ /* 0x000fe200078e0204 */
[----:B------:R-:W-:Y:S01]  /*9e20*/  IADD3 R4, R195, 0xd0, RZ ;  /* 0x000000d0c3047810 */ /* 0x000fe20007ffe0ff */
[--C-:B------:R-:W-:Y:S01]  /*9e30*/  @!P4 IMAD.IADD R157, R157, 0x1, -R7.reuse ;  /* 0x000000019d9dc824 */ /* 0x100fe200078e0a07 */
[C---:B------:R-:W-:Y:S01]  /*9e40*/  ISETP.GT.U32.AND P4, PT, R7.reuse, R160, PT ;  /* 0x000000a00700720c */ /* 0x040fe20003f84070 */
[----:B------:R-:W-:Y:S01]  /*9e50*/  @!P5 IMAD.MOV R156, RZ, RZ, -R156 ;  /* 0x000000ffff9cd224 */ /* 0x000fe200078e0a9c */
[----:B------:R-:W-:Y:S01]  /*9e60*/  ISETP.GT.U32.AND P5, PT, R7, R159, PT ;  /* 0x0000009f0700720c */ /* 0x000fe20003fa4070 */
[----:B------:R-:W-:-:S02]  /*9e70*/  @!P6 IMAD.IADD R158, R158, 0x1, -R7 ;  /* 0x000000019e9ee824 */ /* 0x000fc400078e0a07 */
[----:B------:R-:W-:Y:S01]  /*9e80*/  @!P3 IMAD.MOV R155, RZ, RZ, -R155 ;  /* 0x000000ffff9bb224 */ /* 0x000fe200078e0a9b */
[----:B------:R-:W-:Y:S01]  /*9e90*/  ISETP.GE.AND P3, PT, R6, RZ, PT ;  /* 0x000000ff0600720c */ /* 0x000fe20003f66270 */
[----:B------:R-:W-:Y:S01]  /*9ea0*/  IMAD.HI.U32 R3, R247, R162, RZ ;  /* 0x000000a2f7037227 */ /* 0x000fe200078e00ff */
[----:B------:R-:W-:Y:S02]  /*9eb0*/  ISETP.GT.U32.AND P6, PT, R7, R158, PT ;  /* 0x0000009e0700720c */ /* 0x000fe40003fc4070 */
[----:B------:R-:W-:Y:S01]  /*9ec0*/  IABS R6, R4 ;  /* 0x0000000400067213 */ /* 0x000fe20000000000 */
[----:B------:R-:W-:Y:S01]  /*9ed0*/  @!P0 IMAD.MOV R157, RZ, RZ, -R157 ;  /* 0x000000ffff9d8224 */ /* 0x000fe200078e0a9d */
[----:B------:R-:W-:Y:S01]  /*9ee0*/  ISETP.GE.AND P0, PT, R4, RZ, PT ;  /* 0x000000ff0400720c */ /* 0x000fe20003f06270 */
[--C-:B------:R-:W-:Y:S02]  /*9ef0*/  @!P4 IMAD.IADD R160, R160, 0x1, -R7.reuse ;  /* 0x00000001a0a0c824 */ /* 0x100fe400078e0a07 */
[----:B------:R-:W-:-:S02]  /*9f00*/  @!P5 IMAD.IADD R159, R159, 0x1, -R7 ;  /* 0x000000019f9fd824 */ /* 0x000fc400078e0a07 */
[----:B------:R-:W-:Y:S01]  /*9f10*/  IMAD.HI.U32 R4, R247, R164, RZ ;  /* 0x000000a4f7047227 */ /* 0x000fe200078e00ff */
[C---:B------:R-:W-:Y:S02]  /*9f20*/  ISETP.GT.U32.AND P4, PT, R7.reuse, R160, PT ;  /* 0x000000a00700720c */ /* 0x040fe40003f84070 */
[----:B------:R-:W-:Y:S01]  /*9f30*/  ISETP.GT.U32.AND P5, PT, R7, R159, PT ;  /* 0x0000009f0700720c */ /* 0x000fe20003fa4070 */
[----:B------:R-:W-:Y:S02]  /*9f40*/  IMAD.MOV R3, RZ, RZ, -R3 ;  /* 0x000000ffff037224 */ /* 0x000fe400078e0a03 */
[----:B------:R-:W-:-:S04]  /*9f50*/  IMAD.HI.U32 R2, R247, R6, RZ ;  /* 0x00000006f7027227 */ /* 0x000fc800078e00ff */
[--C-:B------:R-:W-:Y:S01]  /*9f60*/  @!P6 IMAD.IADD R158, R158, 0x1, -R7.reuse ;  /* 0x000000019e9ee824 */ /* 0x100fe200078e0a07 */
[----:B------:R-:W-:Y:S01]  /*9f70*/  ISETP.GE.AND P6, PT, R5, RZ, PT ;  /* 0x000000ff0500720c */ /* 0x000fe20003fc6270 */
[----:B------:R-:W-:Y:S01]  /*9f80*/  IMAD.MOV R4, RZ, RZ, -R4 ;  /* 0x000000ffff047224 */ /* 0x000fe200078e0a04 */
[----:B------:R-:W-:Y:S01]  /*9f90*/  IADD3 R5, R195, 0xd4, RZ ;  /* 0x000000d4c3057810 */ /* 0x000fe20007ffe0ff */
[C---:B------:R-:W-:Y:S02]  /*9fa0*/  IMAD R162, R7.reuse, R3, R162 ;  /* 0x0000000307a27224 */ /* 0x040fe400078e02a2 */
[----:B------:R-:W-:Y:S02]  /*9fb0*/  IMAD.MOV R2, RZ, RZ, -R2 ;  /* 0x000000ffff027224 */ /* 0x000fe400078e0a02 */
[C---:B------:R-:W-:Y:S01]  /*9fc0*/  IMAD R163, R7.reuse, R4, R164 ;  /* 0x0000000407a37224 */ /* 0x040fe200078e02a4 */
[----:B------:R-:W-:Y:S01]  /*9fd0*/  IABS R4, R5 ;  /* 0x0000000500047213 */ /* 0x000fe20000000000 */
[----:B------:R-:W-:Y:S01]  /*9fe0*/  @!P2 IMAD.MOV R158, RZ, RZ, -R158 ;  /* 0x000000ffff9ea224 */ /* 0x000fe200078e0a9e */
[C---:B------:R-:W-:Y:S01]  /*9ff0*/  ISETP.GT.U32.AND P2, PT, R7.reuse, R162, PT ;  /* 0x000000a20700720c */ /* 0x040fe20003f44070 */
[----:B------:R-:W-:Y:S01]  /*a000*/  IMAD R161, R7, R2, R6 ;  /* 0x0000000207a17224 */ /* 0x000fe200078e0206 */
[----:B------:R-:W-:Y:S01]  /*a010*/  IADD3 R2, R195, 0xd3, RZ ;  /* 0x000000d3c3027810 */ /* 0x000fe20007ffe0ff */
[--C-:B------:R-:W-:Y:S01]  /*a020*/  @!P4 IMAD.IADD R160, R160, 0x1, -R7.reuse ;  /* 0x00000001a0a0c824 */ /* 0x100fe200078e0a07 */
[----:B------:R-:W-:Y:S01]  /*a030*/  ISETP.GT.U32.AND P4, PT, R7, R163, PT ;  /* 0x000000a30700720c */ /* 0x000fe20003f84070 */
[----:B------:R-:W-:Y:S01]  /*a040*/  @!P5 IMAD.IADD R159, R159, 0x1, -R7 ;  /* 0x000000019f9fd824 */ /* 0x000fe200078e0a07 */
[----:B------:R-:W-:Y:S01]  /*a050*/  ISETP.GT.U32.AND P5, PT, R7, R161, PT ;  /* 0x000000a10700720c */ /* 0x000fe20003fa4070 */
[----:B------:R-:W-:Y:S01]  /*a060*/  IMAD.HI.U32 R3, R247, R4, RZ ;  /* 0x00000004f7037227 */ /* 0x000fe200078e00ff */
[----:B------:R-:W-:-:S02]  /*a070*/  IABS R164, R2 ;  /* 0x0000000200a47213 */ /* 0x000fc40000000000 */
[----:B------:R-:W-:Y:S01]  /*a080*/  IADD3 R6, R195, 0xd5, RZ ;  /* 0x000000d5c3067810 */ /* 0x000fe20007ffe0ff */
[----:B------:R-:W-:Y:S02]  /*a090*/  IMAD.MOV R3, RZ, RZ, -R3 ;  /* 0x000000ffff037224 */ /* 0x000fe400078e0a03 */
[----:B------:R-:W-:Y:S01]  /*a0a0*/  @!P2 IMAD.IADD R162, R162, 0x1, -R7 ;  /* 0x00000001a2a2a824 */ /* 0x000fe200078e0a07 */
[----:B------:R-:W-:Y:S01]  /*a0b0*/  IABS R166, R6 ;  /* 0x0000000600a67213 */ /* 0x000fe20000000000 */
[----:B------:R-:W-:Y:S01]  /*a0c0*/  @!P1 IMAD.MOV R159, RZ, RZ, -R159 ;  /* 0x000000ffff9f9224 */ /* 0x000fe200078e0a9f */
[----:B------:R-:W-:Y:S01]  /*a0d0*/  ISETP.GE.AND P1, PT, R165, RZ, PT ;  /* 0x000000ffa500720c */ /* 0x000fe20003f26270 */
[--C-:B------:R-:W-:Y:S01]  /*a0e0*/  @!P4 IMAD.IADD R163, R163, 0x1, -R7.reuse ;  /* 0x00000001a3a3c824 */ /* 0x100fe200078e0a07 */
[----:B------:R-:W-:Y:S01]  /*a0f0*/  ISETP.GT.U32.AND P4, PT, R7, R162, PT ;  /* 0x000000a20700720c */ /* 0x000fe20003f84070 */
[----:B------:R-:W-:Y:S01]  /*a100*/  @!P5 IMAD.IADD R161, R161, 0x1, -R7 ;  /* 0x00000001a1a1d824 */ /* 0x000fe200078e0a07 */
[----:B------:R-:W-:Y:S01]  /*a110*/  ISETP.GE.AND P5, PT, R2, RZ, PT ;  /* 0x000000ff0200720c */ /* 0x000fe20003fa6270 */
[----:B------:R-:W-:-:S03]  /*a120*/  IMAD.HI.U32 R2, R247, R164, RZ ;  /* 0x000000a4f7027227 */ /* 0x000fc600078e00ff */
[C---:B------:R-:W-:Y:S01]  /*a130*/  ISETP.GT.U32.AND P2, PT, R7.reuse, R161, PT ;  /* 0x000000a10700720c */ /* 0x040fe20003f44070 */
[C---:B------:R-:W-:Y:S01]  /*a140*/  IMAD R165, R7.reuse, R3, R4 ;  /* 0x0000000307a57224 */ /* 0x040fe200078e0204 */
[----:B------:R-:W-:Y:S01]  /*a150*/  IABS R4, R167 ;  /* 0x000000a700047213 */ /* 0x000fe20000000000 */
[----:B------:R-:W-:Y:S02]  /*a160*/  IMAD.MOV R2, RZ, RZ, -R2 ;  /* 0x000000ffff027224 */ /* 0x000fe400078e0a02 */
[----:B------:R-:W-:Y:S01]  /*a170*/  @!P3 IMAD.MOV R160, RZ, RZ, -R160 ;  /* 0x000000ffffa0b224 */ /* 0x000fe200078e0aa0 */
[C---:B------:R-:W-:Y:S01]  /*a180*/  ISETP.GT.U32.AND P3, PT, R7.reuse, R163, PT ;  /* 0x000000a30700720c */ /* 0x040fe20003f64070 */
[----:B------:R-:W-:Y:S01]  /*a190*/  @!P4 IMAD.IADD R162, R162, 0x1, -R7 ;  /* 0x00000001a2a2c824 */ /* 0x000fe200078e0a07 */
[C---:B------:R-:W-:Y:S01]  /*a1a0*/  ISETP.GT.U32.AND P4, PT, R7.reuse, R165, PT ;  /* 0x000000a50700720c */ /* 0x040fe20003f84070 */
[----:B------:R-:W-:Y:S02]  /*a1b0*/  IMAD R164, R7, R2, R164 ;  /* 0x0000000207a47224 */ /* 0x000fe400078e02a4 */
[----:B------:R-:W-:-:S04]  /*a1c0*/  IMAD.HI.U32 R2, R247, R166, RZ ;  /* 0x000000a6f7027227 */ /* 0x000fc800078e00ff */
[----:B------:R-:W-:Y:S01]  /*a1d0*/  @!P2 IMAD.IADD R161, R161, 0x1, -R7 ;  /* 0x00000001a1a1a824 */ /* 0x000fe200078e0a07 */
[----:B------:R-:W-:Y:S01]  /*a1e0*/  ISETP.GT.U32.AND P2, PT, R7, R164, PT ;  /* 0x000000a40700720c */ /* 0x000fe20003f44070 */
[----:B------:R-:W-:Y:S02]  /*a1f0*/  IMAD.MOV R3, RZ, RZ, -R2 ;  /* 0x000000ffff037224 */ /* 0x000fe400078e0a02 */
[----:B------:R-:W-:-:S04]  /*a200*/  IMAD.HI.U32 R2, R247, R4, RZ ;  /* 0x00000004f7027227 */ /* 0x000fc800078e00ff */
[--C-:B------:R-:W-:Y:S02]  /*a210*/  @!P4 IMAD.IADD R165, R165, 0x1, -R7.reuse ;  /* 0x00000001a5a5c824 */ /* 0x100fe400078e0a07 */
[----:B------:R-:W-:Y:S02]  /*a220*/  IMAD R166, R7, R3, R166 ;  /* 0x0000000307a67224 */ /* 0x000fe400078e02a6 */
[--C-:B------:R-:W-:Y:S01]  /*a230*/  @!P3 IMAD.IADD R163, R163, 0x1, -R7.reuse ;  /* 0x00000001a3a3b824 */ /* 0x100fe200078e0a07 */
[----:B------:R-:W-:Y:S01]  /*a240*/  ISETP.GT.U32.AND P4, PT, R7, R165, PT ;  /* 0x000000a50700720c */ /* 0x000fe20003f84070 */
[----:B------:R-:W-:Y:S01]  /*a250*/  @!P2 IMAD.IADD R164, R164, 0x1, -R7 ;  /* 0x00000001a4a4a824 */ /* 0x000fe200078e0a07 */
[----:B------:R-:W-:Y:S01]  /*a260*/  ISETP.GE.AND P3, PT, R5, RZ, PT ;  /* 0x000000ff0500720c */ /* 0x000fe20003f66270 */
[----:B------:R-:W-:Y:S01]  /*a270*/  @!P6 IMAD.MOV R162, RZ, RZ, -R162 ;  /* 0x000000ffffa2e224 */ /* 0x000fe200078e0aa2 */
[C---:B------:R-:W-:Y:S01]  /*a280*/  ISETP.GT.U32.AND P6, PT, R7.reuse, R166, PT ;  /* 0x000000a60700720c */ /* 0x040fe20003fc4070 */
[----:B------:R-:W-:Y:S01]  /*a290*/  IMAD.MOV R2, RZ, RZ, -R2 ;  /* 0x000000ffff027224 */ /* 0x000fe200078e0a02 */
[----:B------:R-:W-:Y:S01]  /*a2a0*/  ISETP.GT.U32.AND P2, PT, R7, R164, PT ;  /* 0x000000a40700720c */ /* 0x000fe20003f44070 */
[----:B------:R-:W-:Y:S01]  /*a2b0*/  @!P1 IMAD.MOV R163, RZ, RZ, -R163 ;  /* 0x000000ffffa39224 */ /* 0x000fe200078e0aa3 */
[----:B------:R-:W-:Y:S01]  /*a2c0*/  ISETP.GE.AND P1, PT, R167, RZ, PT ;  /* 0x000000ffa700720c */ /* 0x000fe20003f26270 */
        /* <DEDUP_REMOVED lines=9> */
[----:B------:R-:W-:Y:S01]  /*a360*/  @!P2 IMAD.IADD R164, R164, 0x1, -R7 ;  /* 0x00000001a4a4a824 */ /* 0x000fe200078e0a07 */
[----:B------:R-:W-:Y:S01]  /*a370*/  ISETP.GE.AND P2, PT, R169, RZ, PT ;  /* 0x000000ffa900720c */ /* 0x000fe20003f46270 */
[----:B------:R-:W-:Y:S02]  /*a380*/  IMAD.MOV R3, RZ, RZ, -R3 ;  /* 0x000000ffff037224 */ /* 0x000fe400078e0a03 */
[----:B------:R-:W-:Y:S01]  /*a390*/  @!P5 IMAD.MOV R164, RZ, RZ, -R164 ;  /* 0x000000ffffa4d224 */ /* 0x000fe200078e0aa4 */
[----:B------:R-:W-:Y:S01]  /*a3a0*/  ISETP.GT.U32.AND P5, PT, R7, R166, PT ;  /* 0x000000a60700720c */ /* 0x000fe20003fa4070 */
[----:B------:R-:W-:-:S04]  /*a3b0*/  IMAD.HI.U32 R2, R247, R4, RZ ;  /* 0x00000004f7027227 */ /* 0x000fc800078e00ff */
[----:B------:R-:W-:Y:S02]  /*a3c0*/  @!P4 IMAD.IADD R167, R167, 0x1, -R7 ;  /* 0x00000001a7a7c824 */ /* 0x000fe400078e0a07 */
[C---:B------:R-:W-:Y:S02]  /*a3d0*/  IMAD R168, R7.reuse, R3, R168 ;  /* 0x0000000307a87224 */ /* 0x040fe400078e02a8 */
[----:B------:R-:W-:Y:S01]  /*a3e0*/  IMAD.MOV R2, RZ, RZ, -R2 ;  /* 0x000000ffff027224 */ /* 0x000fe200078e0a02 */
[C---:B------:R-:W-:Y:S01]  /*a3f0*/  ISETP.GT.U32.AND P4, PT, R7.reuse, R167, PT ;  /* 0x000000a70700720c */ /* 0x040fe20003f84070 */
[----:B------:R-:W-:Y:S01]  /*a400*/  @!P3 IMAD.MOV R165, RZ, RZ, -R165 ;  /* 0x000000ffffa5b224 */ /* 0x000fe200078e0aa5 */
[C---:B------:R-:W-:Y:S01]  /*a410*/  ISETP.GT.U32.AND P3, PT, R7.reuse, R168, PT ;  /* 0x000000a80700720c */ /* 0x040fe20003f64070 */
[----:B------:R-:W-:Y:S01]  /*a420*/  IMAD R169, R7, R2, R4 ;  /* 0x0000000207a97224 */ /* 0x000fe200078e0204 */
[----:B------:R-:W-:Y:S01]  /*a430*/  IABS R4, R177 ;  /* 0x000000b100047213 */ /* 0x000fe20000000000 */
[----:B------:R-:W-:-:S04]  /*a440*/  IMAD.HI.U32 R3, R247, R170, RZ ;  /* 0x000000aaf7037227 */ /* 0x000fc800078e00ff */
[----:B------:R-:W-:Y:S01]  /*a450*/  @!P5 IMAD.IADD R166, R166, 0x1, -R7 ;  /* 0x00000001a6a6d824 */ /* 0x000fe200078e0a07 */
[----:B------:R-:W-:Y:S01]  /*a460*/  ISETP.GT.U32.AND P5, PT, R7, R169, PT ;  /* 0x000000a90700720c */ /* 0x000fe20003fa4070 */
[----:B------:R-:W-:Y:S02]  /*a470*/  IMAD.MOV R3, RZ, RZ, -R3 ;  /* 0x000000ffff037224 */ /* 0x000fe400078e0a03 */
[--C-:B------:R-:W-:Y:S02]  /*a480*/  @!P4 IMAD.IADD R167, R167, 0x1, -R7.reuse ;  /* 0x00000001a7a7c824 */ /* 0x100fe400078e0a07 */
[----:B------:R-:W-:Y:S02]  /*a490*/  IMAD R170, R7, R3, R170 ;  /* 0x0000000307aa7224 */ /* 0x000fe400078e02aa */
[----:B------:R-:W-:Y:S01]  /*a4a0*/  @!P3 IMAD.IADD R168, R168, 0x1, -R7 ;  /* 0x00000001a8a8b824 */ /* 0x000fe200078e0a07 */
[----:B------:R-:W-:Y:S01]  /*a4b0*/  ISETP.GE.AND P3, PT, R171, RZ, PT ;  /* 0x000000ffab00720c */ /* 0x000fe20003f66270 */
[----:B------:R-:W-:Y:S01]  /*a4c0*/  @!P0 IMAD.MOV R161, RZ, RZ, -R161 ;  /* 0x000000ffffa18224 */ /* 0x000fe200078e0aa1 */
[----:B------:R-:W-:Y:S01]  /*a4d0*/  ISETP.GT.U32.AND P4, PT, R7, R170, PT ;  /* 0x000000aa0700720c */ /* 0x000fe20003f84070 */
[----:B------:R-:W-:Y:S01]  /*a4e0*/  IMAD.HI.U32 R3, R247, R172, RZ ;  /* 0x000000acf7037227 */ /* 0x000fe200078e00ff */
[----:B------:R-:W-:-:S02]  /*a4f0*/  ISETP.GE.AND P0, PT, R6, RZ, PT ;  /* 0x000000ff0600720c */ /* 0x000fc40003f06270 */
[----:B------:R-:W-:Y:S01]  /*a500*/  IABS R6, R5 ;  /* 0x0000000500067213 */ /* 0x000fe20000000000 */
[----:B------:R-:W-:Y:S01]  /*a510*/  @!P5 IMAD.IADD R169, R169, 0x1, -R7 ;  /* 0x00000001a9a9d824 */ /* 0x000fe200078e0a07 */
[----:B------:R-:W-:Y:S01]  /*a520*/  ISETP.GT.U32.AND P5, PT, R7, R168, PT ;  /* 0x000000a80700720c */ /* 0x000fe20003fa4070 */
[----:B------:R-:W-:Y:S02]  /*a530*/  IMAD.MOV R3, RZ, RZ, -R3 ;  /* 0x000000ffff037224 */ /* 0x000fe400078e0a03 */
[----:B------:R-:W-:-:S04]  /*a540*/  IMAD.HI.U32 R2, R247, R6, RZ ;  /* 0x00000006f7027227 */ /* 0x000fc800078e00ff */
[--C-:B------:R-:W-:Y:S02]  /*a550*/  @!P4 IMAD.IADD R170, R170, 0x1, -R7.reuse ;  /* 0x00000001aaaac824 */ /* 0x100fe400078e0a07 */
[----:B------:R-:W-:Y:S02]  /*a560*/  IMAD.MOV R2, RZ, RZ, -R2 ;  /* 0x000000ffff027224 */ /* 0x000fe400078e0a02 */
[C---:B------:R-:W-:Y:S01]  /*a570*/  IMAD R172, R7.reuse, R3, R172 ;  /* 0x0000000307ac7224 */ /* 0x040fe200078e02ac */
[C---:B------:R-:W-:Y:S01]  /*a580*/  ISETP.GT.U32.AND P4, PT, R7.reuse, R170, PT ;  /* 0x000000aa0700720c */ /* 0x040fe20003f84070 */
[----:B------:R-:W-:Y:S01]  /*a590*/  IMAD R171, R7, R2, R6 ;  /* 0x0000000207ab7224 */ /* 0x000fe200078e0206 */
[----:B------:R-:W-:Y:S01]  /*a5a0*/  IADD3 R3, R195, 0xdd, RZ ;  /* 0x000000ddc3037810 */ /* 0x000fe20007ffe0ff */
[----:B------:R-:W-:Y:S01]  /*a5b0*/  @!P5 IMAD.IADD R168, R168, 0x1, -R7 ;  /* 0x00000001a8a8d824 */ /* 0x000fe200078e0a07 */
[----:B------:R-:W-:Y:S01]  /*a5c0*/  ISETP.GT.U32.AND P5, PT, R7, R172, PT ;  /* 0x000000ac0700720c */ /* 0x000fe20003fa4070 */
[----:B------:R-:W-:Y:S01]  /*a5d0*/  IMAD.HI.U32 R2, R247, R4, RZ ;  /* 0x00000004f7027227 */ /* 0x000fe200078e00ff */
[----:B------:R-:W-:-:S02]  /*a5e0*/  IABS R174, R3 ;  /* 0x0000000300ae7213 */ /* 0x000fc40000000000 */
[----:B------:R-:W-:Y:S01]  /*a5f0*/  IADD3 R6, R195, 0xde, RZ ;  /* 0x000000dec3067810 */ /* 0x000fe20007ffe0ff */
[----:B------:R-:W-:Y:S02]  /*a600*/  IMAD.MOV R2, RZ, RZ, -R2 ;  /* 0x000000ffff027224 */ /* 0x000fe400078e0a02 */
[----:B------:R-:W-:Y:S01]  /*a610*/  @!P1 IMAD.MOV R167, RZ, RZ, -R167 ;  /* 0x000000ffffa79224 */ /* 0x000fe200078e0aa7 */
[C---:B------:R-:W-:Y:S01]  /*a620*/  ISETP.GT.U32.AND P1, PT, R7.reuse, R171, PT ;  /* 0x000000ab0700720c */ /* 0x040fe20003f24070 */
[C---:B------:R-:W-:Y:S01]  /*a630*/  IMAD R173, R7.reuse, R2, R4 ;  /* 0x0000000207ad7224 */ /* 0x040fe200078e0204 */
[----:B------:R-:W-:Y:S01]  /*a640*/  IABS R176, R6 ;  /* 0x0000000600b07213 */ /* 0x000fe20000000000 */
[--C-:B------:R-:W-:Y:S02]  /*a650*/  @!P4 IMAD.IADD R170, R170, 0x1, -R7.reuse ;  /* 0x00000001aaaac824 */ /* 0x100fe400078e0a07 */
[----:B------:R-:W-:Y:S01]  /*a660*/  @!P5 IMAD.IADD R172, R172, 0x1, -R7 ;  /* 0x00000001acacd824 */ /* 0x000fe200078e0a07 */
[----:B------:R-:W-:Y:S01]  /*a670*/  ISETP.GT.U32.AND P4, PT, R7, R173, PT ;  /* 0x000000ad0700720c */ /* 0x000fe20003f84070 */
[----:B------:R-:W-:-:S03]  /*a680*/  IMAD.HI.U32 R2, R247, R174, RZ ;  /* 0x000000aef7027227 */ /* 0x000fc600078e00ff */
[C---:B------:R-:W-:Y:S01]  /*a690*/  ISETP.GT.U32.AND P5, PT, R7.reuse, R172, PT ;  /* 0x000000ac0700720c */ /* 0x040fe20003fa4070 */
[----:B------:R-:W-:Y:S01]  /*a6a0*/  @!P0 IMAD.MOV R166, RZ, RZ, -R166 ;  /* 0x000000ffffa68224 */ /* 0x000fe200078e0aa6 */
[----:B------:R-:W-:Y:S01]  /*a6b0*/  ISETP.GT.U32.AND P0, PT, R7, R169, PT ;  /* 0x000000a90700720c */ /* 0x000fe20003f04070 */
[----:B------:R-:W-:Y:S02]  /*a6c0*/  IMAD.MOV R2, RZ, RZ, -R2 ;  /* 0x000000ffff027224 */ /* 0x000fe400078e0a02 */
[----:B------:R-:W-:Y:S01]  /*a6d0*/  @!P1 IMAD.IADD R171, R171, 0x1, -R7 ;  /* 0x00000001abab9824 */ /* 0x000fe200078e0a07 */
[----:B------:R-:W-:Y:S01]  /*a6e0*/  ISETP.GE.AND P1, PT, R175, RZ, PT ;  /* 0x000000ffaf00720c */ /* 0x000fe20003f26270 */
[----:B------:R-:W-:Y:S01]  /*a6f0*/  IMAD R174, R7, R2, R174 ;  /* 0x0000000207ae7224 */ /* 0x000fe200078e02ae */
[----:B------:R-:W-:Y:S01]  /*a700*/  IADD3 R175, R195, 0xe2, RZ ;  /* 0x000000e2c3af7810 */ /* 0x000fe20007ffe0ff */
[----:B------:R-:W-:-:S03]  /*a710*/  IMAD.HI.U32 R2, R247, R176, RZ ;  /* 0x000000b0f7027227 */ /* 0x000fc600078e00ff */
[----:B------:R-:W-:Y:S01]  /*a720*/  IABS R184, R175 ;  /* 0x000000af00b87213 */ /* 0x000fe20000000000 */
[--C-:B------:R-:W-:Y:S02]  /*a730*/  @!P4 IMAD.IADD R173, R173, 0x1, -R7.reuse ;  /* 0x00000001adadc824 */ /* 0x100fe400078e0a07 */
[----:B------:R-:W-:Y:S01]  /*a740*/  @!P2 IMAD.MOV R168, RZ, RZ, -R168 ;  /* 0x000000ffffa8a224 */ /* 0x000fe200078e0aa8 */
[C---:B------:R-:W-:Y:S01]  /*a750*/  ISETP.GT.U32.AND P2, PT, R7.reuse, R171, PT ;  /* 0x000000ab0700720c */ /* 0x040fe20003f44070 */
[----:B------:R-:W-:Y:S01]  /*a760*/  IMAD.MOV R2, RZ, RZ, -R2 ;  /* 0x000000ffff027224 */ /* 0x000fe200078e0a02 */
[C---:B------:R-:W-:Y:S01]  /*a770*/  ISETP.GT.U32.AND P4, PT, R7.reuse, R173, PT ;  /* 0x000000ad0700720c */ /* 0x040fe20003f84070 */
[----:B------:R-:W-:Y:S01]  /*a780*/  @!P3 IMAD.MOV R170, RZ, RZ, -R170 ;  /* 0x000000ffffaab224 */ /* 0x000fe200078e0aaa */
[----:B------:R-:W-:Y:S01]  /*a790*/  ISETP.GT.U32.AND P3, PT, R7, R174, PT ;  /* 0x000000ae0700720c */ /* 0x000fe20003f64070 */
[--C-:B------:R-:W-:Y:S01]  /*a7a0*/  @!P0 IMAD.IADD R169, R169, 0x1, -R7.reuse ;  /* 0x00000001a9a98824 */ /* 0x100fe200078e0a07 */
[----:B------:R-:W-:Y:S01]  /*a7b0*/  ISETP.GE.AND P0, PT, R5, RZ, PT ;  /* 0x000000ff0500720c */ /* 0x000fe20003f06270 */
[--C-:B------:R-:W-:Y:S01]  /*a7c0*/  @!P5 IMAD.IADD R172, R172, 0x1, -R7.reuse ;  /* 0x00000001acacd824 */ /* 0x100fe200078e0a07 */
[----:B------:R-:W-:Y:S01]  /*a7d0*/  IADD3 R5, R195, 0xe1, RZ ;  /* 0x000000e1c3057810 */ /* 0x000fe20007ffe0ff */
[----:B------:R-:W-:Y:S01]  /*a7e0*/  IMAD R176, R7, R2, R176 ;  /* 0x0000000207b07224 */ /* 0x000fe200078e02b0 */
[----:B------:R-:W-:Y:S01]  /*a7f0*/  IADD3 R2, R195, 0xdf, RZ ;  /* 0x000000dfc3027810 */ /* 0x000fe20007ffe0ff */
[----:B------:R-:W-:Y:S01]  /*a800*/  @!P1 IMAD.MOV R172, RZ, RZ, -R172 ;  /* 0x000000ffffac9224 */ /* 0x000fe200078e0aac */
[----:B------:R-:W-:Y:S01]  /*a810*/  ISETP.GE.AND P5, PT, R6, RZ, PT ;  /* 0x000000ff0600720c */ /* 0x000fe20003fa6270 */
[--C-:B------:R-:W-:Y:S01]  /*a820*/  @!P2 IMAD.IADD R171, R171, 0x1, -R7.reuse ;  /* 0x00000001ababa824 */ /* 0x100fe200078e0a07 */
        /* <DEDUP_REMOVED lines=8> */
[----:B------:R-:W-:-:S02]  /*a8b0*/  IADD3 R3, R195, 0xe0, RZ ;  /* 0x000000e0c3037810 */ /* 0x000fc40007ffe0ff */
[----:B------:R-:W-:Y:S01]  /*a8c0*/  ISETP.GT.U32.AND P0, PT, R7, R174, PT ;  /* 0x000000ae0700720c */ /* 0x000fe20003f04070 */
[----:B------:R-:W-:Y:S01]  /*a8d0*/  IMAD.MOV R2, RZ, RZ, -R2 ;  /* 0x000000ffff027224 */ /* 0x000fe200078e0a02 */
[----:B------:R-:W-:Y:S01]  /*a8e0*/  IABS R178, R3 ;  /* 0x0000000300b27213 */ /* 0x000fe20000000000 */
[----:B------:R-:W-:Y:S01]  /*a8f0*/  @!P1 IMAD.IADD R176, R176, 0x1, -R7 ;  /* 0x00000001b0b09824 */ /* 0x000fe200078e0a07 */
[----:B------:R-:W-:Y:S01]  /*a900*/  IABS R6, R5 ;  /* 0x0000000500067213 */ /* 0x000fe20000000000 */
[----:B------:R-:W-:Y:S01]  /*a910*/  @!P6 IMAD.MOV R169, RZ, RZ, -R169 ;  /* 0x000000ffffa9e224 */ /* 0x000fe200078e0aa9 */
[----:B------:R-:W-:Y:S01]  /*a920*/  ISETP.GE.AND P6, PT, R177, RZ, PT ;  /* 0x000000ffb100720c */ /* 0x000fe20003fc6270 */
[C---:B------:R-:W-:Y:S01]  /*a930*/  IMAD R177, R7.reuse, R2, R4 ;  /* 0x0000000207b17224 */ /* 0x040fe200078e0204 */
[----:B------:R-:W-:Y:S01]  /*a940*/  ISETP.GT.U32.AND P1, PT, R7, R176, PT ;  /* 0x000000b00700720c */ /* 0x000fe20003f24070 */
[----:B------:R-:W-:Y:S01]  /*a950*/  IMAD.HI.U32 R2, R247, R178, RZ ;  /* 0x000000b2f7027227 */ /* 0x000fe200078e00ff */
[----:B------:R-:W-:-:S03]  /*a960*/  ISETP.GE.AND P3, PT, R3, RZ, PT ;  /* 0x000000ff0300720c */ /* 0x000fc60003f66270 */
[--C-:B------:R-:W-:Y:S01]  /*a970*/  @!P0 IMAD.IADD R174, R174, 0x1, -R7.reuse ;  /* 0x00000001aeae8824 */ /* 0x100fe200078e0a07 */
[----:B------:R-:W-:Y:S01]  /*a980*/  ISETP.GE.AND P0, PT, R175, RZ, PT ;  /* 0x000000ffaf00720c */ /* 0x000fe20003f06270 */
[----:B------:R-:W-:Y:S02]  /*a990*/  IMAD.MOV R2, RZ, RZ, -R2 ;  /* 0x000000ffff027224 */ /* 0x000fe400078e0a02 */
[----:B------:R-:W-:Y:S01]  /*a9a0*/  @!P2 IMAD.MOV R174, RZ, RZ, -R174 ;  /* 0x000000ffffaea224 */ /* 0x000fe200078e0aae */
[C---:B------:R-:W-:Y:S01]  /*a9b0*/  ISETP.GT.U32.AND P2, PT, R7.reuse, R177, PT ;  /* 0x000000b10700720c */ /* 0x040fe20003f44070 */
[----:B------:R-:W-:Y:S01]  /*a9c0*/  IMAD R178, R7, R2, R178 ;  /* 0x0000000207b27224 */ /* 0x000fe200078e02b2 */
[----:B------:R-:W-:Y:S01]  /*a9d0*/  IABS R2, R182 ;  /* 0x000000b600027213 */ /* 0x000fe20000000000 */
[----:B------:R-:W-:Y:S02]  /*a9e0*/  @!P1 IMAD.IADD R176, R176, 0x1, -R7 ;  /* 0x00000001b0b09824 */ /* 0x000fe400078e0a07 */
[----:B------:R-:W-:Y:S01]  /*a9f0*/  IMAD.HI.U32 R3, R247, R6, RZ ;  /* 0x00000006f7037227 */ /* 0x000fe200078e00ff */
[----:B------:R-:W-:-:S03]  /*aa00*/  ISETP.GT.U32.AND P1, PT, R7, R178, PT ;  /* 0x000000b20700720c */ /* 0x000fc60003f24070 */
[----:B------:R-:W-:-:S04]  /*aa10*/  IMAD.HI.U32 R4, R247, R184, RZ ;  /* 0x000000b8f7047227 */ /* 0x000fc800078e00ff */
[----:B------:R-:W-:Y:S02]  /*aa20*/  @!P2 IMAD.IADD R177, R177, 0x1, -R7 ;  /* 0x00000001b1b1a824 */ /* 0x000fe400078e0a07 */
[----:B------:R-:W-:Y:S02]  /*aa30*/  IMAD.MOV R3, RZ, RZ, -R3 ;  /* 0x000000ffff037224 */ /* 0x000fe400078e0a03 */
[----:B------:R-:W-:Y:S02]  /*aa40*/  @!P5 IMAD.MOV R176, RZ, RZ, -R176 ;  /* 0x000000ffffb0d224 */ /* 0x000fe400078e0ab0 */
[----:B------:R-:W-:Y:S01]  /*aa50*/  @!P1 IMAD.IADD R178, R178, 0x1, -R7 ;  /* 0x00000001b2b29824 */ /* 0x000fe200078e0a07 */
[----:B------:R-:W-:Y:S01]  /*aa60*/  ISETP.GT.U32.AND P1, PT, R7, R177, PT ;  /* 0x000000b10700720c */ /* 0x000fe20003f24070 */
[----:B------:R-:W-:Y:S02]  /*aa70*/  IMAD.MOV R4, RZ, RZ, -R4 ;  /* 0x000000ffff047224 */ /* 0x000fe400078e0a04 */
[----:B------:R-:W-:Y:S01]  /*aa80*/  IMAD.HI.U32 R180, R247, R2, RZ ;  /* 0x00000002f7b47227 */ /* 0x000fe200078e00ff */
[----:B------:R-:W-:-:S03]  /*aa90*/  ISETP.GT.U32.AND P5, PT, R7, R178, PT ;  /* 0x000000b20700720c */ /* 0x000fc60003fa4070 */
[----:B------:R-:W-:Y:S01]  /*aaa0*/  IMAD R179, R7, R3, R6 ;  /* 0x0000000307b37224 */ /* 0x000fe200078e0206 */
[----:B------:R-:W-:Y:S01]  /*aab0*/  IADD3 R3, R195, 0xe5, RZ ;  /* 0x000000e5c3037810 */ /* 0x000fe20007ffe0ff */
[----:B------:R-:W-:Y:S01]  /*aac0*/  IMAD R184, R7, R4, R184 ;  /* 0x0000000407b87224 */ /* 0x000fe200078e02b8 */
[----:B------:R-:W-:Y:S01]  /*aad0*/  IADD3 R4, R195, 0xe6, RZ ;  /* 0x000000e6c3047810 */ /* 0x000fe20007ffe0ff */
[----:B------:R-:W-:Y:S01]  /*aae0*/  IMAD.MOV R180, RZ, RZ, -R180 ;  /* 0x000000ffffb47224 */ /* 0x000fe200078e0ab4 */
[----:B------:R-:W-:Y:S01]  /*aaf0*/  ISETP.GT.U32.AND P2, PT, R7, R179, PT ;  /* 0x000000b30700720c */ /* 0x000fe20003f44070 */
[----:B------:R-:W-:Y:S01]  /*ab00*/  @!P1 IMAD.IADD R177, R177, 0x1, -R7 ;  /* 0x00000001b1b19824 */ /* 0x000fe200078e0a07 */
[C---:B------:R-:W-:Y:S01]  /*ab10*/  ISETP.GT.U32.AND P1, PT, R7.reuse, R184, PT ;  /* 0x000000b80700720c */ /* 0x040fe20003f24070 */
[----:B------:R-:W-:Y:S01]  /*ab20*/  IMAD R185, R7, R180, R2 ;  /* 0x000000b407b97224 */ /* 0x000fe200078e0202 */
[----:B------:R-:W-:Y:S01]  /*ab30*/  IABS R190, R3 ;  /* 0x0000000300be7213 */ /* 0x000fe20000000000 */
[----:B------:R-:W-:Y:S01]  /*ab40*/  @!P6 IMAD.MOV R173, RZ, RZ, -R173 ;  /* 0x000000ffffade224 */ /* 0x000fe200078e0aad */
[----:B------:R-:W-:Y:S01]  /*ab50*/  ISETP.GE.AND P6, PT, R5, RZ, PT ;  /* 0x000000ff0500720c */ /* 0x000fe20003fc6270 */
[----:B------:R-:W-:Y:S01]  /*ab60*/  @!P5 IMAD.IADD R178, R178, 0x1, -R7 ;  /* 0x00000001b2b2d824 */ /* 0x000fe200078e0a07 */
[----:B------:R-:W-:Y:S01]  /*ab70*/  ISETP.GT.U32.AND P5, PT, R7, R185, PT ;  /* 0x000000b90700720c */ /* 0x000fe20003fa4070 */
[----:B------:R-:W-:Y:S01]  /*ab80*/  IMAD.HI.U32 R2, R247, R190, RZ ;  /* 0x000000bef7027227 */ /* 0x000fe200078e00ff */
[----:B------:R-:W-:-:S02]  /*ab90*/  IADD3 R5, R195, 0xe4, RZ ;  /* 0x000000e4c3057810 */ /* 0x000fc40007ffe0ff */
[----:B------:R-:W-:Y:S01]  /*aba0*/  IABS R6, R4 ;  /* 0x0000000400067213 */ /* 0x000fe20000000000 */
[--C-:B------:R-:W-:Y:S01]  /*abb0*/  @!P2 IMAD.IADD R179, R179, 0x1, -R7.reuse ;  /* 0x00000001b3b3a824 */ /* 0x100fe200078e0a07 */
[----:B------:R-:W-:Y:S01]  /*abc0*/  IABS R186, R5 ;  /* 0x0000000500ba7213 */ /* 0x000fe20000000000 */
[----:B------:R-:W-:Y:S01]  /*abd0*/  @!P1 IMAD.IADD R184, R184, 0x1, -R7 ;  /* 0x00000001b8b89824 */ /* 0x000fe200078e0a07 */
[----:B------:R-:W-:Y:S01]  /*abe0*/  ISETP.GE.AND P1, PT, R182, RZ, PT ;  /* 0x000000ffb600720c */ /* 0x000fe20003f26270 */
[----:B------:R-:W-:Y:S01]  /*abf0*/  IMAD.HI.U32 R180, R247, R6, RZ ;  /* 0x00000006f7b47227 */ /* 0x000fe200078e00ff */
[----:B------:R-:W-:-:S03]  /*ac00*/  ISETP.GT.U32.AND P2, PT, R7, R179, PT ;  /* 0x000000b30700720c */ /* 0x000fc60003f44070 */
[----:B------:R-:W-:-:S04]  /*ac10*/  IMAD.HI.U32 R181, R247, R186, RZ ;  /* 0x000000baf7b57227 */ /* 0x000fc800078e00ff */
[----:B------:R-:W-:Y:S01]  /*ac20*/  @!P5 IMAD.IADD R185, R185, 0x1, -R7 ;  /* 0x00000001b9b9d824 */ /* 0x000fe200078e0a07 */
[C---:B------:R-:W-:Y:S01]  /*ac30*/  ISETP.GT.U32.AND P5, PT, R7.reuse, R184, PT ;  /* 0x000000b80700720c */ /* 0x040fe20003fa4070 */
[----:B------:R-:W-:Y:S02]  /*ac40*/  IMAD.MOV R181, RZ, RZ, -R181 ;  /* 0x000000ffffb57224 */ /* 0x000fe400078e0ab5 */
[----:B------:R-:W-:Y:S02]  /*ac50*/  IMAD.MOV R180, RZ, RZ, -R180 ;  /* 0x000000ffffb47224 */ /* 0x000fe400078e0ab4 */
[----:B------:R-:W-:Y:S02]  /*ac60*/  IMAD R186, R7, R181, R186 ;  /* 0x000000b507ba7224 */ /* 0x000fe400078e02ba */
[----:B------:R-:W-:Y:S01]  /*ac70*/  IMAD.MOV R181, RZ, RZ, -R2 ;  /* 0x000000ffffb57224 */ /* 0x000fe200078e0a02 */
[----:B------:R-:W-:Y:S01]  /*ac80*/  IADD3 R2, R195, 0xe7, RZ ;  /* 0x000000e7c3027810 */ /* 0x000fe20007ffe0ff */
[----:B------:R-:W-:-:S02]  /*ac90*/  IMAD R191, R7, R180, R6 ;  /* 0x000000b407bf7224 */ /* 0x000fc400078e0206 */
[--C-:B------:R-:W-:Y:S01]  /*aca0*/  @!P2 IMAD.IADD R179, R179, 0x1, -R7.reuse ;  /* 0x00000001b3b3a824 */ /* 0x100fe200078e0a07 */
[----:B------:R-:W-:Y:S01]  /*acb0*/  IABS R192, R2 ;  /* 0x0000000200c07213 */ /* 0x000fe20000000000 */
[C---:B------:R-:W-:Y:S01]  /*acc0*/  IMAD R190, R7.reuse, R181, R190 ;  /* 0x000000b507be7224 */ /* 0x040fe200078e02be */
[C---:B------:R-:W-:Y:S01]  /*acd0*/  ISETP.GT.U32.AND P2, PT, R7.reuse, R186, PT ;  /* 0x000000ba0700720c */ /* 0x040fe20003f44070 */
[----:B------:R-:W-:Y:S01]  /*ace0*/  @!P5 IMAD.IADD R184, R184, 0x1, -R7 ;  /* 0x00000001b8b8d824 */ /* 0x000fe200078e0a07 */
[C---:B------:R-:W-:Y:S01]  /*acf0*/  ISETP.GT.U32.AND P5, PT, R7.reuse, R191, PT ;  /* 0x000000bf0700720c */ /* 0x040fe20003fa4070 */
[----:B------:R-:W-:Y:S01]  /*ad00*/  @!P3 IMAD.MOV R178, RZ, RZ, -R178 ;  /* 0x000000ffffb2b224 */ /* 0x000fe200078e0ab2 */
[----:B------:R-:W-:Y:S01]  /*ad10*/  ISETP.GT.U32.AND P3, PT, R7, R190, PT ;  /* 0x000000be0700720c */ /* 0x000fe20003f64070 */
[----:B------:R-:W-:-:S04]  /*ad20*/  IMAD.HI.U32 R6, R247, R192, RZ ;  /* 0x000000c0f7067227 */ /* 0x000fc800078e00ff */
[----:B------:R-:W-:Y:S02]  /*ad30*/  IMAD.MOV R6, RZ, RZ, -R6 ;  /* 0x000000ffff067224 */ /* 0x000fe400078e0a06 */
[----:B------:R-:W-:Y:S01]  /*ad40*/  @!P6 IMAD.MOV R179, RZ, RZ, -R179 ;  /* 0x000000ffffb3e224 */ /* 0x000fe200078e0ab3 */
[----:B------:R-:W-:Y:S01]  /*ad50*/  ISETP.GE.AND P6, PT, R5, RZ, PT ;  /* 0x000000ff0500720c */ /* 0x000fe20003fc6270 */
[----:B------:R-:W-:Y:S02]  /*ad60*/  IMAD R192, R7, R6, R192 ;  /* 0x0000000607c07224 */ /* 0x000fe400078e02c0 */
[--C-:B------:R-:W-:Y:S02]  /*ad70*/  @!P2 IMAD.IADD R186, R186, 0x1, -R7.reuse ;  /* 0x00000001babaa824 */ /* 0x100fe400078e0a07 */
[--C-:B------:R-:W-:Y:S01]  /*ad80*/  @!P5 IMAD.IADD R191, R191, 0x1, -R7.reuse ;  /* 0x00000001bfbfd824 */ /* 0x100fe200078e0a07 */
[C---:B------:R-:W-:Y:S01]  /*ad90*/  ISETP.GT.U32.AND P5, PT, R7.reuse, R192, PT ;  /* 0x000000c00700720c */ /* 0x040fe20003fa4070 */
[----:B------:R-:W-:Y:S01]  /*ada0*/  @!P3 IMAD.IADD R190, R190, 0x1, -R7 ;  /* 0x00000001bebeb824 */ /* 0x000fe200078e0a07 */
[----:B------:R-:W-:Y:S01]  /*adb0*/  ISETP.GT.U32.AND P2, PT, R7, R186, PT ;  /* 0x000000ba0700720c */ /* 0x000fe20003f44070 */
[----:B------:R-:W-:Y:S01]  /*adc0*/  @!P0 IMAD.MOV R184, RZ, RZ, -R184 ;  /* 0x000000ffffb88224 */ /* 0x000fe200078e0ab8 */
[----:B------:R-:W-:Y:S01]  /*add0*/  ISETP.GE.AND P3, PT, R2, RZ, PT ;  /* 0x000000ff0200720c */ /* 0x000fe20003f66270 */
[----:B------:R-:W-:Y:S01]  /*ade0*/  @!P4 IMAD.MOV R177, RZ, RZ, -R177 ;  /* 0x000000ffffb1c224 */ /* 0x000fe200078e0ab1 */
[----:B------:R-:W-:Y:S01]  /*adf0*/  IADD3 R2, R195, 0xe8, RZ ;  /* 0x000000e8c3027810 */ /* 0x000fe20007ffe0ff */
[----:B------:R-:W-:Y:S01]  /*ae00*/  IMAD.MOV.U32 R11, RZ, RZ, R206 ;  /* 0x000000ffff0b7224 */ /* 0x000fe200078e00ce */
[C---:B------:R-:W-:Y:S01]  /*ae10*/  ISETP.GT.U32.AND P0, PT, R7.reuse, R190, PT ;  /* 0x000000be0700720c */ /* 0x040fe20003f04070 */
[----:B------:R-:W-:Y:S01]  /*ae20*/  IMAD.MOV.U32 R10, RZ, RZ, R205 ;  /* 0x000000ffff0a7224 */ /* 0x000fe200078e00cd */
[----:B------:R-:W-:Y:S01]  /*ae30*/  IABS R194, R2 ;  /* 0x0000000200c27213 */ /* 0x000fe20000000000 */
[----:B------:R-:W-:Y:S01]  /*ae40*/  IMAD.MOV.U32 R33, RZ, RZ, R11 ;  /* 0x000000ffff217224 */ /* 0x000fe200078e000b */
[C---:B------:R-:W-:Y:S01]  /*ae50*/  ISETP.GT.U32.AND P4, PT, R7.reuse, R185, PT ;  /* 0x000000b90700720c */ /* 0x040fe20003f84070 */
[----:B------:R-:W-:Y:S01]  /*ae60*/  @!P5 IMAD.IADD R192, R192, 0x1, -R7 ;  /* 0x00000001c0c0d824 */ /* 0x000fe200078e0a07 */
[----:B------:R-:W-:Y:S01]  /*ae70*/  ISETP.GT.U32.AND P5, PT, R7, R191, PT ;  /* 0x000000bf0700720c */ /* 0x000fe20003fa4070 */
[----:B------:R-:W-:-:S04]  /*ae80*/  IMAD.HI.U32 R5, R247, R194, RZ ;  /* 0x000000c2f7057227 */ /* 0x000fc800078e00ff */
[----:B------:R-:W-:Y:S01]  /*ae90*/  @!P2 IMAD.IADD R186, R186, 0x1, -R7 ;  /* 0x00000001babaa824 */ /* 0x000fe200078e0a07 */
[----:B------:R-:W-:Y:S01]  /*aea0*/  ISETP.GE.AND P2, PT, R4, RZ, PT ;  /* 0x000000ff0400720c */ /* 0x000fe20003f46270 */
[----:B------:R-:W-:Y:S01]  /*aeb0*/  IMAD.MOV R5, RZ, RZ, -R5 ;  /* 0x000000ffff057224 */ /* 0x000fe200078e0a05 */
[----:B------:R-:W-:Y:S01]  /*aec0*/  IADD3 R4, R195, 0xe9, RZ ;  /* 0x000000e9c3047810 */ /* 0x000fe20007ffe0ff */
[--C-:B------:R-:W-:Y:S02]  /*aed0*/  @!P0 IMAD.IADD R190, R190, 0x1, -R7.reuse ;  /* 0x00000001bebe8824 */ /* 0x100fe400078e0a07 */
[----:B------:R-:W-:Y:S01]  /*aee0*/  IMAD R194, R7, R5, R194 ;  /* 0x0000000507c27224 */ /* 0x000fe200078e02c2 */
[----:B------:R-:W-:Y:S01]  /*aef0*/  IABS R202, R4 ;  /* 0x0000000400ca7213 */ /* 0x000fe20000000000 */
[--C-:B------:R-:W-:Y:S01]  /*af00*/  @!P4 IMAD.IADD R185, R185, 0x1, -R7.reuse ;  /* 0x00000001b9b9c824 */ /* 0x100fe200078e0a07 */
[----:B------:R-:W-:Y:S01]  /*af10*/  ISETP.GE.AND P4, PT, R3, RZ, PT ;  /* 0x000000ff0300720c */ /* 0x000fe20003f86270 */
[----:B------:R-:W-:Y:S01]  /*af20*/  @!P5 IMAD.IADD R191, R191, 0x1, -R7 ;  /* 0x00000001bfbfd824 */ /* 0x000fe200078e0a07 */
[----:B------:R-:W-:Y:S01]  /*af30*/  ISETP.GT.U32.AND P0, PT, R7, R194, PT ;  /* 0x000000c20700720c */ /* 0x000fe20003f04070 */
[----:B------:R-:W-:Y:S01]  /*af40*/  IMAD.HI.U32 R5, R247, R202, RZ ;  /* 0x000000caf7057227 */ /* 0x000fe200078e00ff */
[----:B------:R-:W-:-:S02]  /*af50*/  ISETP.GE.AND P5, PT, R4, RZ, PT ;  /* 0x000000ff0400720c */ /* 0x000fc40003fa6270 */
[C---:B------:R-:W-:Y:S01]  /*af60*/  IADD3 R3, R195.reuse, 0xea, RZ ;  /* 0x000000eac3037810 */ /* 0x040fe20007ffe0ff */
[----:B------:R-:W-:Y:S01]  /*af70*/  IMAD.MOV R4, RZ, RZ, -R5 ;  /* 0x000000ffff047224 */ /* 0x000fe200078e0a05 */
[----:B------:R-:W-:Y:S01]  /*af80*/  IADD3 R5, R195, 0xf1, RZ ;  /* 0x000000f1c3057810 */ /* 0x000fe20007ffe0ff */
[----:B------:R-:W-:Y:S01]  /*af90*/  @!P1 IMAD.MOV R185, RZ, RZ, -R185 ;  /* 0x000000ffffb99224 */ /* 0x000fe200078e0ab9 */
[C---:B------:R-:W-:Y:S01]  /*afa0*/  ISETP.GT.U32.AND P1, PT, R7.reuse, R192, PT ;  /* 0x000000c00700720c */ /* 0x040fe20003f24070 */
[C---:B------:R-:W-:Y:S01]  /*afb0*/  IMAD R202, R7.reuse, R4, R202 ;  /* 0x0000000407ca7224 */ /* 0x040fe200078e02ca */
[----:B------:R-:W-:Y:S01]  /*afc0*/  IABS R204, R3 ;  /* 0x0000000300cc7213 */ /* 0x000fe20000000000 */
[----:B------:R-:W-:Y:S01]  /*afd0*/  @!P6 IMAD.MOV R186, RZ, RZ, -R186 ;  /* 0x000000ffffbae224 */ /* 0x000fe200078e0aba */
[----:B------:R-:W-:Y:S01]  /*afe0*/  ISETP.GE.AND P6, PT, R2, RZ, PT ;  /* 0x000000ff0200720c */ /* 0x000fe20003fc6270 */
[----:B------:R-:W-:Y:S01]  /*aff0*/  @!P0 IMAD.IADD R194, R194, 0x1, -R7 ;  /* 0x00000001c2c28824 */ /* 0x000fe200078e0a07 */
[----:B------:R-:W-:Y:S01]  /*b000*/  ISETP.GT.U32.AND P0, PT, R7, R202, PT ;  /* 0x000000ca0700720c */ /* 0x000fe20003f04070 */
[----:B------:R-:W-:Y:S01]  /*b010*/  @!P4 IMAD.MOV R190, RZ, RZ, -R190 ;  /* 0x000000ffffbec224 */ /* 0x000fe200078e0abe */
[----:B------:R-:W-:Y:S01]  /*b020*/  IADD3 R4, R195, 0xec, RZ ;  /* 0x000000ecc3047810 */ /* 0x000fe20007ffe0ff */
[----:B------:R-:W-:Y:S01]  /*b030*/  IMAD.HI.U32 R2, R247, R204, RZ ;  /* 0x000000ccf7027227 */ /* 0x000fe200078e00ff */
[----:B------:R-:W-:-:S02]  /*b040*/  ISETP.GT.U32.AND P4, PT, R7, R194, PT ;  /* 0x000000c20700720c */ /* 0x000fc40003f84070 */
[----:B------:R-:W-:Y:S01]  /*b050*/  IABS R212, R4 ;  /* 0x0000000400d47213 */ /* 0x000fe20000000000 */
[----:B------:R-:W-:Y:S01]  /*b060*/  @!P1 IMAD.IADD R192, R192, 0x1, -R7 ;  /* 0x00000001c0c09824 */ /* 0x000fe200078e0a07 */
[----:B------:R-:W-:Y:S01]  /*b070*/  ISETP.GE.AND P1, PT, R3, RZ, PT ;  /* 0x000000ff0300720c */ /* 0x000fe20003f26270 */
[----:B------:R-:W-:Y:S01]  /*b080*/  IMAD.MOV R2, RZ, RZ, -R2 ;  /* 0x000000ffff027224 */ /* 0x000fe200078e0a02 */
[----:B------:R-:W-:Y:S01]  /*b090*/  IADD3 R3, R195, 0xeb, RZ ;  /* 0x000000ebc3037810 */ /* 0x000fe20007ffe0ff */
[----:B------:R-:W-:Y:S01]  /*b0a0*/  @!P2 IMAD.MOV R191, RZ, RZ, -R191 ;  /* 0x000000ffffbfa224 */ /* 0x000fe200078e0abf */
[----:B------:R-:W-:Y:S01]  /*b0b0*/  IABS R223, R5 ;  /* 0x0000000500df7213 */ /* 0x000fe20000000000 */
[----:B------:R-:W-:Y:S01]  /*b0c0*/  IMAD R204, R7, R2, R204 ;  /* 0x0000000207cc7224 */ /* 0x000fe200078e02cc */
[----:B------:R-:W-:Y:S01]  /*b0d0*/  IABS R211, R3 ;  /* 0x0000000300d37213 */ /* 0x000fe20000000000 */
[--C-:B------:R-:W-:Y:S01]  /*b0e0*/  @!P0 IMAD.IADD R202, R202, 0x1, -R7.reuse ;  /* 0x00000001caca8824 */ /* 0x100fe200078e0a07 */
[----:B------:R-:W-:Y:S01]  /*b0f0*/  IADD3 R2, R195, 0xed, RZ ;  /* 0x000000edc3027810 */ /* 0x000fe20007ffe0ff */
[----:B------:R-:W-:Y:S01]  /*b100*/  @!P4 IMAD.IADD R194, R194, 0x1, -R7 ;  /* 0x00000001c2c2c824 */ /* 0x000fe200078e0a07 */
[----:B------:R-:W-:Y:S01]  /*b110*/  ISETP.GE.AND P2, PT, R3, RZ, PT ;  /* 0x000000ff0300720c */ /* 0x000fe20003f46270 */
[----:B------:R-:W-:Y:S01]  /*b120*/  IMAD.HI.U32 R3, R247, R211, RZ ;  /* 0x000000d3f7037227 */ /* 0x000fe200078e00ff */
[----:B------:R-:W-:-:S02]  /*b130*/  ISETP.GT.U32.AND P4, PT, R7, R204, PT ;  /* 0x000000cc0700720c */ /* 0x000fc40003f84070 */
[----:B------:R-:W-:Y:S01]  /*b140*/  ISETP.GT.U32.AND P0, PT, R7, R202, PT ;  /* 0x000000ca0700720c */ /* 0x000fe20003f04070 */
[----:B------:R-:W-:Y:S01]  /*b150*/  @!P3 IMAD.MOV R192, RZ, RZ, -R192 ;  /* 0x000000ffffc0b224 */ /* 0x000fe200078e0ac0 */
[----:B------:R-:W-:Y:S01]  /*b160*/  ISETP.GE.AND P3, PT, R4, RZ, PT ;  /* 0x000000ff0400720c */ /* 0x000fe20003f66270 */
[----:B------:R-:W-:Y:S01]  /*b170*/  @!P6 IMAD.MOV R194, RZ, RZ, -R194 ;  /* 0x000000ffffc2e224 */ /* 0x000fe200078e0ac2 */
[----:B------:R-:W-:Y:S01]  /*b180*/  IABS R213, R2 ;  /* 0x0000000200d57213 */ /* 0x000fe20000000000 */
[----:B------:R-:W-:Y:S01]  /*b190*/  IMAD.HI.U32 R4, R247, R212, RZ ;  /* 0x000000d4f7047227 */ /* 0x000fe200078e00ff */
[----:B------:R-:W-:-:S03]  /*b1a0*/  ISETP.GE.AND P6, PT, R2, RZ, PT ;  /* 0x000000ff0200720c */ /* 0x000fc60003fc6270 */
[----:B------:R-:W-:Y:S02]  /*b1b0*/  IMAD.MOV R2, RZ, RZ, -R3 ;  /* 0x000000ffff027224 */ /* 0x000fe400078e0a03 */
[----:B------:R-:W-:Y:S02]  /*b1c0*/  IMAD.MOV R4, RZ, RZ, -R4 ;  /* 0x000000ffff047224 */ /* 0x000fe400078e0a04 */
[C---:B------:R-:W-:Y:S02]  /*b1d0*/  IMAD R211, R7.reuse, R2, R211 ;  /* 0x0000000207d37224 */ /* 0x040fe400078e02d3 */
[--C-:B------:R-:W-:Y:S02]  /*b1e0*/  @!P4 IMAD.IADD R204, R204, 0x1, -R7.reuse ;  /* 0x00000001ccccc824 */ /* 0x100fe400078e0a07 */
[----:B------:R-:W-:Y:S01]  /*b1f0*/  IMAD R212, R7, R4, R212 ;  /* 0x0000000407d47224 */ /* 0x000fe200078e02d4 */
[----:B------:R-:W-:Y:S01]  /*b200*/  IADD3 R4, R195, 0xf0, RZ ;  /* 0x000000f0c3047810 */ /* 0x000fe20007ffe0ff */
[----:B------:R-:W-:Y:S01]  /*b210*/  @!P0 IMAD.IADD R202, R202, 0x1, -R7 ;  /* 0x00000001caca8824 */ /* 0x000fe200078e0a07 */
[----:B------:R-:W-:Y:S01]  /*b220*/  ISETP.GT.U32.AND P0, PT, R7, R211, PT ;  /* 0x000000d30700720c */ /* 0x000fe20003f04070 */
[----:B------:R-:W-:Y:S01]  /*b230*/  IMAD.HI.U32 R3, R247, R213, RZ ;  /* 0x000000d5f7037227 */ /* 0x000fe200078e00ff */
[----:B------:R-:W-:-:S02]  /*b240*/  ISETP.GT.U32.AND P4, PT, R7, R204, PT ;  /* 0x000000cc0700720c */ /* 0x000fc40003f84070 */
[----:B------:R-:W-:Y:S01]  /*b250*/  IABS R220, R4 ;  /* 0x0000000400dc7213 */ /* 0x000fe20000000000 */
[----:B------:R-:W-:Y:S01]  /*b260*/  @!P5 IMAD.MOV R202, RZ, RZ, -R202 ;  /* 0x000000ffffcad224 */ /* 0x000fe200078e0aca */
[----:B------:R-:W-:Y:S01]  /*b270*/  ISETP.GT.U32.AND P5, PT, R7, R212, PT ;  /* 0x000000d40700720c */ /* 0x000fe20003fa4070 */
[----:B------:R-:W-:Y:S01]  /*b280*/  IMAD.MOV R2, RZ, RZ, -R3 ;  /* 0x000000ffff027224 */ /* 0x000fe200078e0a03 */
[----:B------:R-:W-:Y:S01]  /*b290*/  IADD3 R3, R195, 0xef, RZ ;  /* 0x000000efc3037810 */ /* 0x000fe20007ffe0ff */
[----:B------:R-:W-:Y:S02]  /*b2a0*/  IMAD.MOV.U32 R11, RZ, RZ, R241 ;  /* 0x000000ffff0b7224 */ /* 0x000fe400078e00f1 */
[----:B------:R-:W-:Y:S01]  /*b2b0*/  IMAD R213, R7, R2, R213 ;  /* 0x0000000207d57224 */ /* 0x000fe200078e02d5 */
[----:B------:R-:W-:Y:S01]  /*b2c0*/  IADD3 R2, R195, 0xee, RZ ;  /* 0x000000eec3027810 */ /* 0x000fe20007ffe0ff */
[--C-:B------:R-:W-:Y:S01]  /*b2d0*/  @!P0 IMAD.IADD R211, R211, 0x1, -R7.reuse ;  /* 0x00000001d3d38824 */ /* 0x100fe200078e0a07 */
[----:B------:R-:W-:Y:S01]  /*b2e0*/  IABS R219, R3 ;  /* 0x0000000300db7213 */ /* 0x000fe20000000000 */
[--C-:B------:R-:W-:Y:S01]  /*b2f0*/  @!P4 IMAD.IADD R204, R204, 0x1, -R7.reuse ;  /* 0x00000001ccccc824 */ /* 0x100fe200078e0a07 */
[----:B------:R-:W-:Y:S01]  /*b300*/  IABS R218, R2 ;  /* 0x0000000200da7213 */ /* 0x000fe20000000000 */
[----:B------:R-:W-:Y:S01]  /*b310*/  IMAD.MOV.U32 R32, RZ, RZ, R10 ;  /* 0x000000ffff207224 */ /* 0x000fe200078e000a */
[----:B------:R-:W-:Y:S01]  /*b320*/  ISETP.GE.AND P4, PT, R2, RZ, PT ;  /* 0x000000ff0200720c */ /* 0x000fe20003f86270 */
[----:B------:R-:W-:Y:S01]  /*b330*/  @!P5 IMAD.IADD R212, R212, 0x1, -R7 ;  /* 0x00000001d4d4d824 */ /* 0x000fe200078e0a07 */
[----:B------:R-:W-:Y:S01]  /*b340*/  ISETP.GT.U32.AND P5, PT, R7, R211, PT ;  /* 0x000000d30700720c */ /* 0x000fe20003fa4070 */
[----:B------:R-:W-:Y:S01]  /*b350*/  IMAD.HI.U32 R2, R247, R218, RZ ;  /* 0x000000daf7027227 */ /* 0x000fe200078e00ff */
[----:B------:R-:W-:-:S03]  /*b360*/  ISETP.GT.U32.AND P0, PT, R7, R213, PT ;  /* 0x000000d50700720c */ /* 0x000fc60003f04070 */
[----:B------:R-:W-:Y:S02]  /*b370*/  IMAD.MOV R2, RZ, RZ, -R2 ;  /* 0x000000ffff027224 */ /* 0x000fe400078e0a02 */
[----:B------:R-:W-:Y:S01]  /*b380*/  @!P1 IMAD.MOV R204, RZ, RZ, -R204 ;  /* 0x000000ffffcc9224 */ /* 0x000fe200078e0acc */
[C---:B------:R-:W-:Y:S01]  /*b390*/  ISETP.GT.U32.AND P1, PT, R7.reuse, R212, PT ;  /* 0x000000d40700720c */ /* 0x040fe20003f24070 */
[----:B------:R-:W-:Y:S02]  /*b3a0*/  IMAD R218, R7, R2, R218 ;  /* 0x0000000207da7224 */ /* 0x000fe400078e02da */
[----:B------:R-:W-:-:S04]  /*b3b0*/  IMAD.HI.U32 R6, R247, R219, RZ ;  /* 0x000000dbf7067227 */ /* 0x000fc800078e00ff */
[--C-:B------:R-:W-:Y:S01]  /*b3c0*/  @!P5 IMAD.IADD R211, R211, 0x1, -R7.reuse ;  /* 0x00000001d3d3d824 */ /* 0x100fe200078e0a07 */
[----:B------:R-:W-:Y:S01]  /*b3d0*/  ISETP.GT.U32.AND P5, PT, R7, R218, PT ;  /* 0x000000da0700720c */ /* 0x000fe20003fa4070 */
[----:B------:R-:W-:Y:S02]  /*b3e0*/  @!P0 IMAD.IADD R213, R213, 0x1, -R7 ;  /* 0x00000001d5d58824 */ /* 0x000fe400078e0a07 */
[----:B------:R-:W-:Y:S02]  /*b3f0*/  IMAD.MOV R6, RZ, RZ, -R6 ;  /* 0x000000ffff067224 */ /* 0x000fe400078e0a06 */
[----:B------:R-:W-:Y:S01]  /*b400*/  IMAD.HI.U32 R2, R247, R220, RZ ;  /* 0x000000dcf7027227 */ /* 0x000fe200078e00ff */
[----:B------:R-:W-:-:S03]  /*b410*/  ISETP.GT.U32.AND P0, PT, R7, R213, PT ;  /* 0x000000d50700720c */ /* 0x000fc60003f04070 */
[C---:B------:R-:W-:Y:S01]  /*b420*/  IMAD R219, R7.reuse, R6, R219 ;  /* 0x0000000607db7224 */ /* 0x040fe200078e02db */
[----:B------:R-:W-:Y:S01]  /*b430*/  IABS R6, R243 ;  /* 0x000000f300067213 */ /* 0x000fe20000000000 */
[----:B------:R-:W-:Y:S02]  /*b440*/  IMAD.MOV R2, RZ, RZ, -R2 ;  /* 0x000000ffff027224 */ /* 0x000fe400078e0a02 */
[--C-:B------:R-:W-:Y:S01]  /*b450*/  @!P1 IMAD.IADD R212, R212, 0x1, -R7.reuse ;  /* 0x00000001d4d49824 */ /* 0x100fe200078e0a07 */
[C---:B------:R-:W-:Y:S01]  /*b460*/  ISETP.GT.U32.AND P1, PT, R7.reuse, R219, PT ;  /* 0x000000db0700720c */ /* 0x040fe20003f24070 */
[----:B------:R-:W-:Y:S02]  /*b470*/  IMAD R220, R7, R2, R220 ;  /* 0x0000000207dc7224 */ /* 0x000fe400078e02dc */
[--C-:B------:R-:W-:Y:S02]  /*b480*/  @!P5 IMAD.IADD R218, R218, 0x1, -R7.reuse ;  /* 0x00000001dadad824 */ /* 0x100fe400078e0a07 */
[----:B------:R-:W-:Y:S01]  /*b490*/  @!P0 IMAD.IADD R213, R213, 0x1, -R7 ;  /* 0x00000001d5d58824 */ /* 0x000fe200078e0a07 */
[----:B------:R-:W-:Y:S01]  /*b4a0*/  ISETP.GT.U32.AND P5, PT, R7, R220, PT ;  /* 0x000000dc0700720c */ /* 0x000fe20003fa4070 */
[----:B------:R-:W-:Y:S01]  /*b4b0*/  IMAD.HI.U32 R2, R247, R223, RZ ;  /* 0x000000dff7027227 */ /* 0x000fe200078e00ff */
[----:B------:R-:W-:-:S02]  /*b4c0*/  ISETP.GE.AND P0, PT, R3, RZ, PT ;  /* 0x000000ff0300720c */ /* 0x000fc40003f06270 */
[----:B------:R-:W-:Y:S01]  /*b4d0*/  IADD3 R3, R195, 0xf2, RZ ;  /* 0x000000f2c3037810 */ /* 0x000fe20007ffe0ff */
[----:B------:R-:W-:Y:S02]  /*b4e0*/  IMAD.MOV R2, RZ, RZ, -R2 ;  /* 0x000000ffff027224 */ /* 0x000fe400078e0a02 */
[----:B------:R-:W-:Y:S01]  /*b4f0*/  @!P1 IMAD.IADD R219, R219, 0x1, -R7 ;  /* 0x00000001dbdb9824 */ /* 0x000fe200078e0a07 */
[----:B------:R-:W-:Y:S01]  /*b500*/  IABS R224, R3 ;  /* 0x0000000300e07213 */ /* 0x000fe20000000000 */
[----:B------:R-:W-:Y:S01]  /*b510*/  IMAD R223, R7, R2, R223 ;  /* 0x0000000207df7224 */ /* 0x000fe200078e02df */
[----:B------:R-:W-:Y:S01]  /*b520*/  ISETP.GE.AND P1, PT, R4, RZ, PT ;  /* 0x000000ff0400720c */ /* 0x000fe20003f26270 */
[----:B------:R-:W-:Y:S01]  /*b530*/  @!P3 IMAD.MOV R212, RZ, RZ, -R212 ;  /* 0x000000ffffd4b224 */ /* 0x000fe200078e0ad4 */
[----:B------:R-:W-:Y:S01]  /*b540*/  IADD3 R2, R195, 0xf3, RZ ;  /* 0x000000f3c3027810 */ /* 0x000fe20007ffe0ff */
[----:B------:R-:W-:Y:S01]  /*b550*/  @!P5 IMAD.IADD R220, R220, 0x1, -R7 ;  /* 0x00000001dcdcd824 */ /* 0x000fe200078e0a07 */
[----:B------:R-:W-:Y:S01]  /*b560*/  ISETP.GT.U32.AND P5, PT, R7, R219, PT ;  /* 0x000000db0700720c */ /* 0x000fe20003fa4070 */
[----:B------:R-:W-:Y:S01]  /*b570*/  IMAD.HI.U32 R4, R247, R224, RZ ;  /* 0x000000e0f7047227 */ /* 0x000fe200078e00ff */
[----:B------:R-:W-:-:S02]  /*b580*/  IABS R227, R2 ;  /* 0x0000000200e37213 */ /* 0x000fc40000000000 */
[C---:B------:R-:W-:Y:S01]  /*b590*/  ISETP.GT.U32.AND P3, PT, R7.reuse, R220, PT ;  /* 0x000000dc0700720c */ /* 0x040fe20003f64070 */
[----:B------:R-:W-:Y:S02]  /*b5a0*/  IMAD.MOV R4, RZ, RZ, -R4 ;  /* 0x000000ffff047224 */ /* 0x000fe400078e0a04 */
[----:B------:R-:W-:Y:S01]  /*b5b0*/  @!P2 IMAD.MOV R211, RZ, RZ, -R211 ;  /* 0x000000ffffd3a224 */ /* 0x000fe200078e0ad3 */
[C---:B------:R-:W-:Y:S01]  /*b5c0*/  ISETP.GT.U32.AND P2, PT, R7.reuse, R218, PT ;  /* 0x000000da0700720c */ /* 0x040fe20003f44070 */
[C---:B------:R-:W-:Y:S02]  /*b5d0*/  IMAD R224, R7.reuse, R4, R224 ;  /* 0x0000000407e07224 */ /* 0x040fe400078e02e0 */
[----:B------:R-:W-:Y:S01]  /*b5e0*/  @!P6 IMAD.MOV R213, RZ, RZ, -R213 ;  /* 0x000000ffffd5e224 */ /* 0x000fe200078e0ad5 */
[----:B------:R-:W-:Y:S01]  /*b5f0*/  ISETP.GT.U32.AND P6, PT, R7, R223, PT ;  /* 0x000000df0700720c */ /* 0x000fe20003fc4070 */
[----:B------:R-:W-:Y:S01]  /*b600*/  @!P5 IMAD.IADD R219, R219, 0x1, -R7 ;  /* 0x00000001dbdbd824 */ /* 0x000fe200078e0a07 */
[----:B------:R-:W-:Y:S01]  /*b610*/  ISETP.GT.U32.AND P5, PT, R7, R224, PT ;  /* 0x000000e00700720c */ /* 0x000fe20003fa4070 */
[----:B------:R-:W-:-:S04]  /*b620*/  IMAD.HI.U32 R4, R247, R227, RZ ;  /* 0x000000e3f7047227 */ /* 0x000fc800078e00ff */
[--C-:B------:R-:W-:Y:S01]  /*b630*/  @!P3 IMAD.IADD R220, R220, 0x1, -R7.reuse ;  /* 0x00000001dcdcb824 */ /* 0x100fe200078e0a07 */
[----:B------:R-:W-:Y:S01]  /*b640*/  ISETP.GE.AND P3, PT, R3, RZ, PT ;  /* 0x000000ff0300720c */ /* 0x000fe20003f66270 */
[--C-:B------:R-:W-:Y:S01]  /*b650*/  @!P2 IMAD.IADD R218, R218, 0x1, -R7.reuse ;  /* 0x00000001dadaa824 */ /* 0x100fe200078e0a07 */
[----:B------:R-:W-:Y:S01]  /*b660*/  IADD3 R3, R195, 0xf4, RZ ;  /* 0x000000f4c3037810 */ /* 0x000fe20007ffe0ff */
[----:B------:R-:W-:Y:S01]  /*b670*/  IMAD.MOV R4, RZ, RZ, -R4 ;  /* 0x000000ffff047224 */ /* 0x000fe200078e0a04 */
[----:B------:R-:W-:Y:S01]  /*b680*/  ISETP.GE.AND P2, PT, R5, RZ, PT ;  /* 0x000000ff0500720c */ /* 0x000fe20003f46270 */
[--C-:B------:R-:W-:Y:S01]  /*b690*/  @!P6 IMAD.IADD R223, R223, 0x1, -R7.reuse ;  /* 0x00000001dfdfe824 */ /* 0x100fe200078e0a07 */
[----:B------:R-:W-:Y:S01]  /*b6a0*/  ISETP.GE.AND P6, PT, R2, RZ, PT ;  /* 0x000000ff0200720c */ /* 0x000fe20003fc6270 */
[----:B------:R-:W-:Y:S01]  /*b6b0*/  @!P5 IMAD.IADD R224, R224, 0x1, -R7 ;  /* 0x00000001e0e0d824 */ /* 0x000fe200078e0a07 */
[----:B------:R-:W-:Y:S01]  /*b6c0*/  IADD3 R2, R195, 0xf5, RZ ;  /* 0x000000f5c3027810 */ /* 0x000fe20007ffe0ff */
[----:B------:R-:W-:Y:S01]  /*b6d0*/  @!P4 IMAD.MOV R218, RZ, RZ, -R218 ;  /* 0x000000ffffdac224 */ /* 0x000fe200078e0ada */
[C---:B------:R-:W-:Y:S01]  /*b6e0*/  ISETP.GT.U32.AND P4, PT, R7.reuse, R223, PT ;  /* 0x000000df0700720c */ /* 0x040fe20003f84070 */
[C---:B------:R-:W-:Y:S01]  /*b6f0*/  IMAD R227, R7.reuse, R4, R227 ;  /* 0x0000000407e37224 */ /* 0x040fe200078e02e3 */
[----:B------:R-:W-:Y:S01]  /*b700*/  ISETP.GT.U32.AND P5, PT, R7, R224, PT ;  /* 0x000000e00700720c */ /* 0x000fe20003fa4070 */
[----:B------:R-:W-:Y:S01]  /*b710*/  @!P1 IMAD.MOV R220, RZ, RZ, -R220 ;  /* 0x000000ffffdc9224 */ /* 0x000fe200078e0adc */
[----:B------:R-:W-:Y:S01]  /*b720*/  IABS R231, R3 ;  /* 0x0000000300e77213 */ /* 0x000fe20000000000 */
[----:B------:R-:W-:Y:S01]  /*b730*/  @!P0 IMAD.MOV R219, RZ, RZ, -R219 ;  /* 0x000000ffffdb8224 */ /* 0x000fe200078e0adb */
[----:B------:R-:W-:Y:S01]  /*b740*/  ISETP.GE.AND P1, PT, R2, RZ, PT ;  /* 0x000000ff0200720c */ /* 0x000fe20003f26270 */
[----:B------:R-:W-:Y:S01]  /*b750*/  IMAD.MOV.U32 R10, RZ, RZ, R242 ;  /* 0x000000ffff0a7224 */ /* 0x000fe200078e00f2 */
[----:B------:R-:W-:Y:S01]  /*b760*/  IABS R238, R2 ;  /* 0x0000000200ee7213 */ /* 0x000fe20000000000 */
[----:B------:R-:W-:Y:S01]  /*b770*/  IMAD.HI.U32 R2, R247, R231, RZ ;  /* 0x000000e7f7027227 */ /* 0x000fe200078e00ff */
[----:B------:R-:W-:-:S02]  /*b780*/  IADD3 R4, R195, 0xf6, RZ ;  /* 0x000000f6c3047810 */ /* 0x000fc40007ffe0ff */
[----:B------:R-:W-:Y:S01]  /*b790*/  IADD3 R5, R195, 0xf7, RZ ;  /* 0x000000f7c3057810 */ /* 0x000fe20007ffe0ff */
[----:B------:R-:W-:Y:S01]  /*b7a0*/  IMAD.MOV R2, RZ, RZ, -R2 ;  /* 0x000000ffff027224 */ /* 0x000fe200078e0a02 */
[----:B------:R-:W-:Y:S01]  /*b7b0*/  IABS R239, R4 ;  /* 0x0000000400ef7213 */ /* 0x000fe20000000000 */
[--C-:B------:R-:W-:Y:S01]  /*b7c0*/  @!P5 IMAD.IADD R224, R224, 0x1, -R7.reuse ;  /* 0x00000001e0e0d824 */ /* 0x100fe200078e0a07 */
[----:B------:R-:W-:Y:S01]  /*b7d0*/  ISETP.GT.U32.AND P5, PT, R7, R227, PT ;  /* 0x000000e30700720c */ /* 0x000fe20003fa4070 */
[----:B------:R-:W-:Y:S01]  /*b7e0*/  @!P4 IMAD.IADD R223, R223, 0x1, -R7 ;  /* 0x00000001dfdfc824 */ /* 0x000fe200078e0a07 */
[----:B------:R-:W-:Y:S01]  /*b7f0*/  ISETP.GE.AND P4, PT, R4, RZ, PT ;  /* 0x000000ff0400720c */ /* 0x000fe20003f86270 */
[----:B------:R-:W-:Y:S01]  /*b800*/  IMAD R231, R7, R2, R231 ;  /* 0x0000000207e77224 */ /* 0x000fe200078e02e7 */
[----:B------:R-:W-:Y:S01]  /*b810*/  ISETP.GE.AND P0, PT, R3, RZ, PT ;  /* 0x000000ff0300720c */ /* 0x000fe20003f06270 */
[----:B------:R-:W-:Y:S01]  /*b820*/  @!P2 IMAD.MOV R223, RZ, RZ, -R223 ;  /* 0x000000ffffdfa224 */ /* 0x000fe200078e0adf */
[----:B------:R-:W-:Y:S01]  /*b830*/  IABS R240, R5 ;  /* 0x0000000500f07213 */ /* 0x000fe20000000000 */
[----:B------:R-:W-:Y:S01]  /*b840*/  IMAD.HI.U32 R4, R247, R238, RZ ;  /* 0x000000eef7047227 */ /* 0x000fe200078e00ff */
[----:B------:R-:W-:-:S03]  /*b850*/  ISETP.GT.U32.AND P2, PT, R7, R231, PT ;  /* 0x000000e70700720c */ /* 0x000fc60003f44070 */
[----:B------:R-:W-:Y:S02]  /*b860*/  IMAD.MOV R4, RZ, RZ, -R4 ;  /* 0x000000ffff047224 */ /* 0x000fe400078e0a04 */
[----:B------:R-:W-:Y:S02]  /*b870*/  @!P5 IMAD.IADD R227, R227, 0x1, -R7 ;  /* 0x00000001e3e3d824 */ /* 0x000fe400078e0a07 */
[----:B------:R-:W-:Y:S02]  /*b880*/  IMAD R238, R7, R4, R238 ;  /* 0x0000000407ee7224 */ /* 0x000fe400078e02ee */
[----:B------:R-:W-:Y:S01]  /*b890*/  IMAD.HI.U32 R3, R247, R239, RZ ;  /* 0x000000eff7037227 */ /* 0x000fe200078e00ff */
[----:B------:R-:W-:-:S03]  /*b8a0*/  ISETP.GT.U32.AND P5, PT, R7, R227, PT ;  /* 0x000000e30700720c */ /* 0x000fc60003fa4070 */
[----:B------:R-:W-:Y:S02]  /*b8b0*/  @!P2 IMAD.IADD R231, R231, 0x1, -R7 ;  /* 0x00000001e7e7a824 */ /* 0x000fe400078e0a07 */
[----:B------:R-:W-:Y:S02]  /*b8c0*/  IMAD.MOV R3, RZ, RZ, -R3 ;  /* 0x000000ffff037224 */ /* 0x000fe400078e0a03 */
[----:B------:R-:W-:Y:S01]  /*b8d0*/  IMAD.HI.U32 R2, R247, R240, RZ ;  /* 0x000000f0f7027227 */ /* 0x000fe200078e00ff */
[----:B------:R-:W-:-:S03]  /*b8e0*/  ISETP.GT.U32.AND P2, PT, R7, R231, PT ;  /* 0x000000e70700720c */ /* 0x000fc60003f44070 */
[----:B------:R-:W-:Y:S02]  /*b8f0*/  IMAD R239, R7, R3, R239 ;  /* 0x0000000307ef7224 */ /* 0x000fe400078e02ef */
[----:B------:R-:W-:Y:S02]  /*b900*/  @!P5 IMAD.IADD R227, R227, 0x1, -R7 ;  /* 0x00000001e3e3d824 */ /* 0x000fe400078e0a07 */
[----:B------:R-:W-:Y:S02]  /*b910*/  IMAD.MOV R2, RZ, RZ, -R2 ;  /* 0x000000ffff027224 */ /* 0x000fe400078e0a02 */
[----:B------:R-:W-:Y:S01]  /*b920*/  @!P6 IMAD.MOV R227, RZ, RZ, -R227 ;  /* 0x000000ffffe3e224 */ /* 0x000fe200078e0ae3 */
[C---:B------:R-:W-:Y:S01]  /*b930*/  ISETP.GT.U32.AND P6, PT, R7.reuse, R238, PT ;  /* 0x000000ee0700720c */ /* 0x040fe20003fc4070 */
[----:B------:R-:W-:Y:S01]  /*b940*/  IMAD R240, R7, R2, R240 ;  /* 0x0000000207f07224 */ /* 0x000fe200078e02f0 */
[----:B------:R-:W-:Y:S01]  /*b950*/  IADD3 R2, R195, 0xf8, RZ ;  /* 0x000000f8c3027810 */ /* 0x000fe20007ffe0ff */
[----:B------:R-:W-:Y:S01]  /*b960*/  @!P2 IMAD.IADD R231, R231, 0x1, -R7 ;  /* 0x00000001e7e7a824 */ /* 0x000fe200078e0a07 */
[----:B------:R-:W-:Y:S01]  /*b970*/  ISETP.GT.U32.AND P2, PT, R7, R239, PT ;  /* 0x000000ef0700720c */ /* 0x000fe20003f44070 */
[----:B------:R-:W-:Y:S01]  /*b980*/  IMAD.HI.U32 R4, R247, R6, RZ ;  /* 0x00000006f7047227 */ /* 0x000fe200078e00ff */
[----:B------:R-:W-:-:S02]  /*b990*/  IABS R246, R2 ;  /* 0x0000000200f67213 */ /* 0x000fc40000000000 */
[----:B------:R-:W-:Y:S01]  /*b9a0*/  ISETP.GE.AND P5, PT, R2, RZ, PT ;  /* 0x000000ff0200720c */ /* 0x000fe20003fa6270 */
[----:B------:R-:W-:Y:S01]  /*b9b0*/  @!P3 IMAD.MOV R224, RZ, RZ, -R224 ;  /* 0x000000ffffe0b224 */ /* 0x000fe200078e0ae0 */
[----:B------:R-:W-:Y:S01]  /*b9c0*/  ISETP.GE.AND P3, PT, R5, RZ, PT ;  /* 0x000000ff0500720c */ /* 0x000fe20003f66270 */
[----:B------:R-:W-:Y:S01]  /*b9d0*/  IMAD.HI.U32 R2, R247, R246, RZ ;  /* 0x000000f6f7027227 */ /* 0x000fe200078e00ff */
[----:B------:R-:W-:-:S03]  /*b9e0*/  IABS R5, R245 ;  /* 0x000000f500057213 */ /* 0x000fc60000000000 */
[--C-:B------:R-:W-:Y:S01]  /*b9f0*/  @!P6 IMAD.IADD R238, R238, 0x1, -R7.reuse ;  /* 0x00000001eeeee824 */ /* 0x100fe200078e0a07 */
[----:B------:R-:W-:Y:S01]  /*ba00*/  ISETP.GT.U32.AND P6, PT, R7, R240, PT ;  /* 0x000000f00700720c */ /* 0x000fe20003fc4070 */
[----:B------:R-:W-:Y:S02]  /*ba10*/  @!P2 IMAD.IADD R239, R239, 0x1, -R7 ;  /* 0x00000001efefa824 */ /* 0x000fe400078e0a07 */
[----:B------:R-:W-:Y:S01]  /*ba20*/  IMAD.MOV R2, RZ, RZ, -R2 ;  /* 0x000000ffff027224 */ /* 0x000fe200078e0a02 */
[C---:B------:R-:W-:Y:S01]  /*ba30*/  ISETP.GT.U32.AND P2, PT, R7.reuse, R238, PT ;  /* 0x000000ee0700720c */ /* 0x040fe20003f44070 */
[----:B------:R-:W-:Y:S02]  /*ba40*/  IMAD.MOV R4, RZ, RZ, -R4 ;  /* 0x000000ffff047224 */ /* 0x000fe400078e0a04 */
[----:B------:R-:W-:Y:S02]  /*ba50*/  IMAD R246, R7, R2, R246 ;  /* 0x0000000207f67224 */ /* 0x000fe400078e02f6 */
[----:B------:R-:W-:-:S02]  /*ba60*/  @!P0 IMAD.MOV R231, RZ, RZ, -R231 ;  /* 0x000000ffffe78224 */ /* 0x000fc400078e0ae7 */
[C---:B------:R-:W-:Y:S01]  /*ba70*/  IMAD R6, R7.reuse, R4, R6 ;  /* 0x0000000407067224 */ /* 0x040fe200078e0206 */
[----:B------:R-:W-:Y:S01]  /*ba80*/  IABS R4, R249 ;  /* 0x000000f900047213 */ /* 0x000fe20000000000 */
[----:B------:R-:W-:Y:S01]  /*ba90*/  @!P6 IMAD.IADD R240, R240, 0x1, -R7 ;  /* 0x00000001f0f0e824 */ /* 0x000fe200078e0a07 */
[----:B------:R-:W-:Y:S01]  /*baa0*/  ISETP.GT.U32.AND P6, PT, R7, R239, PT ;  /* 0x000000ef0700720c */ /* 0x000fe20003fc4070 */
[----:B------:R-:W-:-:S03]  /*bab0*/  IMAD.HI.U32 R3, R247, R5, RZ ;  /* 0x00000005f7037227 */ /* 0x000fc600078e00ff */
[C---:B------:R-:W-:Y:S01]  /*bac0*/  ISETP.GT.U32.AND P0, PT, R7.reuse, R240, PT ;  /* 0x000000f00700720c */ /* 0x040fe20003f04070 */
[----:B------:R-:W-:Y:S01]  /*bad0*/  @!P2 IMAD.IADD R238, R238, 0x1, -R7 ;  /* 0x00000001eeeea824 */ /* 0x000fe200078e0a07 */
[----:B------:R-:W-:Y:S01]  /*bae0*/  ISETP.GT.U32.AND P2, PT, R7, R246, PT ;  /* 0x000000f60700720c */ /* 0x000fe20003f44070 */
[----:B------:R-:W-:Y:S02]  /*baf0*/  IMAD.MOV R3, RZ, RZ, -R3 ;  /* 0x000000ffff037224 */ /* 0x000fe400078e0a03 */
[----:B------:R-:W-:-:S04]  /*bb00*/  IMAD.HI.U32 R2, R247, R4, RZ ;  /* 0x00000004f7027227 */ /* 0x000fc800078e00ff */
[----:B------:R-:W-:Y:S01]  /*bb10*/  @!P6 IMAD.IADD R239, R239, 0x1, -R7 ;  /* 0x00000001efefe824 */ /* 0x000fe200078e0a07 */
[C---:B------:R-:W-:Y:S01]  /*bb20*/  ISETP.GT.U32.AND P6, PT, R7.reuse, R251, PT ;  /* 0x000000fb0700720c */ /* 0x040fe20003fc4070 */
[C---:B------:R-:W-:Y:S01]  /*bb30*/  IMAD R5, R7.reuse, R3, R5 ;  /* 0x0000000307057224 */ /* 0x040fe200078e0205 */
[----:B------:R-:W-:Y:S01]  /*bb40*/  IABS R3, R250 ;  /* 0x000000fa00037213 */ /* 0x000fe20000000000 */
[----:B------:R-:W-:Y:S02]  /*bb50*/  IMAD.MOV R241, RZ, RZ, -R2 ;  /* 0x000000fffff17224 */ /* 0x000fe400078e0a02 */
[--C-:B------:R-:W-:Y:S01]  /*bb60*/  @!P0 IMAD.IADD R240, R240, 0x1, -R7.reuse ;  /* 0x00000001f0f08824 */ /* 0x100fe200078e0a07 */
[C---:B------:R-:W-:Y:S01]  /*bb70*/  ISETP.GT.U32.AND P0, PT, R7.reuse, R6, PT ;  /* 0x000000060700720c */ /* 0x040fe20003f04070 */
[----:B------:R-:W-:Y:S01]  /*bb80*/  @!P2 IMAD.IADD R246, R246, 0x1, -R7 ;  /* 0x00000001f6f6a824 */ /* 0x000fe200078e0a07 */
[C---:B------:R-:W-:Y:S01]  /*bb90*/  ISETP.GT.U32.AND P2, PT, R7.reuse, R5, PT ;  /* 0x000000050700720c */ /* 0x040fe20003f44070 */
[----:B------:R-:W-:-:S02]  /*bba0*/  IMAD R4, R7, R241, R4 ;  /* 0x000000f107047224 */ /* 0x000fc400078e0204 */
[----:B------:R-:W-:Y:S02]  /*bbb0*/  IMAD.MOV.U32 R2, RZ, RZ, R236 ;  /* 0x000000ffff027224 */ /* 0x000fe400078e00ec */
[----:B------:R-:W-:Y:S01]  /*bbc0*/  @!P6 IMAD.IADD R251, R251, 0x1, -R7 ;  /* 0x00000001fbfbe824 */ /* 0x000fe200078e0a07 */
[----:B------:R-:W-:Y:S01]  /*bbd0*/  ISETP.GT.U32.AND P6, PT, R7, R4, PT ;  /* 0x000000040700720c */ /* 0x000fe20003fc4070 */
[----:B------:R-:W-:-:S04]  /*bbe0*/  IMAD.HI.U32 R242, R247, R3, RZ ;  /* 0x00000003f7f27227 */ /* 0x000fc800078e00ff */
[--C-:B------:R-:W-:Y:S01]  /*bbf0*/  @!P0 IMAD.IADD R6, R6, 0x1, -R7.reuse ;  /* 0x0000000106068824 */ /* 0x100fe200078e0a07 */
[----:B------:R-:W-:Y:S01]  /*bc00*/  ISETP.GE.AND P0, PT, R237, RZ, PT ;  /* 0x000000ffed00720c */ /* 0x000fe20003f06270 */
[----:B------:R-:W-:Y:S01]  /*bc10*/  @!P2 IMAD.IADD R5, R5, 0x1, -R7 ;  /* 0x000000010505a824 */ /* 0x000fe200078e0a07 */
[C---:B------:R-:W-:Y:S01]  /*bc20*/  ISETP.GT.U32.AND P2, PT, R7.reuse, R246, PT ;  /* 0x000000f60700720c */ /* 0x040fe20003f44070 */
[----:B-1----:R-:W-:Y:S02]  /*bc30*/  IMAD.MOV.U32 R35, RZ, RZ, R30 ;  /* 0x000000ffff237224 */ /* 0x002fe400078e001e */
[----:B------:R-:W-:Y:S01]  /*bc40*/  @!P4 IMAD.MOV R239, RZ, RZ, -R239 ;  /* 0x000000ffffefc224 */ /* 0x000fe200078e0aef */
[----:B------:R-:W-:Y:S01]  /*bc50*/  ISETP.GT.U32.AND P4, PT, R7, R6, PT ;  /* 0x000000060700720c */ /* 0x000fe20003f84070 */
[----:B------:R-:W-:Y:S02]  /*bc60*/  IMAD.MOV.U32 R30, RZ, RZ, R244 ;  /* 0x000000ffff1e7224 */ /* 0x000fe400078e00f4 */
[----:B------:R-:W-:-:S02]  /*bc70*/  @!P6 IMAD.IADD R4, R4, 0x1, -R7 ;  /* 0x000000010404e824 */ /* 0x000fc400078e0a07 */
[----:B------:R-:W-:-:S03]  /*bc80*/  IMAD.HI.U32 R241, R247, R2, RZ ;  /* 0x00000002f7f17227 */ /* 0x000fc600078e00ff */
[C---:B------:R-:W-:Y:S01]  /*bc90*/  ISETP.GT.U32.AND P6, PT, R7.reuse, R4, PT ;  /* 0x000000040700720c */ /* 0x040fe20003fc4070 */
[----:B------:R-:W-:Y:S02]  /*bca0*/  IMAD.MOV R244, RZ, RZ, -R242 ;  /* 0x000000fffff47224 */ /* 0x000fe400078e0af2 */
[----:B------:R-:W-:Y:S01]  /*bcb0*/  @!P3 IMAD.MOV R240, RZ, RZ, -R240 ;  /* 0x000000fffff0b224 */ /* 0x000fe200078e0af0 */
[C---:B------:R-:W-:Y:S01]  /*bcc0*/  ISETP.GT.U32.AND P3, PT, R7.reuse, R5, PT ;  /* 0x000000050700720c */ /* 0x040fe20003f64070 */
[----:B------:R-:W-:Y:S02]  /*bcd0*/  IMAD.MOV R242, RZ, RZ, -R241 ;  /* 0x000000fffff27224 */ /* 0x000fe400078e0af1 */
[C---:B------:R-:W-:Y:S02]  /*bce0*/  IMAD R3, R7.reuse, R244, R3 ;  /* 0x000000f407037224 */ /* 0x040fe400078e0203 */
[C---:B------:R-:W-:Y:S02]  /*bcf0*/  IMAD R2, R7.reuse, R242, R2 ;  /* 0x000000f207027224 */ /* 0x040fe400078e0202 */
[----:B------:R-:W-:Y:S01]  /*bd00*/  @!P2 IMAD.IADD R246, R246, 0x1, -R7 ;  /* 0x00000001f6f6a824 */ /* 0x000fe200078e0a07 */
[----:B------:R-:W-:Y:S01]  /*bd10*/  ISETP.GT.U32.AND P2, PT, R7, R3, PT ;  /* 0x000000030700720c */ /* 0x000fe20003f44070 */
[----:B------:R-:W-:-:S02]  /*bd20*/  IMAD.MOV.U32 R34, RZ, RZ, R235 ;  /* 0x000000ffff227224 */ /* 0x000fc400078e00eb */
[--C-:B------:R-:W-:Y:S01]  /*bd30*/  @!P4 IMAD.IADD R6, R6, 0x1, -R7.reuse ;  /* 0x000000010606c824 */ /* 0x100fe200078e0a07 */
[----:B------:R-:W-:Y:S01]  /*bd40*/  ISETP.GT.U32.AND P4, PT, R7, R2, PT ;  /* 0x000000020700720c */ /* 0x000fe20003f84070 */
[--C-:B------:R-:W-:Y:S01]  /*bd50*/  @!P3 IMAD.IADD R5, R5, 0x1, -R7.reuse ;  /* 0x000000010505b824 */ /* 0x100fe200078e0a07 */
[----:B------:R-:W-:Y:S01]  /*bd60*/  ISETP.GE.AND P3, PT, R34, RZ, PT ;  /* 0x000000ff2200720c */ /* 0x000fe20003f66270 */
[----:B------:R-:W-:Y:S01]  /*bd70*/  @!P6 IMAD.IADD R4, R4, 0x1, -R7 ;  /* 0x000000010404e824 */ /* 0x000fe200078e0a07 */
[----:B------:R-:W-:Y:S01]  /*bd80*/  ISETP.NE.AND P6, PT, RZ, c[0x0][0x178], PT ;  /* 0x00005e00ff007a0c */ /* 0x000fe20003fc5270 */
[----:B------:R-:W-:Y:S02]  /*bd90*/  IMAD.MOV.U32 R26, RZ, RZ, R183 ;  /* 0x000000ffff1a7224 */ /* 0x000fe400078e00b7 */
[----:B------:R-:W-:Y:S02]  /*bda0*/  IMAD.MOV.U32 R31, RZ, RZ, R203 ;  /* 0x000000ffff1f7224 */ /* 0x000fe400078e00cb */
[----:B------:R-:W-:Y:S01]  /*bdb0*/  @!P2 IMAD.IADD R3, R3, 0x1, -R7 ;  /* 0x000000010303a824 */ /* 0x000fe200078e0a07 */
[----:B------:R-:W-:Y:S01]  /*bdc0*/  ISETP.GE.AND P2, PT, R245, RZ, PT ;  /* 0x000000fff500720c */ /* 0x000fe20003f46270 */
[----:B--2---:R-:W-:-:S02]  /*bdd0*/  IMAD.MOV.U32 R37, RZ, RZ, R28 ;  /* 0x000000ffff257224 */ /* 0x004fc400078e001c */
[----:B------:R-:W-:Y:S01]  /*bde0*/  @!P4 IMAD.IADD R2, R2, 0x1, -R7 ;  /* 0x000000010202c824 */ /* 0x000fe200078e0a07 */
[C---:B------:R-:W-:Y:S01]  /*bdf0*/  ISETP.GT.U32.AND P4, PT, R7.reuse, R3, PT ;  /* 0x000000030700720c */ /* 0x040fe20003f84070 */
[----:B------:R-:W-:Y:S02]  /*be00*/  @!P3 IMAD.MOV R0, RZ, RZ, -R0 ;  /* 0x000000ffff00b224 */ /* 0x000fe400078e0a00 */
[----:B------:R-:W-:Y:S01]  /*be10*/  IMAD.MOV.U32 R28, RZ, RZ, R29 ;  /* 0x000000ffff1c7224 */ /* 0x000fe200078e001d */
[----:B------:R-:W-:Y:S01]  /*be20*/  ISETP.GT.U32.AND P3, PT, R7, R2, PT ;  /* 0x000000020700720c */ /* 0x000fe20003f64070 */
[----:B------:R-:W-:Y:S01]  /*be30*/  IMAD.MOV.U32 R29, RZ, RZ, R26 ;  /* 0x000000ffff1d7224 */ /* 0x000fe200078e001a */
[----:B------:R-:W-:Y:S01]  /*be40*/  @!P6 LOP3.LUT R0, RZ, c[0x0][0x178], RZ, 0x33, !PT ;  /* 0x00005e00ff00ea12 */ /* 0x000fe200078e33ff */
[----:B------:R-:W-:Y:S01]  /*be50*/  IMAD.MOV.U32 R34, RZ, RZ, R31 ;  /* 0x000000ffff227224 */ /* 0x000fe200078e001f */
[----:B------:R-:W-:Y:S01]  /*be60*/  ISETP.GE.AND P6, PT, R250, RZ, PT ;  /* 0x000000fffa00720c */ /* 0x000fe20003fc6270 */
[----:B------:R-:W-:-:S02]  /*be70*/  IMAD.MOV.U32 R26, RZ, RZ, R22 ;  /* 0x000000ffff1a7224 */ /* 0x000fc400078e0016 */
[----:B------:R-:W-:Y:S02]  /*be80*/  IMAD.MOV.U32 R31, RZ, RZ, R27 ;  /* 0x000000ffff1f7224 */ /* 0x000fe400078e001b */
[----:B------:R-:W-:Y:S01]  /*be90*/  IMAD.MOV.U32 R22, RZ, RZ, R248 ;  /* 0x000000ffff167224 */ /* 0x000fe200078e00f8 */
[----:B------:R-:W-:Y:S01]  /*bea0*/  IABS R248, R195 ;  /* 0x000000c300f87213 */ /* 0x000fe20000000000 */
[----:B------:R-:W-:Y:S02]  /*beb0*/  IMAD.MOV.U32 R27, RZ, RZ, R252 ;  /* 0x000000ffff1b7224 */ /* 0x000fe400078e00fc */
[----:B------:R-:W-:Y:S02]  /*bec0*/  IMAD R252, R0, c[0x0][0x184], RZ ;  /* 0x0000610000fc7a24 */ /* 0x000fe400078e02ff */
[----:B------:R-:W-:Y:S02]  /*bed0*/  IMAD.MOV.U32 R175, RZ, RZ, c[0x0][0x188] ;  /* 0x00006200ffaf7624 */ /* 0x000fe400078e00ff */
[----:B---3--:R-:W-:-:S02]  /*bee0*/  IMAD R42, R198, c[0x0][0x188], RZ ;  /* 0x00006200c62a7a24 */ /* 0x008fc400078e02ff */
[----:B------:R-:W-:Y:S01]  /*bef0*/  @!P1 IMAD.MOV R238, RZ, RZ, -R238 ;  /* 0x000000ffffee9224 */ /* 0x000fe200078e0aee */
[----:B------:R-:W-:Y:S01]  /*bf00*/  ISETP.GT.U32.AND P1, PT, R7, R251, PT ;  /* 0x000000fb0700720c */ /* 0x000fe20003f24070 */
[----:B------:R-:W-:Y:S01]  /*bf10*/  @!P5 IMAD.MOV R246, RZ, RZ, -R246 ;  /* 0x000000fffff6d224 */ /* 0x000fe200078e0af6 */
[----:B------:R-:W-:Y:S01]  /*bf20*/  ISETP.GE.AND P5, PT, R249, RZ, PT ;  /* 0x000000fff900720c */ /* 0x000fe20003fa6270 */
[----:B------:R-:W-:-:S04]  /*bf30*/  IMAD.HI.U32 R247, R247, R248, RZ ;  /* 0x000000f8f7f77227 */ /* 0x000fc800078e00ff */
[----:B------:R-:W-:Y:S01]  /*bf40*/  @!P4 IMAD.IADD R3, R3, 0x1, -R7 ;  /* 0x000000010303c824 */ /* 0x000fe200078e0a07 */
[C---:B------:R-:W-:Y:S01]  /*bf50*/  LEA R249, P4, R252.reuse, c[0x0][0x160], 0x2 ;  /* 0x00005800fcf97a11 */ /* 0x040fe200078810ff */
[C---:B------:R-:W-:Y:S02]  /*bf60*/  IMAD R39, R175.reuse, 0x2, R42 ;  /* 0x00000002af277824 */ /* 0x040fe400078e022a */
[----:B------:R-:W-:Y:S01]  /*bf70*/  IMAD.MOV R43, RZ, RZ, -R247 ;  /* 0x000000ffff2b7224 */ /* 0x000fe200078e0af7 */
[----:B------:R-:W-:Y:S01]  /*bf80*/  LEA.HI.X.SX32 R252, R252, c[0x0][0x164], 0x2, P4 ;  /* 0x00005900fcfc7a11 */ /* 0x000fe200020f16ff */
[----:B------:R-:W-:Y:S01]  /*bf90*/  @!P3 IMAD.IADD R2, R2, 0x1, -R7 ;  /* 0x000000010202b824 */ /* 0x000fe200078e0a07 */
[-C--:B----4-:R-:W-:Y:S01]  /*bfa0*/  LEA R44, P3, R42, R249.reuse, 0x2 ;  /* 0x000000f92a2c7211 */ /* 0x090fe200078610ff */
[----:B------:R-:W-:Y:S01]  /*bfb0*/  IMAD R38, R175, 0x2, R39 ;  /* 0x00000002af267824 */ /* 0x000fe200078e0227 */
[----:B------:R-:W-:Y:S01]  /*bfc0*/  LEA R42, P4, R39, R249, 0x2 ;  /* 0x000000f9272a7211 */ /* 0x000fe200078810ff */
[----:B------:R-:W-:-:S02]  /*bfd0*/  IMAD R39, R198, c[0x0][0x188], RZ ;  /* 0x00006200c6277a24 */ /* 0x000fc400078e02ff */
[----:B------:R-:W-:Y:S02]  /*bfe0*/  IMAD R0, R7, R43, R248 ;  /* 0x0000002b07007224 */ /* 0x000fe400078e02f8 */
[C---:B------:R-:W-:Y:S02]  /*bff0*/  IMAD R43, R198.reuse, c[0x0][0x188], RZ ;  /* 0x00006200c62b7a24 */ /* 0x040fe400078e02ff */
[----:B------:R-:W-:Y:S01]  /*c000*/  @!P1 IMAD.IADD R251, R251, 0x1, -R7 ;  /* 0x00000001fbfb9824 */ /* 0x000fe200078e0a07 */
[----:B------:R-:W-:Y:S01]  /*c010*/  ISETP.GE.AND P1, PT, R243, RZ, PT ;  /* 0x000000fff300720c */ /* 0x000fe20003f26270 */
[C---:B------:R-:W-:Y:S02]  /*c020*/  IMAD R39, R175.reuse, 0x2, R39 ;  /* 0x00000002af277824 */ /* 0x040fe400078e0227 */
[----:B------:R-:W-:Y:S02]  /*c030*/  IMAD R45, R198, c[0x0][0x188], RZ ;  /* 0x00006200c62d7a24 */ /* 0x000fe400078e02ff */
[----:B------:R-:W-:-:S02]  /*c040*/  IMAD R41, R175, 0x2, R38 ;  /* 0x00000002af297824 */ /* 0x000fc400078e0226 */
[----:B------:R-:W-:Y:S01]  /*c050*/  IMAD R43, R175, 0x2, R43 ;  /* 0x00000002af2b7824 */ /* 0x000fe200078e022b */
[-C--:B------:R-:W-:Y:S01]  /*c060*/  LEA.HI.X.SX32 R45, R45, R252.reuse, 0x2, P3 ;  /* 0x000000fc2d2d7211 */ /* 0x080fe200018f16ff */
[----:B------:R-:W-:Y:S01]  /*c070*/  @!P0 IMAD.MOV R251, RZ, RZ, -R251 ;  /* 0x000000fffffb8224 */ /* 0x000fe200078e0afb */
[----:B------:R-:W-:Y:S01]  /*c080*/  LEA R38, P0, R38, R249, 0x2 ;  /* 0x000000f926267211 */ /* 0x000fe200078010ff */
[----:B------:R-:W-:Y:S01]  /*c090*/  IMAD R39, R175, 0x2, R39 ;  /* 0x00000002af277824 */ /* 0x000fe200078e0227 */
[-C--:B------:R-:W-:Y:S01]  /*c0a0*/  LEA.HI.X.SX32 R43, R43, R252.reuse, 0x2, P4 ;  /* 0x000000fc2b2b7211 */ /* 0x080fe200020f16ff */
[----:B------:R-:W-:Y:S01]  /*c0b0*/  IMAD R40, R175, 0x2, R41 ;  /* 0x00000002af287824 */ /* 0x000fe200078e0229 */
[----:B------:R1:W-:Y:S01]  /*c0c0*/  STL.64 [R1+0x5f0], R44 ;  /* 0x0005f02c01007387 */ /* 0x0003e20000100a00 */
[----:B------:R-:W-:Y:S01]  /*c0d0*/  IMAD.MOV.U32 R25, RZ, RZ, R187 ;  /* 0x000000ffff197224 */ /* 0x000fe200078e00bb */
[----:B------:R-:W-:Y:S01]  /*c0e0*/  LEA.HI.X.SX32 R39, R39, R252, 0x2, P0 ;  /* 0x000000fc27277211 */ /* 0x000fe200000f16ff */
[----:B------:R-:W-:Y:S01]  /*c0f0*/  IMAD R36, R175, 0x2, R40 ;  /* 0x00000002af247824 */ /* 0x000fe200078e0228 */
[----:B------:R2:W-:Y:S01]  /*c100*/  STL.64 [R1+0x628], R42 ;  /* 0x0006282a01007387 */ /* 0x0005e20000100a00 */
[----:B------:R-:W-:-:S02]  /*c110*/  IMAD.MOV.U32 R20, RZ, RZ, R188 ;  /* 0x000000ffff147224 */ /* 0x000fc400078e00bc */
[C---:B------:R-:W-:Y:S01]  /*c120*/  IMAD R180, R175.reuse, 0x2, R36 ;  /* 0x00000002afb47824 */ /* 0x040fe200078e0224 */
[----:B------:R3:W-:Y:S01]  /*c130*/  STL.64 [R1+0x5e8], R38 ;  /* 0x0005e82601007387 */ /* 0x0007e20000100a00 */
[----:B------:R-:W-:Y:S02]  /*c140*/  IMAD.MOV.U32 R18, RZ, RZ, R189 ;  /* 0x000000ffff127224 */ /* 0x000fe400078e00bd */
[----:B------:R-:W-:Y:S01]  /*c150*/  IMAD R181, R175, 0x2, R180 ;  /* 0x00000002afb57824 */ /* 0x000fe200078e02b4 */
[-C--:B-1----:R-:W-:Y:S01]  /*c160*/  LEA R44, P3, R41, R249.reuse, 0x2 ;  /* 0x000000f9292c7211 */ /* 0x082fe200078610ff */
[----:B------:R-:W-:Y:S02]  /*c170*/  IMAD.MOV.U32 R14, RZ, RZ, R193 ;  /* 0x000000ffff0e7224 */ /* 0x000fe400078e00c1 */
[----:B------:R-:W-:Y:S01]  /*c180*/  IMAD R182, R175, 0x2, R181 ;  /* 0x00000002afb67824 */ /* 0x000fe200078e02b5 */
[-C--:B--2---:R-:W-:Y:S01]  /*c190*/  LEA R42, P4, R40, R249.reuse, 0x2 ;  /* 0x000000f9282a7211 */ /* 0x084fe200078810ff */
[----:B------:R-:W-:Y:S01]  /*c1a0*/  IMAD.MOV.U32 R43, RZ, RZ, R40 ;  /* 0x000000ffff2b7224 */ /* 0x000fe200078e0028 */
[-C--:B------:R-:W-:Y:S01]  /*c1b0*/  LEA.HI.X.SX32 R45, R41, R252.reuse, 0x2, P3 ;  /* 0x000000fc292d7211 */ /* 0x080fe200018f16ff */
[----:B------:R-:W-:Y:S01]  /*c1c0*/  IMAD R183, R175, 0x2, R182 ;  /* 0x00000002afb77824 */ /* 0x000fe200078e02b6 */
[CC--:B---3--:R-:W-:Y:S01]  /*c1d0*/  LEA R38, P0, R36.reuse, R249.reuse, 0x2 ;  /* 0x000000f924267211 */ /* 0x0c8fe200078010ff */
[----:B------:R-:W-:Y:S01]  /*c1e0*/  IMAD.MOV.U32 R12, RZ, RZ, R197 ;  /* 0x000000ffff0c7224 */ /* 0x000fe200078e00c5 */
[-C--:B------:R-:W-:Y:S01]  /*c1f0*/  LEA.HI.X.SX32 R43, R43, R252.reuse, 0x2, P4 ;  /* 0x000000fc2b2b7211 */ /* 0x080fe200020f16ff */
[----:B------:R1:W-:Y:S01]  /*c200*/  STL.64 [R1+0x620], R44 ;  /* 0x0006202c01007387 */ /* 0x0003e20000100a00 */
[----:B------:R-:W-:Y:S01]  /*c210*/  LEA.HI.X.SX32 R39, R36, R252, 0x2, P0 ;  /* 0x000000fc24277211 */ /* 0x000fe200000f16ff */
[----:B------:R-:W-:Y:S01]  /*c220*/  IMAD R187, R175, 0x2, R183 ;  /* 0x00000002afbb7824 */ /* 0x000fe200078e02b7 */
[----:B------:R-:W-:Y:S01]  /*c230*/  LEA R40, P3, R180, R249, 0x2 ;  /* 0x000000f9b4287211 */ /* 0x000fe200078610ff */
[----:B------:R-:W-:-:S02]  /*c240*/  IMAD.MOV.U32 R17, RZ, RZ, R199 ;  /* 0x000000ffff117224 */ /* 0x000fc400078e00c7 */
[C---:B------:R-:W-:Y:S02]  /*c250*/  IMAD R188, R175.reuse, 0x2, R187 ;  /* 0x00000002afbc7824 */ /* 0x040fe400078e02bb */
[----:B------:R-:W-:Y:S02]  /*c260*/  IMAD.MOV.U32 R15, RZ, RZ, R200 ;  /* 0x000000ffff0f7224 */ /* 0x000fe400078e00c8 */
[----:B------:R-:W-:Y:S01]  /*c270*/  IMAD.MOV.U32 R13, RZ, RZ, R201 ;  /* 0x000000ffff0d7224 */ /* 0x000fe200078e00c9 */
[----:B-1----:R-:W2:Y:S01]  /*c280*/  LDL.LU.64 R44, [R1+0xde8] ;  /* 0x000de800012c7983 */ /* 0x002ea20000300a00 */
[----:B------:R-:W-:Y:S01]  /*c290*/  LEA.HI.X.SX32 R41, R180, R252, 0x2, P3 ;  /* 0x000000fcb4297211 */ /* 0x000fe200018f16ff */
[C---:B------:R-:W-:Y:S02]  /*c2a0*/  IMAD R189, R175.reuse, 0x2, R188 ;  /* 0x00000002afbd7824 */ /* 0x040fe400078e02bc */
[----:B------:R1:W-:Y:S02]  /*c2b0*/  STL.64 [R1+0x5d8], R42 ;  /* 0x0005d82a01007387 */ /* 0x0003e40000100a00 */
[----:B------:R-:W-:-:S02]  /*c2c0*/  IMAD R193, R175, 0x2, R189 ;  /* 0x00000002afc17824 */ /* 0x000fc400078e02bd */
[----:B------:R3:W-:Y:S02]  /*c2d0*/  STL.64 [R1+0x618], R38 ;  /* 0x0006182601007387 */ /* 0x0007e40000100a00 */
[----:B------:R-:W-:-:S04]  /*c2e0*/  IMAD R197, R175, 0x2, R193 ;  /* 0x00000002afc57824 */ /* 0x000fc800078e02c1 */
[----:B------:R-:W-:Y:S01]  /*c2f0*/  IMAD R199, R175, 0x2, R197 ;  /* 0x00000002afc77824 */ /* 0x000fe200078e02c5 */
[----:B-1----:R-:W-:-:S03]  /*c300*/  LEA R42, P4, R181, R249, 0x2 ;  /* 0x000000f9b52a7211 */ /* 0x002fc600078810ff */
[C---:B------:R-:W-:Y:S01]  /*c310*/  IMAD R200, R175.reuse, 0x2, R199 ;  /* 0x00000002afc87824 */ /* 0x040fe200078e02c7 */
[----:B---3--:R-:W3:Y:S01]  /*c320*/  LDL.LU R39, [R1+0xde0] ;  /* 0x000de00001277983 */ /* 0x008ee20000300800 */
[----:B------:R-:W-:Y:S02]  /*c330*/  LEA R38, P0, R182, R249, 0x2 ;  /* 0x000000f9b6267211 */ /* 0x000fe400078010ff */
[----:B------:R-:W-:Y:S01]  /*c340*/  IMAD R201, R175, 0x2, R200 ;  /* 0x00000002afc97824 */ /* 0x000fe200078e02c8 */
[----:B------:R-:W-:Y:S02]  /*c350*/  LEA.HI.X.SX32 R43, R181, R252, 0x2, P4 ;  /* 0x000000fcb52b7211 */ /* 0x000fe400020f16ff */
[----:B------:R-:W-:Y:S01]  /*c360*/  STL [R1+0x5c0], R38 ;  /* 0x0005c02601007387 */ /* 0x000fe20000100800 */
[----:B------:R-:W-:Y:S02]  /*c370*/  IMAD.MOV.U32 R180, RZ, RZ, R38 ;  /* 0x000000ffffb47224 */ /* 0x000fe400078e0026 */
[C---:B------:R-:W-:Y:S01]  /*c380*/  IMAD R203, R175.reuse, 0x2, R201 ;  /* 0x00000002afcb7824 */ /* 0x040fe200078e02c9 */
[----:B------:R-:W-:Y:S03]  /*c390*/  STL.64 [R1+0x5c8], R40 ;  /* 0x0005c82801007387 */ /* 0x000fe60000100a00 */
[----:B------:R-:W-:Y:S01]  /*c3a0*/  IMAD R205, R175, 0x2, R203 ;  /* 0x00000002afcd7824 */ /* 0x000fe200078e02cb */
[----:B------:R1:W-:Y:S01]  /*c3b0*/  STL.64 [R1+0x610], R42 ;  /* 0x0006102a01007387 */ /* 0x0003e20000100a00 */
[----:B---3--:R-:W-:-:S03]  /*c3c0*/  IMAD.MOV.U32 R181, RZ, RZ, R39 ;  /* 0x000000ffffb57224 */ /* 0x008fc600078e0027 */
[----:B-1----:R-:W3:Y:S01]  /*c3d0*/  LDL.LU.64 R42, [R1+0xdd8] ;  /* 0x000dd800012a7983 */ /* 0x002ee20000300a00 */
[-C--:B------:R-:W-:Y:S01]  /*c3e0*/  LEA R40, P3, R183, R249.reuse, 0x2 ;  /* 0x000000f9b7287211 */ /* 0x080fe200078610ff */
[----:B------:R-:W-:Y:S02]  /*c3f0*/  IMAD R206, R175, 0x2, R205 ;  /* 0x00000002afce7824 */ /* 0x000fe400078e02cd */
[----:B------:R-:W4:Y:S01]  /*c400*/  LDL.LU R39, [R1+0xdd0] ;  /* 0x000dd00001277983 */ /* 0x000f220000300800 */
[-C--:B------:R-:W-:Y:S01]  /*c410*/  LEA R38, P4, R187, R249.reuse, 0x2 ;  /* 0x000000f9bb267211 */ /* 0x080fe200078810ff */
[----:B------:R-:W-:Y:S01]  /*c420*/  IMAD R207, R175, 0x2, R206 ;  /* 0x00000002afcf7824 */ /* 0x000fe200078e02ce */
[-C--:B------:R-:W-:Y:S02]  /*c430*/  LEA.HI.X.SX32 R181, R182, R252.reuse, 0x2, P0 ;  /* 0x000000fcb6b57211 */ /* 0x080fe400000f16ff */
[----:B------:R-:W-:Y:S01]  /*c440*/  LEA R180, P0, R188, R249, 0x2 ;  /* 0x000000f9bcb47211 */ /* 0x000fe200078010ff */
[----:B------:R1:W-:Y:S01]  /*c450*/  STL [R1+0x5b8], R38 ;  /* 0x0005b82601007387 */ /* 0x0003e20000100800 */
[----:B------:R-:W-:Y:S01]  /*c460*/  LEA.HI.X.SX32 R41, R183, R252, 0x2, P3 ;  /* 0x000000fcb7297211 */ /* 0x000fe200018f16ff */
[----:B------:R-:W-:-:S02]  /*c470*/  IMAD.MOV.U32 R182, RZ, RZ, R38 ;  /* 0x000000ffffb67224 */ /* 0x000fc400078e0026 */
[----:B------:R5:W-:Y:S01]  /*c480*/  STL [R1+0x5c4], R181 ;  /* 0x0005c4b501007387 */ /* 0x000be20000100800 */
[----:B------:R-:W-:Y:S01]  /*c490*/  IMAD R208, R175, 0x2, R207 ;  /* 0x00000002afd07824 */ /* 0x000fe200078e02cf */
[----:B-1----:R-:W-:Y:S02]  /*c4a0*/  LEA R38, P3, R189, R249, 0x2 ;  /* 0x000000f9bd267211 */ /* 0x002fe400078610ff */
[----:B------:R1:W-:Y:S01]  /*c4b0*/  STL.64 [R1+0x608], R40 ;  /* 0x0006082801007387 */ /* 0x0003e20000100a00 */
[----:B------:R-:W-:Y:S01]  /*c4c0*/  IMAD R209, R175, 0x2, R208 ;  /* 0x00000002afd17824 */ /* 0x000fe200078e02d0 */
[----:B-----5:R-:W-:-:S03]  /*c4d0*/  LEA.HI.X.SX32 R181, R188, R252, 0x2, P0 ;  /* 0x000000fcbcb57211 */ /* 0x020fc600000f16ff */
[----:B------:R-:W-:-:S04]  /*c4e0*/  IMAD R210, R175, 0x2, R209 ;  /* 0x00000002afd27824 */ /* 0x000fc800078e02d1 */
[C---:B------:R-:W-:Y:S01]  /*c4f0*/  IMAD R214, R175.reuse, 0x2, R210 ;  /* 0x00000002afd67824 */ /* 0x040fe200078e02d2 */
[----:B-1----:R-:W5:Y:S03]  /*c500*/  LDL.LU.64 R40, [R1+0xdc8] ;  /* 0x000dc80001287983 */ /* 0x002f660000300a00 */
[----:B------:R-:W-:-:S04]  /*c510*/  IMAD R215, R175, 0x2, R214 ;  /* 0x00000002afd77824 */ /* 0x000fc800078e02d6 */
        /* <DEDUP_REMOVED lines=22> */
[----:B------:R-:W-:Y:S02]  /*c680*/  IMAD R250, R175, 0x2, R248 ;  /* 0x00000002affa7824 */ /* 0x000fe400078e02f8 */
[----:B----4-:R-:W-:Y:S01]  /*c690*/  IMAD.MOV.U32 R183, RZ, RZ, R39 ;  /* 0x000000ffffb77224 */ /* 0x010fe200078e0027 */
[-C--:B------:R-:W-:Y:S02]  /*c6a0*/  LEA.HI.X.SX32 R183, R187, R252.reuse, 0x2, P4 ;  /* 0x000000fcbbb77211 */ /* 0x080fe400020f16ff */
[-C--:B------:R-:W-:Y:S02]  /*c6b0*/  LEA R182, P4, R193, R249.reuse, 0x2 ;  /* 0x000000f9c1b67211 */ /* 0x080fe400078810ff */
[----:B------:R-:W-:Y:S01]  /*c6c0*/  LEA.HI.X.SX32 R39, R189, R252, 0x2, P3 ;  /* 0x000000fcbd277211 */ /* 0x000fe200018f16ff */
[----:B------:R1:W-:Y:S01]  /*c6d0*/  STL [R1+0x5bc], R183 ;  /* 0x0005bcb701007387 */ /* 0x0003e20000100800 */
[----:B------:R-:W-:-:S03]  /*c6e0*/  LEA R188, P3, R199, R249, 0x2 ;  /* 0x000000f9c7bc7211 */ /* 0x000fc600078610ff */
[----:B------:R4:W-:Y:S01]  /*c6f0*/  STL.64 [R1+0x600], R180 ;  /* 0x000600b401007387 */ /* 0x0009e20000100a00 */
[----:B-1----:R-:W-:-:S03]  /*c700*/  LEA.HI.X.SX32 R183, R193, R252, 0x2, P4 ;  /* 0x000000fcc1b77211 */ /* 0x002fc600020f16ff */
[----:B------:R1:W-:Y:S01]  /*c710*/  STL.64 [R1+0x5b0], R38 ;  /* 0x0005b02601007387 */ /* 0x0003e20000100a00 */
[-C--:B----4-:R-:W-:Y:S02]  /*c720*/  LEA R180, P0, R197, R249.reuse, 0x2 ;  /* 0x000000f9c5b47211 */ /* 0x090fe400078010ff */
[-C--:B------:R-:W-:Y:S02]  /*c730*/  LEA.HI.X.SX32 R189, R199, R252.reuse, 0x2, P3 ;  /* 0x000000fcc7bd7211 */ /* 0x080fe400018f16ff */
[----:B------:R-:W-:Y:S01]  /*c740*/  LEA.HI.X.SX32 R181, R197, R252, 0x2, P0 ;  /* 0x000000fcc5b57211 */ /* 0x000fe200000f16ff */
[----:B-1----:R-:W4:Y:S04]  /*c750*/  LDL.LU.64 R38, [R1+0xdc0] ;  /* 0x000dc00001267983 */ /* 0x002f280000300a00 */
[----:B------:R1:W-:Y:S01]  /*c760*/  STL.64 [R1+0x5f8], R182 ;  /* 0x0005f8b601007387 */ /* 0x0003e20000100a00 */
[----:B------:R-:W-:-:S03]  /*c770*/  LEA R36, P0, R201, R249, 0x2 ;  /* 0x000000f9c9247211 */ /* 0x000fc600078010ff */
[----:B------:R2:W-:Y:S01]  /*c780*/  STL.64 [R1+0x5a8], R180 ;  /* 0x0005a8b401007387 */ /* 0x0005e20000100a00 */
[----:B-1----:R-:W-:-:S03]  /*c790*/  LEA R182, P4, R200, R249, 0x2 ;  /* 0x000000f9c8b67211 */ /* 0x002fc600078810ff */
[----:B------:R1:W-:Y:S01]  /*c7a0*/  STL.64 [R1+0x5e0], R188 ;  /* 0x0005e0bc01007387 */ /* 0x0003e20000100a00 */
[-C--:B------:R-:W-:Y:S01]  /*c7b0*/  LEA.HI.X.SX32 R183, R200, R252.reuse, 0x2, P4 ;  /* 0x000000fcc8b77211 */ /* 0x080fe200020f16ff */
[----:B--2---:R-:W-:Y:S01]  /*c7c0*/  IMAD.MOV.U32 R180, RZ, RZ, R37 ;  /* 0x000000ffffb47224 */ /* 0x004fe200078e0025 */
[----:B------:R-:W-:Y:S01]  /*c7d0*/  LEA.HI.X.SX32 R37, R201, R252, 0x2, P0 ;  /* 0x000000fcc9257211 */ /* 0x000fe200000f16ff */
[----:B------:R-:W-:Y:S02]  /*c7e0*/  IMAD.MOV.U32 R181, RZ, RZ, R34 ;  /* 0x000000ffffb57224 */ /* 0x000fe400078e0022 */
[----:B------:R2:W-:Y:S01]  /*c7f0*/  STL.64 [R1+0x5a0], R182 ;  /* 0x0005a0b601007387 */ /* 0x0005e20000100a00 */
[----:B-1----:R-:W-:-:S03]  /*c800*/  LEA R188, P3, R203, R249, 0x2 ;  /* 0x000000f9cbbc7211 */ /* 0x002fc600078610ff */
[----:B------:R1:W-:Y:S01]  /*c810*/  STL.64 [R1+0x5d0], R36 ;  /* 0x0005d02401007387 */ /* 0x0003e20000100a00 */
[----:B------:R-:W-:Y:S01]  /*c820*/  LEA.HI.X.SX32 R189, R203, R252, 0x2, P3 ;  /* 0x000000fccbbd7211 */ /* 0x000fe200018f16ff */
[----:B--2---:R-:W-:Y:S02]  /*c830*/  IMAD.MOV.U32 R182, RZ, RZ, R180 ;  /* 0x000000ffffb67224 */ /* 0x004fe400078e00b4 */
[----:B------:R-:W-:Y:S02]  /*c840*/  IMAD.MOV.U32 R180, RZ, RZ, R35 ;  /* 0x000000ffffb47224 */ /* 0x000fe400078e0023 */
[----:B------:R-:W-:Y:S01]  /*c850*/  IMAD.MOV.U32 R183, RZ, RZ, R181 ;  /* 0x000000ffffb77224 */ /* 0x000fe200078e00b5 */
[----:B-1----:R-:W2:Y:S01]  /*c860*/  LDL.LU.64 R36, [R1+0xdb8] ;  /* 0x000db80001247983 */ /* 0x002ea20000300a00 */
[----:B------:R-:W-:Y:S02]  /*c870*/  IMAD.MOV.U32 R181, RZ, RZ, R32 ;  /* 0x000000ffffb57224 */ /* 0x000fe400078e0020 */
[----:B------:R-:W-:Y:S01]  /*c880*/  IMAD.MOV.U32 R187, RZ, RZ, R182 ;  /* 0x000000ffffbb7224 */ /* 0x000fe200078e00b6 */
[-C--:B------:R-:W-:Y:S01]  /*c890*/  LEA R34, P4, R205, R249.reuse, 0x2 ;  /* 0x000000f9cd227211 */ /* 0x080fe200078810ff */
[----:B------:R-:W-:Y:S01]  /*c8a0*/  IMAD.MOV.U32 R182, RZ, RZ, R180 ;  /* 0x000000ffffb67224 */ /* 0x000fe200078e00b4 */
[----:B------:R1:W-:Y:S01]  /*c8b0*/  STL.64 [R1+0x598], R188 ;  /* 0x000598bc01007387 */ /* 0x0003e20000100a00 */
[----:B------:R-:W-:Y:S01]  /*c8c0*/  IMAD.MOV.U32 R180, RZ, RZ, R33 ;  /* 0x000000ffffb47224 */ /* 0x000fe200078e0021 */
[----:B------:R-:W-:-:S02]  /*c8d0*/  LEA R32, P0, R206, R249, 0x2 ;  /* 0x000000f9ce207211 */ /* 0x000fc400078010ff */
[-C--:B------:R-:W-:Y:S02]  /*c8e0*/  LEA.HI.X.SX32 R35, R205, R252.reuse, 0x2, P4 ;  /* 0x000000fccd237211 */ /* 0x080fe400020f16ff */
[----:B------:R-:W-:Y:S01]  /*c8f0*/  LEA.HI.X.SX32 R33, R206, R252, 0x2, P0 ;  /* 0x000000fcce217211 */ /* 0x000fe200000f16ff */
[----:B-1----:R-:W-:Y:S02]  /*c900*/  IMAD.MOV.U32 R188, RZ, RZ, R181 ;  /* 0x000000ffffbc7224 */ /* 0x002fe400078e00b5 */
[----:B------:R-:W-:Y:S02]  /*c910*/  IMAD.MOV.U32 R189, RZ, RZ, R187 ;  /* 0x000000ffffbd7224 */ /* 0x000fe400078e00bb */
[----:B------:R-:W-:Y:S02]  /*c920*/  IMAD.MOV.U32 R181, RZ, RZ, R30 ;  /* 0x000000ffffb57224 */ /* 0x000fe400078e001e */
[----:B------:R-:W-:Y:S02]  /*c930*/  IMAD.MOV.U32 R187, RZ, RZ, R183 ;  /* 0x000000ffffbb7224 */ /* 0x000fe400078e00b7 */
[----:B------:R-:W-:-:S02]  /*c940*/  IMAD.MOV.U32 R183, RZ, RZ, R182 ;  /* 0x000000ffffb77224 */ /* 0x000fc400078e00b6 */
[----:B------:R-:W-:Y:S02]  /*c950*/  IMAD.MOV.U32 R182, RZ, RZ, R180 ;  /* 0x000000ffffb67224 */ /* 0x000fe400078e00b4 */
[----:B------:R-:W-:Y:S02]  /*c960*/  IMAD.MOV.U32 R180, RZ, RZ, R31 ;  /* 0x000000ffffb47224 */ /* 0x000fe400078e001f */
[----:B------:R-:W-:Y:S01]  /*c970*/  IMAD.MOV.U32 R193, RZ, RZ, R181 ;  /* 0x000000ffffc17224 */ /* 0x000fe200078e00b5 */
[-C--:B------:R-:W-:Y:S01]  /*c980*/  LEA R30, P3, R207, R249.reuse, 0x2 ;  /* 0x000000f9cf1e7211 */ /* 0x080fe200078610ff */
[----:B------:R-:W-:Y:S01]  /*c990*/  IMAD.MOV.U32 R181, RZ, RZ, R28 ;  /* 0x000000ffffb57224 */ /* 0x000fe200078e001c */
[-C--:B------:R-:W-:Y:S01]  /*c9a0*/  LEA R200, P4, R208, R249.reuse, 0x2 ;  /* 0x000000f9d0c87211 */ /* 0x080fe200078810ff */
[----:B------:R-:W-:Y:S01]  /*c9b0*/  IMAD.MOV.U32 R197, RZ, RZ, R189 ;  /* 0x000000ffffc57224 */ /* 0x000fe200078e00bd */
[----:B------:R1:W-:Y:S01]  /*c9c0*/  STL.64 [R1+0x590], R34 ;  /* 0x0005902201007387 */ /* 0x0003e20000100a00 */
[----:B------:R-:W-:Y:S01]  /*c9d0*/  IMAD.MOV.U32 R189, RZ, RZ, R182 ;  /* 0x000000ffffbd7224 */ /* 0x000fe200078e00b6 */
[----:B------:R-:W-:Y:S01]  /*c9e0*/  LEA R28, P0, R209, R249, 0x2 ;  /* 0x000000f9d11c7211 */ /* 0x000fe200078010ff */
[----:B------:R-:W-:Y:S01]  /*c9f0*/  IMAD.MOV.U32 R182, RZ, RZ, R180 ;  /* 0x000000ffffb67224 */ /* 0x000fe200078e00b4 */
[----:B------:R-:W-:Y:S01]  /*ca00*/  LEA.HI.X.SX32 R31, R207, R252, 0x2, P3 ;  /* 0x000000fccf1f7211 */ /* 0x000fe200018f16ff */
[----:B------:R-:W-:-:S02]  /*ca10*/  IMAD.MOV.U32 R180, RZ, RZ, R29 ;  /* 0x000000ffffb47224 */ /* 0x000fc400078e001d */
[----:B------:R-:W-:Y:S02]  /*ca20*/  IMAD.MOV.U32 R199, RZ, RZ, R181 ;  /* 0x000000ffffc77224 */ /* 0x000fe400078e00b5 */
[----:B------:R-:W-:Y:S01]  /*ca30*/  IMAD.MOV.U32 R181, RZ, RZ, R26 ;  /* 0x000000ffffb57224 */ /* 0x000fe200078e001a */
[----:B-1----:R-:W2:Y:S01]  /*ca40*/  LDL.LU.64 R34, [R1+0xdb0] ;  /* 0x000db00001227983 */ /* 0x002ea20000300a00 */
[----:B------:R-:W-:Y:S01]  /*ca50*/  IMAD.MOV.U32 R206, RZ, RZ, R200 ;  /* 0x000000ffffce7224 */ /* 0x000fe200078e00c8 */
[----:B------:R-:W-:Y:S02]  /*ca60*/  LEA R26, P3, R210, R249, 0x2 ;  /* 0x000000f9d21a7211 */ /* 0x000fe400078610ff */
[----:B------:R1:W-:Y:S01]  /*ca70*/  STL.64 [R1+0x588], R32 ;  /* 0x0005882001007387 */ /* 0x0003e20000100a00 */
[----:B------:R-:W-:Y:S01]  /*ca80*/  IMAD.MOV.U32 R207, RZ, RZ, R201 ;  /* 0x000000ffffcf7224 */ /* 0x000fe200078e00c9 */
[-C--:B------:R-:W-:Y:S02]  /*ca90*/  LEA.HI.X.SX32 R207, R208, R252.reuse, 0x2, P4 ;  /* 0x000000fcd0cf7211 */ /* 0x080fe400020f16ff */
[----:B------:R-:W-:-:S02]  /*caa0*/  LEA.HI.X.SX32 R29, R209, R252, 0x2, P0 ;  /* 0x000000fcd11d7211 */ /* 0x000fc400000f16ff */
[----:B------:R-:W-:Y:S01]  /*cab0*/  LEA R206, P4, R214, R249, 0x2 ;  /* 0x000000f9d6ce7211 */ /* 0x000fe200078810ff */
[----:B-1----:R-:W2:Y:S04]  /*cac0*/  LDL.LU.64 R32, [R1+0xda8] ;  /* 0x000da80001207983 */ /* 0x002ea80000300a00 */
[----:B------:R1:W-:Y:S01]  /*cad0*/  STL [R1+0x578], R200 ;  /* 0x000578c801007387 */ /* 0x0003e20000100800 */
[----:B------:R-:W-:-:S03]  /*cae0*/  IMAD.MOV.U32 R201, RZ, RZ, R199 ;  /* 0x000000ffffc97224 */ /* 0x000fc600078e00c7 */
[----:B------:R3:W-:Y:S01]  /*caf0*/  STL.64 [R1+0x580], R30 ;  /* 0x0005801e01007387 */ /* 0x0007e20000100a00 */
[----:B-1----:R-:W-:Y:S02]  /*cb00*/  IMAD.MOV.U32 R200, RZ, RZ, R182 ;  /* 0x000000ffffc87224 */ /* 0x002fe400078e00b6 */
[----:B------:R-:W-:Y:S02]  /*cb10*/  IMAD.MOV.U32 R182, RZ, RZ, R180 ;  /* 0x000000ffffb67224 */ /* 0x000fe400078e00b4 */
[----:B------:R-:W-:Y:S01]  /*cb20*/  IMAD.MOV.U32 R180, RZ, RZ, R27 ;  /* 0x000000ffffb47224 */ /* 0x000fe200078e001b */
[----:B------:R-:W-:Y:S01]  /*cb30*/  LEA.HI.X.SX32 R27, R210, R252, 0x2, P3 ;  /* 0x000000fcd21b7211 */ /* 0x000fe200018f16ff */
[----:B---3--:R-:W3:Y:S01]  /*cb40*/  LDL.LU.64 R30, [R1+0xda0] ;  /* 0x000da000011e7983 */ /* 0x008ee20000300a00 */
[----:B------:R-:W-:Y:S01]  /*cb50*/  LEA R208, P3, R216, R249, 0x2 ;  /* 0x000000f9d8d07211 */ /* 0x000fe200078610ff */
[----:B------:R-:W-:Y:S02]  /*cb60*/  IMAD.MOV.U32 R199, RZ, RZ, R181 ;  /* 0x000000ffffc77224 */ /* 0x000fe400078e00b5 */
[----:B------:R1:W-:Y:S01]  /*cb70*/  STL [R1+0x57c], R207 ;  /* 0x00057ccf01007387 */ /* 0x0003e20000100800 */
[----:B------:R-:W-:-:S03]  /*cb80*/  IMAD.MOV.U32 R181, RZ, RZ, R24 ;  /* 0x000000ffffb57224 */ /* 0x000fc600078e0018 */
[----:B------:R5:W-:Y:S01]  /*cb90*/  STL.64 [R1+0x570], R28 ;  /* 0x0005701c01007387 */ /* 0x000be20000100a00 */
[----:B------:R-:W-:Y:S01]  /*cba0*/  IMAD.MOV.U32 R203, RZ, RZ, R200 ;  /* 0x000000ffffcb7224 */ /* 0x000fe200078e00c8 */
[----:B------:R-:W-:Y:S02]  /*cbb0*/  LEA R24, P0, R215, R249, 0x2 ;  /* 0x000000f9d7187211 */ /* 0x000fe400078010ff */
[----:B-1----:R-:W-:Y:S01]  /*cbc0*/  LEA.HI.X.SX32 R207, R214, R252, 0x2, P4 ;  /* 0x000000fcd6cf7211 */ /* 0x002fe200020f16ff */
[----:B------:R-:W-:Y:S01]  /*cbd0*/  IMAD.MOV.U32 R200, RZ, RZ, R182 ;  /* 0x000000ffffc87224 */ /* 0x000fe200078e00b6 */
[----:B-----5:R-:W5:Y:S01]  /*cbe0*/  LDL.LU.64 R28, [R1+0xd98] ;  /* 0x000d9800011c7983 */ /* 0x020f620000300a00 */
[----:B------:R-:W-:-:S03]  /*cbf0*/  IMAD.MOV.U32 R182, RZ, RZ, R180 ;  /* 0x000000ffffb67224 */ /* 0x000fc600078e00b4 */
[----:B------:R1:W-:Y:S01]  /*cc00*/  STL.64 [R1+0x568], R26 ;  /* 0x0005681a01007387 */ /* 0x0003e20000100a00 */
[----:B------:R-:W-:Y:S01]  /*cc10*/  IMAD.MOV.U32 R180, RZ, RZ, R25 ;  /* 0x000000ffffb47224 */ /* 0x000fe200078e0019 */
[-C--:B------:R-:W-:Y:S01]  /*cc20*/  LEA.HI.X.SX32 R25, R215, R252.reuse, 0x2, P0 ;  /* 0x000000fcd7197211 */ /* 0x080fe200000f16ff */
[----:B------:R-:W-:Y:S01]  /*cc30*/  IMAD.MOV.U32 R215, RZ, RZ, R209 ;  /* 0x000000ffffd77224 */ /* 0x000fe200078e00d1 */
[----:B------:R-:W-:Y:S01]  /*cc40*/  LEA.HI.X.SX32 R215, R216, R252, 0x2, P3 ;  /* 0x000000fcd8d77211 */ /* 0x000fe200018f16ff */
[----:B-1----:R-:W2:Y:S04]  /*cc50*/  LDL.LU.64 R26, [R1+0xd90] ;  /* 0x000d9000011a7983 */ /* 0x002ea80000300a00 */
[----:B------:R-:W-:Y:S04]  /*cc60*/  STL [R1+0x550], R208 ;  /* 0x000550d001007387 */ /* 0x000fe80000100800 */
[----:B------:R1:W-:Y:S01]  /*cc70*/  STL.64 [R1+0x560], R206 ;  /* 0x000560ce01007387 */ /* 0x0003e20000100a00 */
[----:B------:R-:W-:-:S03]  /*cc80*/  IMAD.MOV.U32 R214, RZ, RZ, R208 ;  /* 0x000000ffffd67224 */ /* 0x000fc600078e00d0 */
[----:B------:R1:W-:Y:S02]  /*cc90*/  STL.64 [R1+0x558], R24 ;  /* 0x0005581801007387 */ /* 0x0003e40000100a00 */
[----:B-1----:R-:W-:-:S04]  /*cca0*/  LEA R206, P4, R217, R249, 0x2 ;  /* 0x000000f9d9ce7211 */ /* 0x002fc800078810ff */
[----:B------:R-:W-:Y:S01]  /*ccb0*/  LEA.HI.X.SX32 R207, R217, R252, 0x2, P4 ;  /* 0x000000fcd9cf7211 */ /* 0x000fe200020f16ff */
[----:B------:R-:W2:Y:S01]  /*ccc0*/  LDL.LU.64 R24, [R1+0xd88] ;  /* 0x000d880001187983 */ /* 0x000ea20000300a00 */
[----:B------:R-:W-:-:S03]  /*ccd0*/  LEA R208, P0, R221, R249, 0x2 ;  /* 0x000000f9ddd07211 */ /* 0x000fc600078010ff */
[----:B------:R1:W-:Y:S01]  /*cce0*/  STL [R1+0x554], R215 ;  /* 0x000554d701007387 */ /* 0x0003e20000100800 */
[C---:B------:R-:W-:Y:S01]  /*ccf0*/  LEA R214, P3, R222.reuse, R249, 0x2 ;  /* 0x000000f9ded67211 */ /* 0x040fe200078610ff */
[----:B------:R-:W-:Y:S02]  /*cd00*/  IMAD.MOV.U32 R205, RZ, RZ, R201 ;  /* 0x000000ffffcd7224 */ /* 0x000fe400078e00c9 */
[----:B------:R1:W-:Y:S01]  /*cd10*/  STL.64 [R1+0x548], R206 ;  /* 0x000548ce01007387 */ /* 0x0003e20000100a00 */
[-C--:B------:R-:W-:Y:S01]  /*cd20*/  LEA.HI.X.SX32 R209, R221, R252.reuse, 0x2, P0 ;  /* 0x000000fcddd17211 */ /* 0x080fe200000f16ff */
[----:B------:R-:W-:Y:S02]  /*cd30*/  IMAD.MOV.U32 R201, RZ, RZ, R199 ;  /* 0x000000ffffc97224 */ /* 0x000fe400078e00c7 */
[----:B------:R-:W-:Y:S01]  /*cd40*/  IMAD.MOV.U32 R199, RZ, RZ, R182 ;  /* 0x000000ffffc77224 */ /* 0x000fe200078e00b6 */
[----:B-1----:R-:W-:Y:S01]  /*cd50*/  LEA.HI.X.SX32 R215, R222, R252, 0x2, P3 ;  /* 0x000000fcded77211 */ /* 0x002fe200018f16ff */
[----:B------:R-:W-:-:S02]  /*cd60*/  IMAD.MOV.U32 R206, RZ, RZ, R203 ;  /* 0x000000ffffce7224 */ /* 0x000fc400078e00cb */
[----:B------:R-:W-:Y:S02]  /*cd70*/  IMAD.MOV.U32 R203, RZ, RZ, R200 ;  /* 0x000000ffffcb7224 */ /* 0x000fe400078e00c8 */
[----:B------:R-:W-:Y:S02]  /*cd80*/  IMAD.MOV.U32 R200, RZ, RZ, R181 ;  /* 0x000000ffffc87224 */ /* 0x000fe400078e00b5 */
[----:B------:R-:W-:Y:S01]  /*cd90*/  IMAD.MOV.U32 R181, RZ, RZ, R22 ;  /* 0x000000ffffb57224 */ /* 0x000fe200078e0016 */
[----:B------:R1:W-:Y:S01]  /*cda0*/  STL.64 [R1+0x540], R208 ;  /* 0x000540d001007387 */ /* 0x0003e20000100a00 */
[----:B------:R-:W-:Y:S01]  /*cdb0*/  IMAD.MOV.U32 R207, RZ, RZ, R205 ;  /* 0x000000ffffcf7224 */ /* 0x000fe200078e00cd */
[----:B------:R-:W-:Y:S01]  /*cdc0*/  LEA R22, P4, R225, R249, 0x2 ;  /* 0x000000f9e1167211 */ /* 0x000fe200078810ff */
[----:B------:R-:W-:Y:S02]  /*cdd0*/  IMAD.MOV.U32 R182, RZ, RZ, R180 ;  /* 0x000000ffffb67224 */ /* 0x000fe400078e00b4 */
[----:B------:R-:W-:-:S02]  /*cde0*/  IMAD.MOV.U32 R205, RZ, RZ, R201 ;  /* 0x000000ffffcd7224 */ /* 0x000fc400078e00c9 */
[----:B------:R-:W-:Y:S02]  /*cdf0*/  IMAD.MOV.U32 R180, RZ, RZ, R23 ;  /* 0x000000ffffb47224 */ /* 0x000fe400078e0017 */
[----:B------:R-:W-:Y:S02]  /*ce00*/  IMAD.MOV.U32 R201, RZ, RZ, R181 ;  /* 0x000000ffffc97224 */ /* 0x000fe400078e00b5 */
[----:B------:R-:W-:Y:S02]  /*ce10*/  IMAD.MOV.U32 R181, RZ, RZ, R20 ;  /* 0x000000ffffb57224 */ /* 0x000fe400078e0014 */
[----:B-1----:R-:W-:Y:S01]  /*ce20*/  IMAD.MOV.U32 R208, RZ, RZ, R206 ;  /* 0x000000ffffd07224 */ /* 0x002fe200078e00ce */
[----:B------:R-:W-:Y:S01]  /*ce30*/  LEA R20, P0, R226, R249, 0x2 ;  /* 0x000000f9e2147211 */ /* 0x000fe200078010ff */
[----:B------:R-:W-:Y:S01]  /*ce40*/  IMAD.MOV.U32 R206, RZ, RZ, R203 ;  /* 0x000000ffffce7224 */ /* 0x000fe200078e00cb */
[----:B------:R1:W-:Y:S01]  /*ce50*/  STL.64 [R1+0x538], R214 ;  /* 0x000538d601007387 */ /* 0x0003e20000100a00 */
[----:B------:R-:W-:Y:S01]  /*ce60*/  IMAD.MOV.U32 R203, RZ, RZ, R200 ;  /* 0x000000ffffcb7224 */ /* 0x000fe200078e00c8 */
[----:B------:R-:W-:Y:S01]  /*ce70*/  LEA.HI.X.SX32 R23, R225, R252, 0x2, P4 ;  /* 0x000000fce1177211 */ /* 0x000fe200020f16ff */
[----:B------:R-:W-:-:S02]  /*ce80*/  IMAD.MOV.U32 R200, RZ, RZ, R182 ;  /* 0x000000ffffc87224 */ /* 0x000fc400078e00b6 */
[----:B------:R-:W-:Y:S02]  /*ce90*/  IMAD.MOV.U32 R209, RZ, RZ, R207 ;  /* 0x000000ffffd17224 */ /* 0x000fe400078e00cf */
[----:B------:R-:W-:Y:S02]  /*cea0*/  IMAD.MOV.U32 R182, RZ, RZ, R180 ;  /* 0x000000ffffb67224 */ /* 0x000fe400078e00b4 */
[----:B------:R-:W-:Y:S02]  /*ceb0*/  IMAD.MOV.U32 R207, RZ, RZ, R205 ;  /* 0x000000ffffcf7224 */ /* 0x000fe400078e00cd */
[----:B------:R-:W-:Y:S01]  /*cec0*/  IMAD.MOV.U32 R180, RZ, RZ, R21 ;  /* 0x000000ffffb47224 */ /* 0x000fe200078e0015 */
[----:B-1----:R-:W-:Y:S01]  /*ced0*/  LEA R214, P3, R228, R249, 0x2 ;  /* 0x000000f9e4d67211 */ /* 0x002fe200078610ff */
[----:B------:R-:W-:Y:S01]  /*cee0*/  IMAD.MOV.U32 R205, RZ, RZ, R201 ;  /* 0x000000ffffcd7224 */ /* 0x000fe200078e00c9 */
[----:B------:R-:W-:Y:S01]  /*cef0*/  LEA.HI.X.SX32 R21, R226, R252, 0x2, P0 ;  /* 0x000000fce2157211 */ /* 0x000fe200000f16ff */
[----:B------:R-:W-:-:S02]  /*cf00*/  IMAD.MOV.U32 R210, RZ, RZ, R208 ;  /* 0x000000ffffd27224 */ /* 0x000fc400078e00d0 */
[----:B------:R-:W-:Y:S01]  /*cf10*/  IMAD.MOV.U32 R201, RZ, RZ, R181 ;  /* 0x000000ffffc97224 */ /* 0x000fe200078e00b5 */
[----:B------:R-:W-:Y:S01]  /*cf20*/  LEA.HI.X.SX32 R215, R228, R252, 0x2, P3 ;  /* 0x000000fce4d77211 */ /* 0x000fe200018f16ff */
[----:B------:R-:W-:Y:S02]  /*cf30*/  IMAD.MOV.U32 R208, RZ, RZ, R206 ;  /* 0x000000ffffd07224 */ /* 0x000fe400078e00ce */
[----:B------:R-:W-:Y:S01]  /*cf40*/  IMAD.MOV.U32 R181, RZ, RZ, R18 ;  /* 0x000000ffffb57224 */ /* 0x000fe200078e0012 */
[----:B------:R-:W-:Y:S01]  /*cf50*/  LEA R18, P0, R229, R249, 0x2 ;  /* 0x000000f9e5127211 */ /* 0x000fe200078010ff */
[----:B------:R-:W-:Y:S01]  /*cf60*/  IMAD.MOV.U32 R206, RZ, RZ, R203 ;  /* 0x000000ffffce7224 */ /* 0x000fe200078e00cb */
[----:B------:R1:W-:Y:S01]  /*cf70*/  STL.64 [R1+0x530], R22 ;  /* 0x0005301601007387 */ /* 0x0003e20000100a00 */
[----:B------:R-:W-:Y:S02]  /*cf80*/  IMAD.MOV.U32 R203, RZ, RZ, R182 ;  /* 0x000000ffffcb7224 */ /* 0x000fe400078e00b6 */
[----:B------:R-:W-:-:S02]  /*cf90*/  IMAD.MOV.U32 R182, RZ, RZ, R180 ;  /* 0x000000ffffb67224 */ /* 0x000fc400078e00b4 */
[----:B------:R-:W-:Y:S01]  /*cfa0*/  IMAD.MOV.U32 R180, RZ, RZ, R19 ;  /* 0x000000ffffb47224 */ /* 0x000fe200078e0013 */
[----:B------:R-:W-:Y:S02]  /*cfb0*/  LEA.HI.X.SX32 R19, R229, R252, 0x2, P0 ;  /* 0x000000fce5137211 */ /* 0x000fe400000f16ff */
[----:B------:R-:W-:Y:S01]  /*cfc0*/  LEA R216, P3, R230, R249, 0x2 ;  /* 0x000000f9e6d87211 */ /* 0x000fe200078610ff */
[----:B-1----:R-:W2:Y:S04]  /*cfd0*/  LDL.LU.64 R22, [R1+0xd80] ;  /* 0x000d800001167983 */ /* 0x002ea80000300a00 */
[----:B------:R1:W-:Y:S01]  /*cfe0*/  STL.64 [R1+0x528], R20 ;  /* 0x0005281401007387 */ /* 0x0003e20000100a00 */
[----:B------:R-:W-:-:S03]  /*cff0*/  IMAD.MOV.U32 R228, RZ, RZ, R216 ;  /* 0x000000ffffe47224 */ /* 0x000fc600078e00d8 */
[----:B-1----:R-:W2:Y:S04]  /*d000*/  LDL.LU.64 R20, [R1+0xd78] ;  /* 0x000d780001147983 */ /* 0x002ea80000300a00 */
[----:B------:R1:W-:Y:S04]  /*d010*/  STL.64 [R1+0x520], R214 ;  /* 0x000520d601007387 */ /* 0x0003e80000100a00 */
[----:B------:R4:W-:Y:S01]  /*d020*/  STL.64 [R1+0x518], R18 ;  /* 0x0005181201007387 */ /* 0x0009e20000100a00 */
[----:B-1----:R-:W-:Y:S02]  /*d030*/  IMAD.MOV.U32 R214, RZ, RZ, R210 ;  /* 0x000000ffffd67224 */ /* 0x002fe400078e00d2 */
[----:B------:R-:W-:-:S02]  /*d040*/  IMAD.MOV.U32 R210, RZ, RZ, R209 ;  /* 0x000000ffffd27224 */ /* 0x000fc400078e00d1 */
[----:B------:R-:W-:Y:S01]  /*d050*/  IMAD.MOV.U32 R209, RZ, RZ, R208 ;  /* 0x000000ffffd17224 */ /* 0x000fe200078e00d0 */
[----:B----4-:R-:W4:Y:S01]  /*d060*/  LDL.LU.64 R18, [R1+0xd70] ;  /* 0x000d700001127983 */ /* 0x010f220000300a00 */
[----:B------:R-:W-:Y:S02]  /*d070*/  IMAD.MOV.U32 R208, RZ, RZ, R207 ;  /* 0x000000ffffd07224 */ /* 0x000fe400078e00cf */
[----:B------:R-:W-:Y:S01]  /*d080*/  IMAD.MOV.U32 R207, RZ, RZ, R206 ;  /* 0x000000ffffcf7224 */ /* 0x000fe200078e00ce */
[----:B------:R1:W-:Y:S01]  /*d090*/  STL [R1+0x510], R216 ;  /* 0x000510d801007387 */ /* 0x0003e20000100800 */
[----:B------:R-:W-:Y:S02]  /*d0a0*/  IMAD.MOV.U32 R206, RZ, RZ, R205 ;  /* 0x000000ffffce7224 */ /* 0x000fe400078e00cd */
[----:B------:R-:W-:Y:S02]  /*d0b0*/  IMAD.MOV.U32 R205, RZ, RZ, R203 ;  /* 0x000000ffffcd7224 */ /* 0x000fe400078e00cb */
[----:B------:R-:W-:-:S02]  /*d0c0*/  IMAD.MOV.U32 R203, RZ, RZ, R201 ;  /* 0x000000ffffcb7224 */ /* 0x000fc400078e00c9 */
[----:B------:R-:W-:Y:S02]  /*d0d0*/  IMAD.MOV.U32 R215, RZ, RZ, R210 ;  /* 0x000000ffffd77224 */ /* 0x000fe400078e00d2 */
[----:B-1----:R-:W-:Y:S02]  /*d0e0*/  IMAD.MOV.U32 R216, RZ, RZ, R214 ;  /* 0x000000ffffd87224 */ /* 0x002fe400078e00d6 */
[----:B------:R-:W-:Y:S02]  /*d0f0*/  IMAD.MOV.U32 R201, RZ, RZ, R182 ;  /* 0x000000ffffc97224 */ /* 0x000fe400078e00b6 */
[----:B------:R-:W-:Y:S02]  /*d100*/  IMAD.MOV.U32 R214, RZ, RZ, R209 ;  /* 0x000000ffffd67224 */ /* 0x000fe400078e00d1 */
[----:B------:R-:W-:Y:S02]  /*d110*/  IMAD.MOV.U32 R182, RZ, RZ, R181 ;  /* 0x000000ffffb67224 */ /* 0x000fe400078e00b5 */
[----:B------:R-:W-:-:S02]  /*d120*/  IMAD.MOV.U32 R229, RZ, RZ, R217 ;  /* 0x000000ffffe57224 */ /* 0x000fc400078e00d9 */
[----:B------:R-:W-:Y:S02]  /*d130*/  IMAD.MOV.U32 R210, RZ, RZ, R208 ;  /* 0x000000ffffd27224 */ /* 0x000fe400078e00d0 */
[----:B------:R-:W-:Y:S02]  /*d140*/  IMAD.MOV.U32 R209, RZ, RZ, R207 ;  /* 0x000000ffffd17224 */ /* 0x000fe400078e00cf */
        /* <DEDUP_REMOVED lines=9> */
[----:B------:R-:W-:Y:S01]  /*d1e0*/  IMAD.MOV.U32 R214, RZ, RZ, R210 ;  /* 0x000000ffffd67224 */ /* 0x000fe200078e00d2 */
[----:B------:R-:W-:Y:S01]  /*d1f0*/  LEA.HI.X.SX32 R229, R230, R252, 0x2, P3 ;  /* 0x000000fce6e57211 */ /* 0x000fe200018f16ff */
[----:B------:R-:W-:Y:S01]  /*d200*/  IMAD.MOV.U32 R182, RZ, RZ, R16 ;  /* 0x000000ffffb67224 */ /* 0x000fe200078e0010 */
[----:B------:R-:W-:Y:S01]  /*d210*/  LEA R16, P0, R232, R249, 0x2 ;  /* 0x000000f9e8107211 */ /* 0x000fe200078010ff */
[----:B------:R-:W-:-:S02]  /*d220*/  IMAD.MOV.U32 R210, RZ, RZ, R209 ;  /* 0x000000ffffd27224 */ /* 0x000fc400078e00d1 */
[----:B------:R-:W-:Y:S01]  /*d230*/  IMAD.MOV.U32 R209, RZ, RZ, R208 ;  /* 0x000000ffffd17224 */ /* 0x000fe200078e00d0 */
[----:B------:R-:W-:Y:S01]  /*d240*/  LEA R228, P3, R233, R249, 0x2 ;  /* 0x000000f9e9e47211 */ /* 0x000fe200078610ff */
[----:B------:R-:W-:Y:S02]  /*d250*/  IMAD.MOV.U32 R208, RZ, RZ, R207 ;  /* 0x000000ffffd07224 */ /* 0x000fe400078e00cf */
[----:B------:R-:W-:Y:S02]  /*d260*/  IMAD.MOV.U32 R203, RZ, RZ, R181 ;  /* 0x000000ffffcb7224 */ /* 0x000fe400078e00b5 */
[----:B------:R-:W-:Y:S02]  /*d270*/  IMAD.MOV.U32 R207, RZ, RZ, R206 ;  /* 0x000000ffffcf7224 */ /* 0x000fe400078e00ce */
[----:B------:R-:W-:Y:S01]  /*d280*/  IMAD.MOV.U32 R181, RZ, RZ, R17 ;  /* 0x000000ffffb57224 */ /* 0x000fe200078e0011 */
[----:B------:R-:W-:Y:S01]  /*d290*/  LEA.HI.X.SX32 R17, R232, R252, 0x2, P0 ;  /* 0x000000fce8117211 */ /* 0x000fe200000f16ff */
[----:B------:R-:W-:-:S02]  /*d2a0*/  IMAD.MOV.U32 R222, RZ, RZ, R217 ;  /* 0x000000ffffde7224 */ /* 0x000fc400078e00d9 */
[----:B------:R-:W-:Y:S01]  /*d2b0*/  IMAD.MOV.U32 R221, RZ, RZ, R216 ;  /* 0x000000ffffdd7224 */ /* 0x000fe200078e00d8 */
[----:B------:R1:W-:Y:S01]  /*d2c0*/  STL [R1+0x514], R229 ;  /* 0x000514e501007387 */ /* 0x0003e20000100800 */
[----:B------:R-:W-:Y:S02]  /*d2d0*/  IMAD.MOV.U32 R217, RZ, RZ, R215 ;  /* 0x000000ffffd97224 */ /* 0x000fe400078e00d7 */
[----:B------:R-:W-:Y:S02]  /*d2e0*/  IMAD.MOV.U32 R216, RZ, RZ, R214 ;  /* 0x000000ffffd87224 */ /* 0x000fe400078e00d6 */
[----:B------:R-:W-:Y:S02]  /*d2f0*/  IMAD.MOV.U32 R215, RZ, RZ, R210 ;  /* 0x000000ffffd77224 */ /* 0x000fe400078e00d2 */
[----:B------:R-:W-:Y:S02]  /*d300*/  IMAD.MOV.U32 R214, RZ, RZ, R209 ;  /* 0x000000ffffd67224 */ /* 0x000fe400078e00d1 */
[----:B------:R-:W-:Y:S01]  /*d310*/  IMAD.MOV.U32 R206, RZ, RZ, R205 ;  /* 0x000000ffffce7224 */ /* 0x000fe200078e00cd */
[----:B-1----:R-:W-:Y:S01]  /*d320*/  LEA.HI.X.SX32 R229, R233, R252, 0x2, P3 ;  /* 0x000000fce9e57211 */ /* 0x002fe200018f16ff */
[----:B------:R-:W-:-:S02]  /*d330*/  IMAD.MOV.U32 R209, RZ, RZ, R207 ;  /* 0x000000ffffd17224 */ /* 0x000fc400078e00cf */
[----:B------:R-:W-:Y:S01]  /*d340*/  IMAD.MOV.U32 R205, RZ, RZ, R182 ;  /* 0x000000ffffcd7224 */ /* 0x000fe200078e00b6 */
[----:B------:R1:W-:Y:S01]  /*d350*/  STL.64 [R1+0x508], R16 ;  /* 0x0005081001007387 */ /* 0x0003e20000100a00 */
[----:B------:R-:W-:Y:S02]  /*d360*/  IMAD.MOV.U32 R182, RZ, RZ, R181 ;  /* 0x000000ffffb67224 */ /* 0x000fe400078e00b5 */
[----:B------:R-:W-:Y:S02]  /*d370*/  IMAD.MOV.U32 R226, RZ, RZ, R221 ;  /* 0x000000ffffe27224 */ /* 0x000fe400078e00dd */
[----:B------:R-:W-:Y:S01]  /*d380*/  IMAD.MOV.U32 R207, RZ, RZ, R14 ;  /* 0x000000ffffcf7224 */ /* 0x000fe200078e000e */
[----:B------:R-:W-:Y:S01]  /*d390*/  LEA R14, P0, R234, R249, 0x2 ;  /* 0x000000f9ea0e7211 */ /* 0x000fe200078010ff */
[----:B------:R-:W-:Y:S02]  /*d3a0*/  IMAD.MOV.U32 R221, RZ, RZ, R215 ;  /* 0x000000ffffdd7224 */ /* 0x000fe400078e00d7 */
[----:B------:R-:W-:-:S02]  /*d3b0*/  IMAD.MOV.U32 R210, RZ, RZ, R208 ;  /* 0x000000ffffd27224 */ /* 0x000fc400078e00d0 */
[----:B------:R-:W-:Y:S01]  /*d3c0*/  IMAD.MOV.U32 R215, RZ, RZ, R209 ;  /* 0x000000ffffd77224 */ /* 0x000fe200078e00d1 */
[----:B-1----:R-:W2:Y:S01]  /*d3d0*/  LDL.LU.64 R16, [R1+0xd68] ;  /* 0x000d680001107983 */ /* 0x002ea20000300a00 */
[----:B------:R-:W-:Y:S02]  /*d3e0*/  IMAD.MOV.U32 R208, RZ, RZ, R206 ;  /* 0x000000ffffd07224 */ /* 0x000fe400078e00ce */
[----:B------:R-:W-:Y:S01]  /*d3f0*/  IMAD.MOV.U32 R209, RZ, RZ, R12 ;  /* 0x000000ffffd17224 */ /* 0x000fe200078e000c */
[----:B------:R1:W-:Y:S01]  /*d400*/  STL.64 [R1+0x500], R228 ;  /* 0x000500e401007387 */ /* 0x0003e20000100a00 */
[----:B------:R-:W-:Y:S01]  /*d410*/  IMAD.MOV.U32 R206, RZ, RZ, R182 ;  /* 0x000000ffffce7224 */ /* 0x000fe200078e00b6 */
[-C--:B------:R-:W-:Y:S01]  /*d420*/  LEA R12, P3, R235, R249.reuse, 0x2 ;  /* 0x000000f9eb0c7211 */ /* 0x080fe200078610ff */
[----:B------:R-:W-:Y:S01]  /*d430*/  IMAD.MOV.U32 R182, RZ, RZ, R15 ;  /* 0x000000ffffb67224 */ /* 0x000fe200078e000f */
[----:B------:R-:W-:Y:S02]  /*d440*/  LEA.HI.X.SX32 R15, R234, R252, 0x2, P0 ;  /* 0x000000fcea0f7211 */ /* 0x000fe400000f16ff */
[----:B------:R-:W-:Y:S01]  /*d450*/  LEA R232, P0, R236, R249, 0x2 ;  /* 0x000000f9ece87211 */ /* 0x000fe200078010ff */
[----:B-1----:R-:W-:-:S02]  /*d460*/  IMAD.MOV.U32 R228, RZ, RZ, R222 ;  /* 0x000000ffffe47224 */ /* 0x002fc400078e00de */
[----:B------:R-:W-:Y:S02]  /*d470*/  IMAD.MOV.U32 R222, RZ, RZ, R216 ;  /* 0x000000ffffde7224 */ /* 0x000fe400078e00d8 */
[----:B------:R-:W-:Y:S02]  /*d480*/  IMAD.MOV.U32 R216, RZ, RZ, R210 ;  /* 0x000000ffffd87224 */ /* 0x000fe400078e00d2 */
[----:B------:R-:W-:Y:S01]  /*d490*/  IMAD.MOV.U32 R210, RZ, RZ, R13 ;  /* 0x000000ffffd27224 */ /* 0x000fe200078e000d */
[-C--:B------:R-:W-:Y:S01]  /*d4a0*/  LEA.HI.X.SX32 R13, R235, R252.reuse, 0x2, P3 ;  /* 0x000000fceb0d7211 */ /* 0x080fe200018f16ff */
[----:B------:R1:W-:Y:S01]  /*d4b0*/  STL.64 [R1+0x4f8], R14 ;  /* 0x0004f80e01007387 */ /* 0x0003e20000100a00 */
[----:B------:R-:W-:Y:S02]  /*d4c0*/  IMAD.MOV.U32 R234, RZ, RZ, R232 ;  /* 0x000000ffffea7224 */ /* 0x000fe400078e00e8 */
[----:B------:R-:W-:Y:S01]  /*d4d0*/  IMAD.MOV.U32 R235, RZ, RZ, R233 ;  /* 0x000000ffffeb7224 */ /* 0x000fe200078e00e9 */
[----:B------:R-:W-:Y:S01]  /*d4e0*/  LEA.HI.X.SX32 R235, R236, R252, 0x2, P0 ;  /* 0x000000fceceb7211 */ /* 0x000fe200000f16ff */
[----:B-1----:R-:W2:Y:S04]  /*d4f0*/  LDL.LU.64 R14, [R1+0xd60] ;  /* 0x000d6000010e7983 */ /* 0x002ea80000300a00 */
[----:B------:R1:W-:Y:S01]  /*d500*/  STL.64 [R1+0x4f0], R12 ;  /* 0x0004f00c01007387 */ /* 0x0003e20000100a00 */
[----:B------:R-:W-:-:S03]  /*d510*/  LEA R234, P0, R241, R249, 0x2 ;  /* 0x000000f9f1ea7211 */ /* 0x000fc600078010ff */
[----:B-1----:R-:W2:Y:S04]  /*d520*/  LDL.LU.64 R12, [R1+0xd58] ;  /* 0x000d5800010c7983 */ /* 0x002ea80000300a00 */
[----:B------:R1:W-:Y:S02]  /*d530*/  STL [R1+0x4e8], R232 ;  /* 0x0004e8e801007387 */ /* 0x0003e40000100800 */
[----:B-1----:R-:W-:-:S04]  /*d540*/  LEA R232, P3, R237, R249, 0x2 ;  /* 0x000000f9ede87211 */ /* 0x002fc800078610ff */
[-C--:B------:R-:W-:Y:S01]  /*d550*/  LEA.HI.X.SX32 R233, R237, R252.reuse, 0x2, P3 ;  /* 0x000000fcede97211 */ /* 0x080fe200018f16ff */
[----:B------:R1:W-:Y:S04]  /*d560*/  STL [R1+0x4ec], R235 ;  /* 0x0004eceb01007387 */ /* 0x0003e80000100800 */
[----:B------:R3:W-:Y:S01]  /*d570*/  STL.64 [R1+0x4e0], R232 ;  /* 0x0004e0e801007387 */ /* 0x0007e20000100a00 */
[-C--:B-1----:R-:W-:Y:S02]  /*d580*/  LEA.HI.X.SX32 R235, R241, R252.reuse, 0x2, P0 ;  /* 0x000000fcf1eb7211 */ /* 0x082fe400000f16ff */
[CC--:B------:R-:W-:Y:S02]  /*d590*/  LEA R236, P0, R243.reuse, R249.reuse, 0x2 ;  /* 0x000000f9f3ec7211 */ /* 0x0c0fe400078010ff */
[----:B---3--:R-:W-:Y:S01]  /*d5a0*/  LEA R232, P3, R242, R249, 0x2 ;  /* 0x000000f9f2e87211 */ /* 0x008fe200078610ff */
[----:B------:R1:W-:Y:S01]  /*d5b0*/  STL.64 [R1+0x4d8], R234 ;  /* 0x0004d8ea01007387 */ /* 0x0003e20000100a00 */
[----:B------:R-:W-:-:S02]  /*d5c0*/  LEA.HI.X.SX32 R237, R243, R252, 0x2, P0 ;  /* 0x000000fcf3ed7211 */ /* 0x000fc400000f16ff */
[----:B------:R-:W-:Y:S01]  /*d5d0*/  LEA.HI.X.SX32 R233, R242, R252, 0x2, P3 ;  /* 0x000000fcf2e97211 */ /* 0x000fe200018f16ff */
[----:B------:R-:W-:Y:S02]  /*d5e0*/  IMAD.MOV.U32 R225, RZ, RZ, R217 ;  /* 0x000000ffffe17224 */ /* 0x000fe400078e00d9 */
[----:B------:R-:W-:Y:S02]  /*d5f0*/  IMAD.MOV.U32 R229, RZ, RZ, R228 ;  /* 0x000000ffffe57224 */ /* 0x000fe400078e00e4 */
[----:B------:R-:W-:Y:S01]  /*d600*/  STL.64 [R1+0x4d0], R232 ;  /* 0x0004d0e801007387 */ /* 0x000fe20000100a00 */
[----:B-1----:R-:W-:-:S03]  /*d610*/  LEA R234, P3, R244, R249, 0x2 ;  /* 0x000000f9f4ea7211 */ /* 0x002fc600078610ff */
[----:B------:R1:W-:Y:S01]  /*d620*/  STL.64 [R1+0x4c8], R236 ;  /* 0x0004c8ec01007387 */ /* 0x0003e20000100a00 */
[----:B------:R-:W-:Y:S01]  /*d630*/  IMAD.MOV.U32 R217, RZ, RZ, R214 ;  /* 0x000000ffffd97224 */ /* 0x000fe200078e00d6 */
[----:B------:R-:W-:Y:S01]  /*d640*/  LEA.HI.X.SX32 R235, R244, R252, 0x2, P3 ;  /* 0x000000fcf4eb7211 */ /* 0x000fe200018f16ff */
[----:B------:R-:W-:Y:S02]  /*d650*/  IMAD.MOV.U32 R228, RZ, RZ, R226 ;  /* 0x000000ffffe47224 */ /* 0x000fe400078e00e2 */
[----:B------:R-:W-:Y:S02]  /*d660*/  IMAD.MOV.U32 R226, RZ, RZ, R225 ;  /* 0x000000ffffe27224 */ /* 0x000fe400078e00e1 */
[----:B------:R-:W-:Y:S01]  /*d670*/  IMAD.MOV.U32 R225, RZ, RZ, R222 ;  /* 0x000000ffffe17224 */ /* 0x000fe200078e00de */
[----:B------:R3:W-:Y:S01]  /*d680*/  STL.64 [R1+0x4c0], R234 ;  /* 0x0004c0ea01007387 */ /* 0x0007e20000100a00 */
[----:B-1----:R-:W-:Y:S01]  /*d690*/  LEA R236, P0, R245, R249, 0x2 ;  /* 0x000000f9f5ec7211 */ /* 0x002fe200078010ff */
[----:B------:R-:W-:-:S02]  /*d6a0*/  IMAD.MOV.U32 R214, RZ, RZ, R208 ;  /* 0x000000ffffd67224 */ /* 0x000fc400078e00d0 */
[----:B------:R-:W-:Y:S01]  /*d6b0*/  IMAD.MOV.U32 R222, RZ, RZ, R221 ;  /* 0x000000ffffde7224 */ /* 0x000fe200078e00dd */
[----:B------:R-:W-:Y:S01]  /*d6c0*/  LEA.HI.X.SX32 R237, R245, R252, 0x2, P0 ;  /* 0x000000fcf5ed7211 */ /* 0x000fe200000f16ff */
[----:B------:R-:W-:Y:S01]  /*d6d0*/  IMAD.MOV.U32 R230, RZ, RZ, R229 ;  /* 0x000000ffffe67224 */ /* 0x000fe200078e00e5 */
[-C--:B------:R-:W-:Y:S01]  /*d6e0*/  LEA R242, P0, R248, R249.reuse, 0x2 ;  /* 0x000000f9f8f27211 */ /* 0x080fe200078010ff */
[----:B------:R-:W-:Y:S02]  /*d6f0*/  IMAD.MOV.U32 R221, RZ, RZ, R217 ;  /* 0x000000ffffdd7224 */ /* 0x000fe400078e00d9 */
[----:B------:R-:W-:Y:S01]  /*d700*/  IMAD.MOV.U32 R229, RZ, RZ, R228 ;  /* 0x000000ffffe57224 */ /* 0x000fe200078e00e4 */
[----:B---3--:R-:W-:Y:S01]  /*d710*/  LEA R234, P3, R247, R249, 0x2 ;  /* 0x000000f9f7ea7211 */ /* 0x008fe200078610ff */
[----:B------:R-:W-:Y:S02]  /*d720*/  IMAD.MOV.U32 R217, RZ, RZ, R216 ;  /* 0x000000ffffd97224 */ /* 0x000fe400078e00d8 */
[----:B------:R-:W-:-:S02]  /*d730*/  IMAD.MOV.U32 R228, RZ, RZ, R226 ;  /* 0x000000ffffe47224 */ /* 0x000fc400078e00e2 */
[----:B------:R-:W-:Y:S02]  /*d740*/  IMAD.MOV.U32 R216, RZ, RZ, R215 ;  /* 0x000000ffffd87224 */ /* 0x000fe400078e00d7 */
[----:B------:R-:W-:Y:S01]  /*d750*/  IMAD.MOV.U32 R226, RZ, RZ, R225 ;  /* 0x000000ffffe27224 */ /* 0x000fe200078e00e1 */
[-C--:B------:R-:W-:Y:S01]  /*d760*/  LEA.HI.X.SX32 R235, R247, R252.reuse, 0x2, P3 ;  /* 0x000000fcf7eb7211 */ /* 0x080fe200018f16ff */
[----:B------:R-:W-:Y:S02]  /*d770*/  IMAD.MOV.U32 R215, RZ, RZ, R214 ;  /* 0x000000ffffd77224 */ /* 0x000fe400078e00d6 */
[----:B------:R-:W-:Y:S02]  /*d780*/  IMAD.MOV.U32 R225, RZ, RZ, R222 ;  /* 0x000000ffffe17224 */ /* 0x000fe400078e00de */
[----:B------:R-:W-:Y:S01]  /*d790*/  IMAD.MOV.U32 R232, RZ, RZ, R230 ;  /* 0x000000ffffe87224 */ /* 0x000fe200078e00e6 */
[----:B------:R1:W-:Y:S01]  /*d7a0*/  STL.64 [R1+0x4b8], R236 ;  /* 0x0004b8ec01007387 */ /* 0x0003e20000100a00 */
[----:B------:R-:W-:Y:S01]  /*d7b0*/  IMAD.MOV.U32 R222, RZ, RZ, R221 ;  /* 0x000000ffffde7224 */ /* 0x000fe200078e00dd */
[----:B------:R-:W-:Y:S01]  /*d7c0*/  LEA.HI.X.SX32 R243, R248, R252, 0x2, P0 ;  /* 0x000000fcf8f37211 */ /* 0x000fe200000f16ff */
[----:B------:R-:W-:-:S02]  /*d7d0*/  IMAD.MOV.U32 R230, RZ, RZ, R229 ;  /* 0x000000ffffe67224 */ /* 0x000fc400078e00e5 */
[----:B------:R-:W-:Y:S02]  /*d7e0*/  IMAD.MOV.U32 R221, RZ, RZ, R217 ;  /* 0x000000ffffdd7224 */ /* 0x000fe400078e00d9 */
[----:B------:R-:W-:Y:S02]  /*d7f0*/  IMAD.MOV.U32 R229, RZ, RZ, R228 ;  /* 0x000000ffffe57224 */ /* 0x000fe400078e00e4 */
[----:B------:R-:W-:Y:S02]  /*d800*/  IMAD R180, R175, 0x2, R250 ;  /* 0x00000002afb47824 */ /* 0x000fe400078e02fa */
[----:B------:R-:W-:Y:S01]  /*d810*/  IMAD.MOV.U32 R217, RZ, RZ, R216 ;  /* 0x000000ffffd97224 */ /* 0x000fe200078e00d8 */
[----:B-1----:R-:W-:Y:S01]  /*d820*/  LEA R236, P3, R250, R249, 0x2 ;  /* 0x000000f9faec7211 */ /* 0x002fe200078610ff */
[----:B------:R-:W-:Y:S02]  /*d830*/  IMAD.MOV.U32 R228, RZ, RZ, R226 ;  /* 0x000000ffffe47224 */ /* 0x000fe400078e00e2 */
[----:B------:R-:W-:-:S02]  /*d840*/  IMAD.MOV.U32 R216, RZ, RZ, R215 ;  /* 0x000000ffffd87224 */ /* 0x000fc400078e00d7 */
[----:B------:R-:W-:Y:S01]  /*d850*/  IMAD.MOV.U32 R226, RZ, RZ, R225 ;  /* 0x000000ffffe27224 */ /* 0x000fe200078e00e1 */
[----:B------:R-:W-:Y:S01]  /*d860*/  STL.64 [R1+0x4b0], R234 ;  /* 0x0004b0ea01007387 */ /* 0x000fe20000100a00 */
[----:B------:R-:W-:Y:S01]  /*d870*/  IMAD.MOV.U32 R225, RZ, RZ, R222 ;  /* 0x000000ffffe17224 */ /* 0x000fe200078e00de */
[----:B------:R-:W-:Y:S01]  /*d880*/  LEA.HI.X.SX32 R237, R250, R252, 0x2, P3 ;  /* 0x000000fcfaed7211 */ /* 0x000fe200018f16ff */
[----:B------:R-:W-:Y:S01]  /*d890*/  IMAD.MOV.U32 R222, RZ, RZ, R221 ;  /* 0x000000ffffde7224 */ /* 0x000fe200078e00dd */
[----:B------:R1:W-:Y:S01]  /*d8a0*/  STL.64 [R1+0x4a8], R242 ;  /* 0x0004a8f201007387 */ /* 0x0003e20000100a00 */
[----:B------:R-:W-:Y:S02]  /*d8b0*/  IMAD.MOV.U32 R233, RZ, RZ, R229 ;  /* 0x000000ffffe97224 */ /* 0x000fe400078e00e5 */
[----:B------:R-:W-:Y:S02]  /*d8c0*/  IMAD.MOV.U32 R221, RZ, RZ, R217 ;  /* 0x000000ffffdd7224 */ /* 0x000fe400078e00d9 */
[----:B------:R-:W-:-:S02]  /*d8d0*/  IMAD.MOV.U32 R229, RZ, RZ, R228 ;  /* 0x000000ffffe57224 */ /* 0x000fc400078e00e4 */
[----:B------:R-:W-:Y:S02]  /*d8e0*/  IMAD R181, R175, 0x2, R180 ;  /* 0x00000002afb57824 */ /* 0x000fe400078e02b4 */
[----:B------:R-:W-:Y:S02]  /*d8f0*/  IMAD.MOV.U32 R217, RZ, RZ, R216 ;  /* 0x000000ffffd97224 */ /* 0x000fe400078e00d8 */
[----:B------:R-:W-:Y:S01]  /*d900*/  IMAD.MOV.U32 R228, RZ, RZ, R226 ;  /* 0x000000ffffe47224 */ /* 0x000fe200078e00e2 */
[C---:B-1----:R-:W-:Y:S01]  /*d910*/  LEA R242, P0, R180.reuse, R249, 0x2 ;  /* 0x000000f9b4f27211 */ /* 0x042fe200078010ff */
        /* <DEDUP_REMOVED lines=9> */
[----:B------:R-:W-:Y:S01]  /*d9b0*/  IMAD R182, R175, 0x2, R181 ;  /* 0x00000002afb67824 */ /* 0x000fe200078e02b5 */
[----:B-1----:R-:W-:Y:S01]  /*d9c0*/  LEA R236, P3, R181, R249, 0x2 ;  /* 0x000000f9b5ec7211 */ /* 0x002fe200078610ff */
[----:B------:R-:W-:Y:S02]  /*d9d0*/  IMAD.MOV.U32 R228, RZ, RZ, R226 ;  /* 0x000000ffffe47224 */ /* 0x000fe400078e00e2 */
[----:B------:R-:W-:-:S02]  /*d9e0*/  IMAD.MOV.U32 R226, RZ, RZ, R225 ;  /* 0x000000ffffe27224 */ /* 0x000fc400078e00e1 */
[----:B------:R-:W-:Y:S01]  /*d9f0*/  IMAD.MOV.U32 R225, RZ, RZ, R222 ;  /* 0x000000ffffe17224 */ /* 0x000fe200078e00de */
[----:B------:R1:W-:Y:S01]  /*da00*/  STL.64 [R1+0x498], R242 ;  /* 0x000498f201007387 */ /* 0x0003e20000100a00 */
[----:B------:R-:W-:Y:S01]  /*da10*/  IMAD.MOV.U32 R214, RZ, RZ, R197 ;  /* 0x000000ffffd67224 */ /* 0x000fe200078e00c5 */
[----:B------:R-:W-:Y:S01]  /*da20*/  LEA.HI.X.SX32 R237, R181, R252, 0x2, P3 ;  /* 0x000000fcb5ed7211 */ /* 0x000fe200018f16ff */
[----:B------:R-:W-:Y:S02]  /*da30*/  IMAD.MOV.U32 R222, RZ, RZ, R221 ;  /* 0x000000ffffde7224 */ /* 0x000fe400078e00dd */
[----:B------:R-:W-:Y:S02]  /*da40*/  IMAD.MOV.U32 R235, RZ, RZ, R229 ;  /* 0x000000ffffeb7224 */ /* 0x000fe400078e00e5 */
[----:B------:R-:W-:Y:S02]  /*da50*/  IMAD.MOV.U32 R197, RZ, RZ, R183 ;  /* 0x000000ffffc57224 */ /* 0x000fe400078e00b7 */
[----:B------:R-:W-:-:S02]  /*da60*/  IMAD.MOV.U32 R229, RZ, RZ, R228 ;  /* 0x000000ffffe57224 */ /* 0x000fc400078e00e4 */
[----:B------:R-:W-:Y:S01]  /*da70*/  IMAD.MOV.U32 R228, RZ, RZ, R226 ;  /* 0x000000ffffe47224 */ /* 0x000fe200078e00e2 */
[C---:B-1----:R-:W-:Y:S01]  /*da80*/  LEA R242, P0, R182.reuse, R249, 0x2 ;  /* 0x000000f9b6f27211 */ /* 0x042fe200078010ff */
[----:B------:R-:W-:Y:S02]  /*da90*/  IMAD R183, R175, 0x2, R182 ;  /* 0x00000002afb77824 */ /* 0x000fe400078e02b6 */
[----:B------:R-:W-:Y:S02]  /*daa0*/  IMAD.MOV.U32 R226, RZ, RZ, R225 ;  /* 0x000000ffffe27224 */ /* 0x000fe400078e00e1 */
[----:B------:R-:W-:Y:S01]  /*dab0*/  IMAD.MOV.U32 R225, RZ, RZ, R222 ;  /* 0x000000ffffe17224 */ /* 0x000fe200078e00de */
[----:B------:R1:W-:Y:S01]  /*dac0*/  STL.64 [R1+0x490], R236 ;  /* 0x000490ec01007387 */ /* 0x0003e20000100a00 */
[----:B------:R-:W-:Y:S01]  /*dad0*/  IMAD.MOV.U32 R215, RZ, RZ, R197 ;  /* 0x000000ffffd77224 */ /* 0x000fe200078e00c5 */
[----:B------:R-:W-:Y:S01]  /*dae0*/  LEA.HI.X.SX32 R243, R182, R252, 0x2, P0 ;  /* 0x000000fcb6f37211 */ /* 0x000fe200000f16ff */
[----:B------:R-:W-:-:S02]  /*daf0*/  IMAD.MOV.U32 R197, RZ, RZ, R187 ;  /* 0x000000ffffc57224 */ /* 0x000fc400078e00bb */
[----:B------:R-:W-:Y:S02]  /*db00*/  IMAD R187, R175, 0x2, R183 ;  /* 0x00000002afbb7824 */ /* 0x000fe400078e02b7 */
[----:B------:R3:W-:Y:S01]  /*db10*/  STL.64 [R1+0x488], R242 ;  /* 0x000488f201007387 */ /* 0x0007e20000100a00 */
[----:B-1----:R-:W-:Y:S02]  /*db20*/  IMAD.MOV.U32 R237, RZ, RZ, R228 ;  /* 0x000000ffffed7224 */ /* 0x002fe400078e00e4 */
[----:B------:R-:W-:Y:S02]  /*db30*/  IMAD.MOV.U32 R228, RZ, RZ, R225 ;  /* 0x000000ffffe47224 */ /* 0x000fe400078e00e1 */
[----:B------:R-:W-:Y:S01]  /*db40*/  IMAD.MOV.U32 R225, RZ, RZ, R10 ;  /* 0x000000ffffe17224 */ /* 0x000fe200078e000a */
[-C--:B------:R-:W-:Y:S01]  /*db50*/  LEA R10, P3, R183, R249.reuse, 0x2 ;  /* 0x000000f9b70a7211 */ /* 0x080fe200078610ff */
[----:B------:R-:W-:Y:S01]  /*db60*/  IMAD.MOV.U32 R236, RZ, RZ, R235 ;  /* 0x000000ffffec7224 */ /* 0x000fe200078e00eb */
[----:B---3--:R-:W-:Y:S01]  /*db70*/  LEA R242, P0, R187, R249, 0x2 ;  /* 0x000000f9bbf27211 */ /* 0x008fe200078010ff */
[----:B------:R-:W-:-:S02]  /*db80*/  IMAD.MOV.U32 R235, RZ, RZ, R229 ;  /* 0x000000ffffeb7224 */ /* 0x000fc400078e00e5 */
[----:B------:R-:W-:Y:S02]  /*db90*/  IMAD.MOV.U32 R216, RZ, RZ, R197 ;  /* 0x000000ffffd87224 */ /* 0x000fe400078e00c5 */
[----:B------:R-:W-:Y:S02]  /*dba0*/  IMAD.MOV.U32 R229, RZ, RZ, R226 ;  /* 0x000000ffffe57224 */ /* 0x000fe400078e00e2 */
[----:B------:R-:W-:Y:S02]  /*dbb0*/  IMAD.MOV.U32 R197, RZ, RZ, R188 ;  /* 0x000000ffffc57224 */ /* 0x000fe400078e00bc */
[----:B------:R-:W-:Y:S01]  /*dbc0*/  IMAD.MOV.U32 R226, RZ, RZ, R11 ;  /* 0x000000ffffe27224 */ /* 0x000fe200078e000b */
[-C--:B------:R-:W-:Y:S01]  /*dbd0*/  LEA.HI.X.SX32 R11, R183, R252.reuse, 0x2, P3 ;  /* 0x000000fcb70b7211 */ /* 0x080fe200018f16ff */
[----:B------:R-:W-:Y:S01]  /*dbe0*/  IMAD R188, R175, 0x2, R187 ;  /* 0x00000002afbc7824 */ /* 0x000fe200078e02bb */
[----:B------:R-:W-:Y:S01]  /*dbf0*/  LEA.HI.X.SX32 R243, R187, R252, 0x2, P0 ;  /* 0x000000fcbbf37211 */ /* 0x000fe200000f16ff */
[----:B------:R-:W-:-:S02]  /*dc00*/  IMAD.MOV.U32 R217, RZ, RZ, R197 ;  /* 0x000000ffffd97224 */ /* 0x000fc400078e00c5 */
[----:B------:R-:W-:Y:S01]  /*dc10*/  IMAD.MOV.U32 R197, RZ, RZ, R189 ;  /* 0x000000ffffc57224 */ /* 0x000fe200078e00bd */
[----:B------:R1:W-:Y:S01]  /*dc20*/  STL.64 [R1+0x480], R10 ;  /* 0x0004800a01007387 */ /* 0x0003e20000100a00 */
[----:B------:R-:W-:Y:S01]  /*dc30*/  IMAD R189, R175, 0x2, R188 ;  /* 0x00000002afbd7824 */ /* 0x000fe200078e02bc */
[C---:B------:R-:W-:Y:S01]  /*dc40*/  LEA R182, P3, R188.reuse, R249, 0x2 ;  /* 0x000000f9bcb67211 */ /* 0x040fe200078610ff */
[----:B------:R-:W-:Y:S02]  /*dc50*/  IMAD.MOV.U32 R241, RZ, RZ, R237 ;  /* 0x000000fffff17224 */ /* 0x000fe400078e00ed */
[----:B------:R-:W-:Y:S01]  /*dc60*/  IMAD.MOV.U32 R237, RZ, RZ, R229 ;  /* 0x000000ffffed7224 */ /* 0x000fe200078e00e5 */
[----:B-1----:R-:W3:Y:S04]  /*dc70*/  LDL.LU.64 R10, [R1+0xd50] ;  /* 0x000d5000010a7983 */ /* 0x002ee80000300a00 */
[----:B------:R1:W-:Y:S01]  /*dc80*/  STL.64 [R1+0x478], R242 ;  /* 0x000478f201007387 */ /* 0x0003e20000100a00 */
[----:B------:R-:W-:Y:S01]  /*dc90*/  IMAD.MOV.U32 R229, RZ, RZ, R9 ;  /* 0x000000ffffe57224 */ /* 0x000fe200078e0009 */
[----:B------:R-:W-:Y:S01]  /*dca0*/  LEA.HI.X.SX32 R183, R188, R252, 0x2, P3 ;  /* 0x000000fcbcb77211 */ /* 0x000fe200018f16ff */
[----:B-1----:R-:W-:-:S02]  /*dcb0*/  IMAD.MOV.U32 R242, RZ, RZ, R228 ;  /* 0x000000fffff27224 */ /* 0x002fc400078e00e4 */
[----:B------:R-:W-:Y:S01]  /*dcc0*/  IMAD.MOV.U32 R228, RZ, RZ, R8 ;  /* 0x000000ffffe47224 */ /* 0x000fe200078e0008 */
[----:B------:R-:W-:-:S04]  /*dcd0*/  LEA R8, P0, R189, R249, 0x2 ;  /* 0x000000f9bd087211 */ /* 0x000fc800078010ff */
[----:B------:R-:W-:Y:S01]  /*dce0*/  LEA.HI.X.SX32 R9, R189, R252, 0x2, P0 ;  /* 0x000000fcbd097211 */ /* 0x000fe200000f16ff */
[----:B------:R-:W-:Y:S04]  /*dcf0*/  STL.64 [R1+0x470], R182 ;  /* 0x000470b601007387 */ /* 0x000fe80000100a00 */
[----:B------:R1:W-:Y:S04]  /*dd00*/  STL.64 [R1+0x468], R8 ;  /* 0x0004680801007387 */ /* 0x0003e80000100a00 */
[----:B-1----:R-:W2:Y:S01]  /*dd10*/  LDL.LU.64 R8, [R1+0xd48] ;  /* 0x000d480001087983 */ /* 0x002ea20000300a00 */
[----:B------:R-:W-:-:S02]  /*dd20*/  IMAD.MOV.U32 R221, RZ, RZ, R197 ;  /* 0x000000ffffdd7224 */ /* 0x000fc400078e00c5 */
[----:B------:R-:W-:Y:S02]  /*dd30*/  IMAD.MOV.U32 R197, RZ, RZ, R193 ;  /* 0x000000ffffc57224 */ /* 0x000fe400078e00c1 */
[C---:B------:R-:W-:Y:S02]  /*dd40*/  IMAD R193, R175.reuse, 0x2, R189 ;  /* 0x00000002afc17824 */ /* 0x040fe400078e02bd */
[----:B------:R-:W-:Y:S02]  /*dd50*/  IMAD.MOV.U32 R222, RZ, RZ, R197 ;  /* 0x000000ffffde7224 */ /* 0x000fe400078e00c5 */
[----:B------:R-:W-:Y:S01]  /*dd60*/  IMAD R197, R175, 0x2, R193 ;  /* 0x00000002afc57824 */ /* 0x000fe200078e02c1 */
[----:B------:R-:W-:Y:S01]  /*dd70*/  LEA R244, P3, R193, R249, 0x2 ;  /* 0x000000f9c1f47211 */ /* 0x000fe200078610ff */
[----:B------:R-:W-:Y:S02]  /*dd80*/  IMAD.MOV.U32 R189, RZ, RZ, R245 ;  /* 0x000000ffffbd7224 */ /* 0x000fe400078e00f5 */
[----:B------:R-:W-:-:S02]  /*dd90*/  IMAD R180, R175, 0x2, R197 ;  /* 0x00000002afb47824 */ /* 0x000fc400078e02c5 */
[----:B------:R1:W-:Y:S01]  /*dda0*/  STL [R1+0x460], R244 ;  /* 0x000460f401007387 */ /* 0x0003e20000100800 */
[----:B------:R-:W-:Y:S01]  /*ddb0*/  IMAD.MOV.U32 R188, RZ, RZ, R244 ;  /* 0x000000ffffbc7224 */ /* 0x000fe200078e00f4 */
[----:B------:R-:W-:Y:S01]  /*ddc0*/  LEA.HI.X.SX32 R189, R193, R252, 0x2, P3 ;  /* 0x000000fcc1bd7211 */ /* 0x000fe200018f16ff */
[----:B------:R-:W-:Y:S01]  /*ddd0*/  IMAD R181, R175, 0x2, R180 ;  /* 0x00000002afb57824 */ /* 0x000fe200078e02b4 */
[----:B-1----:R-:W-:-:S04]  /*dde0*/  LEA R244, P0, R197, R249, 0x2 ;  /* 0x000000f9c5f47211 */ /* 0x002fc800078010ff */
[-C--:B------:R-:W-:Y:S01]  /*ddf0*/  LEA.HI.X.SX32 R245, R197, R252.reuse, 0x2, P0 ;  /* 0x000000fcc5f57211 */ /* 0x080fe200000f16ff */
[----:B------:R1:W-:Y:S01]  /*de00*/  STL [R1+0x464], R189 ;  /* 0x000464bd01007387 */ /* 0x0003e20000100800 */
[CC--:B------:R-:W-:Y:S01]  /*de10*/  LEA R188, P3, R180.reuse, R249.reuse, 0x2 ;  /* 0x000000f9b4bc7211 */ /* 0x0c0fe200078610ff */
[C---:B------:R-:W-:Y:S02]  /*de20*/  IMAD R182, R175.reuse, 0x2, R181 ;  /* 0x00000002afb67824 */ /* 0x040fe400078e02b5 */
[----:B------:R4:W-:Y:S01]  /*de30*/  STL.64 [R1+0x458], R244 ;  /* 0x000458f401007387 */ /* 0x0009e20000100a00 */
[----:B------:R-:W-:Y:S02]  /*de40*/  IMAD.MOV.U32 R243, RZ, RZ, 0x7f ;  /* 0x0000007ffff37424 */ /* 0x000fe400078e00ff */
[----:B------:R-:W-:Y:S01]  /*de50*/  IMAD R183, R175, 0x2, R182 ;  /* 0x00000002afb77824 */ /* 0x000fe200078e02b6 */
[----:B-1----:R-:W-:Y:S02]  /*de60*/  LEA.HI.X.SX32 R189, R180, R252, 0x2, P3 ;  /* 0x000000fcb4bd7211 */ /* 0x002fe400018f16ff */
[----:B----4-:R-:W-:-:S04]  /*de70*/  LEA R244, P0, R181, R249, 0x2 ;  /* 0x000000f9b5f47211 */ /* 0x010fc800078010ff */
[----:B------:R-:W-:Y:S01]  /*de80*/  LEA.HI.X.SX32 R245, R181, R252, 0x2, P0 ;  /* 0x000000fcb5f57211 */ /* 0x000fe200000f16ff */
[----:B------:R-:W-:Y:S01]  /*de90*/  STL.64 [R1+0x450], R188 ;  /* 0x000450bc01007387 */ /* 0x000fe20000100a00 */
[----:B------:R-:W-:Y:S02]  /*dea0*/  IADD3 R180, R243, c[0x0][0x180], RZ ;  /* 0x00006000f3b47a10 */ /* 0x000fe40007ffe0ff */
[----:B------:R-:W-:Y:S01]  /*deb0*/  IADD3 R243, R195, 0xfe, RZ ;  /* 0x000000fec3f37810 */ /* 0x000fe20007ffe0ff */
[----:B------:R1:W-:Y:S02]  /*dec0*/  STL.64 [R1+0x448], R244 ;  /* 0x000448f401007387 */ /* 0x0003e40000100a00 */
[----:B-1----:R-:W-:-:S04]  /*ded0*/  LEA R244, P0, R183, R249, 0x2 ;  /* 0x000000f9b7f47211 */ /* 0x002fc800078010ff */
[----:B------:R-:W-:Y:S02]  /*dee0*/  LEA.HI.X.SX32 R245, R183, R252, 0x2, P0 ;  /* 0x000000fcb7f57211 */ /* 0x000fe400000f16ff */
[----:B------:R-:W-:Y:S02]  /*def0*/  ISETP.GE.AND P0, PT, R243, RZ, PT ;  /* 0x000000fff300720c */ /* 0x000fe40003f06270 */
[----:B------:R-:W1:Y:S01]  /*df00*/  S2R R243, SR_TID.X ;  /* 0x0000000000f37919 */ /* 0x000e620000002100 */
[----:B------:R-:W-:-:S04]  /*df10*/  LEA R188, P3, R182, R249, 0x2 ;  /* 0x000000f9b6bc7211 */ /* 0x000fc800078610ff */
[----:B------:R-:W-:Y:S01]  /*df20*/  LEA.HI.X.SX32 R189, R182, R252, 0x2, P3 ;  /* 0x000000fcb6bd7211 */ /* 0x000fe200018f16ff */
[----:B------:R-:W-:Y:S01]  /*df30*/  IMAD R175, R175, 0x2, R183 ;  /* 0x00000002afaf7824 */ /* 0x000fe200078e02b7 */
[----:B-1----:R-:W-:Y:S01]  /*df40*/  LOP3.LUT R182, R243, 0x7f, RZ, 0xc0, !PT ;  /* 0x0000007ff3b67812 */ /* 0x002fe200078ec0ff */
        /* <DEDUP_REMOVED lines=15> */
[----:B------:R-:W-:Y:S01]  /*e040*/  IMAD.MOV.U32 R221, RZ, RZ, R217 ;  /* 0x000000ffffdd7224 */ /* 0x000fe200078e00d9 */
[----:B------:R1:W-:Y:S01]  /*e050*/  STL.64 [R1+0x440], R188 ;  /* 0x000440bc01007387 */ /* 0x0003e20000100a00 */
[----:B------:R-:W-:-:S02]  /*e060*/  IMAD.MOV.U32 R217, RZ, RZ, R216 ;  /* 0x000000ffffd97224 */ /* 0x000fc400078e00d8 */
[----:B------:R-:W-:Y:S02]  /*e070*/  IMAD.MOV.U32 R216, RZ, RZ, R215 ;  /* 0x000000ffffd87224 */ /* 0x000fe400078e00d7 */
[----:B------:R-:W-:Y:S02]  /*e080*/  IMAD.MOV.U32 R215, RZ, RZ, R214 ;  /* 0x000000ffffd77224 */ /* 0x000fe400078e00d6 */
[----:B------:R-:W-:Y:S02]  /*e090*/  IMAD.MOV.U32 R214, RZ, RZ, R210 ;  /* 0x000000ffffd67224 */ /* 0x000fe400078e00d2 */
[----:B------:R-:W-:Y:S01]  /*e0a0*/  IMAD.MOV.U32 R210, RZ, RZ, R209 ;  /* 0x000000ffffd27224 */ /* 0x000fe200078e00d1 */
[C---:B-1----:R-:W-:Y:S01]  /*e0b0*/  LEA R188, P3, R175.reuse, R249, 0x2 ;  /* 0x000000f9afbc7211 */ /* 0x042fe200078610ff */
[----:B------:R-:W-:Y:S02]  /*e0c0*/  IMAD.MOV.U32 R209, RZ, RZ, R208 ;  /* 0x000000ffffd17224 */ /* 0x000fe400078e00d0 */
[----:B------:R-:W-:Y:S01]  /*e0d0*/  IMAD.MOV.U32 R208, RZ, RZ, R207 ;  /* 0x000000ffffd07224 */ /* 0x000fe200078e00cf */
[----:B------:R-:W-:Y:S01]  /*e0e0*/  LEA.HI.X.SX32 R189, R175, R252, 0x2, P3 ;  /* 0x000000fcafbd7211 */ /* 0x000fe200018f16ff */
[----:B------:R-:W-:-:S02]  /*e0f0*/  IMAD.MOV.U32 R207, RZ, RZ, R206 ;  /* 0x000000ffffcf7224 */ /* 0x000fc400078e00ce */
[----:B------:R-:W-:Y:S01]  /*e100*/  IMAD.MOV.U32 R206, RZ, RZ, R205 ;  /* 0x000000ffffce7224 */ /* 0x000fe200078e00cd */
[----:B------:R1:W-:Y:S01]  /*e110*/  STL.64 [R1+0x438], R244 ;  /* 0x000438f401007387 */ /* 0x0003e20000100a00 */
[----:B------:R-:W-:Y:S02]  /*e120*/  IMAD.MOV.U32 R205, RZ, RZ, R203 ;  /* 0x000000ffffcd7224 */ /* 0x000fe400078e00cb */
[----:B------:R-:W-:Y:S01]  /*e130*/  IMAD.MOV.U32 R203, RZ, RZ, R201 ;  /* 0x000000ffffcb7224 */ /* 0x000fe200078e00c9 */
[----:B------:R-:W-:Y:S01]  /*e140*/  STL.64 [R1+0x430], R188 ;  /* 0x000430bc01007387 */ /* 0x000fe20000100a00 */
[----:B--2---:R-:W-:-:S03]  /*e150*/  IMAD.MOV.U32 R201, RZ, RZ, R8 ;  /* 0x000000ffffc97224 */ /* 0x004fc600078e0008 */
[----:B------:R-:W2:Y:S01]  /*e160*/  LDL.LU R8, [R1+0xd44] ;  /* 0x000d440001087983 */ /* 0x000ea20000300800 */
[----:B------:R-:W-:Y:S01]  /*e170*/  ISETP.GT.U32.AND P4, PT, R7, R0, PT ;  /* 0x000000000700720c */ /* 0x000fe20003f84070 */
[----:B------:R-:W-:-:S12]  /*e180*/  @!P1 IMAD.MOV R6, RZ, RZ, -R6 ;  /* 0x000000ffff069224 */ /* 0x000fd800078e0a06 */
[----:B------:R-:W-:-:S05]  /*e190*/  @!P4 IMAD.IADD R0, R0, 0x1, -R7 ;  /* 0x000000010000c824 */ /* 0x000fca00078e0a07 */
[----:B------:R-:W-:-:S13]  /*e1a0*/  ISETP.GT.U32.AND P1, PT, R7, R0, PT ;  /* 0x000000000700720c */ /* 0x000fda0003f24070 */
[----:B------:R-:W-:Y:S01]  /*e1b0*/  @!P1 IMAD.IADD R0, R0, 0x1, -R7 ;  /* 0x0000000100009824 */ /* 0x000fe200078e0a07 */
[----:B------:R-:W-:Y:S02]  /*e1c0*/  ISETP.NE.AND P1, PT, RZ, c[0x0][0x17c], PT ;  /* 0x00005f00ff007a0c */ /* 0x000fe40003f25270 */
[----:B------:R-:W-:-:S04]  /*e1d0*/  LOP3.LUT R7, RZ, c[0x0][0x17c], RZ, 0x33, !PT ;  /* 0x00005f00ff077a12 */ /* 0x000fc800078e33ff */
[----:B--2---:R-:W-:-:S05]  /*e1e0*/  SEL R8, R7, R8, !P1 ;  /* 0x0000000807087207 */ /* 0x004fca0004800000 */
[----:B------:R2:W-:Y:S04]  /*e1f0*/  STL [R1+0x10c], R8 ;  /* 0x00010c0801007387 */ /* 0x0005e80000100800 */
[----:B-1----:R-:W2:Y:S02]  /*e200*/  LDL.LU R244, [R1+0xd8] ;  /* 0x0000d80001f47983 */ /* 0x002ea40000300800 */
[----:B--2---:R-:W-:-:S05]  /*e210*/  SEL R8, R7, R244, !P1 ;  /* 0x000000f407087207 */ /* 0x004fca0004800000 */
[----:B------:R1:W-:Y:S04]  /*e220*/  STL [R1+0x108], R8 ;  /* 0x0001080801007387 */ /* 0x0003e80000100800 */
[----:B------:R-:W1:Y:S02]  /*e230*/  LDL.LU R244, [R1+0xd4] ;  /* 0x0000d40001f47983 */ /* 0x000e640000300800 */
[----:B-1----:R-:W-:-:S05]  /*e240*/  SEL R8, R7, R244, !P1 ;  /* 0x000000f407087207 */ /* 0x002fca0004800000 */
        /* <DEDUP_REMOVED lines=13> */
[----:B------:R-:W1:Y:S01]  /*e320*/  LDL.LU R244, [R1+0xc0] ;  /* 0x0000c00001f47983 */ /* 0x000e620000300800 */
[----:B------:R-:W-:Y:S02]  /*e330*/  ISETP.GT.AND P3, PT, R180, 0x7f, PT ;  /* 0x0000007fb400780c */ /* 0x000fe40003f64270 */
[C---:B------:R-:W-:Y:S02]  /*e340*/  LOP3.LUT R180, R198.reuse, 0x4, RZ, 0xfc, !PT ;  /* 0x00000004c6b47812 */ /* 0x040fe400078efcff */
[----:B------:R-:W-:Y:S02]  /*e350*/  ISETP.GE.AND P4, PT, R198, c[0x0][0x180], PT ;  /* 0x00006000c6007a0c */ /* 0x000fe40003f86270 */
[----:B------:R-:W-:-:S02]  /*e360*/  SEL R175, RZ, 0x4, !P3 ;  /* 0x00000004ffaf7807 */ /* 0x000fc40005800000 */
[----:B------:R-:W-:Y:S02]  /*e370*/  ISETP.GE.AND P3, PT, R180, c[0x0][0x180], PT ;  /* 0x00006000b4007a0c */ /* 0x000fe40003f66270 */
[----:B-1----:R-:W-:-:S05]  /*e380*/  SEL R8, R7, R244, !P1 ;  /* 0x000000f407087207 */ /* 0x002fca0004800000 */
[----:B------:R1:W-:Y:S04]  /*e390*/  STL [R1+0xf0], R8 ;  /* 0x0000f00801007387 */ /* 0x0003e80000100800 */
[----:B------:R-:W2:Y:S01]  /*e3a0*/  LDL.LU R244, [R1+0xbc] ;  /* 0x0000bc0001f47983 */ /* 0x000ea20000300800 */
[----:B------:R-:W-:Y:S02]  /*e3b0*/  LOP3.LUT R180, R198, 0x8, RZ, 0xfc, !PT ;  /* 0x00000008c6b47812 */ /* 0x000fe400078efcff */
[C---:B------:R-:W-:Y:S02]  /*e3c0*/  SEL R181, R175.reuse, RZ, !P4 ;  /* 0x000000ffafb57207 */ /* 0x040fe40006000000 */
[----:B------:R-:W-:Y:S02]  /*e3d0*/  ISETP.GE.AND P4, PT, R182, c[0x0][0x180], PT ;  /* 0x00006000b6007a0c */ /* 0x000fe40003f86270 */
[----:B------:R-:W-:-:S02]  /*e3e0*/  SEL R182, R175, RZ, !P3 ;  /* 0x000000ffafb67207 */ /* 0x000fc40005800000 */
[----:B------:R-:W-:Y:S02]  /*e3f0*/  ISETP.GE.AND P3, PT, R180, c[0x0][0x180], PT ;  /* 0x00006000b4007a0c */ /* 0x000fe40003f66270 */
[----:B------:R-:W-:Y:S01]  /*e400*/  SEL R180, R175, RZ, !P4 ;  /* 0x000000ffafb47207 */ /* 0x000fe20006000000 */
[----:B------:R-:W-:-:S03]  /*e410*/  @!P2 IMAD.MOV R5, RZ, RZ, -R5 ;  /* 0x000000ffff05a224 */ /* 0x000fc600078e0a05 */
[----:B------:R-:W-:Y:S02]  /*e420*/  ISETP.NE.U32.AND P2, PT, R180, RZ, PT ;  /* 0x000000ffb400720c */ /* 0x000fe40003f45070 */
[----:B------:R-:W-:Y:S01]  /*e430*/  SEL R180, R175, RZ, !P3 ;  /* 0x000000ffafb47207 */ /* 0x000fe20005800000 */
[----:B------:R-:W-:-:S03]  /*e440*/  @!P5 IMAD.MOV R4, RZ, RZ, -R4 ;  /* 0x000000ffff04d224 */ /* 0x000fc600078e0a04 */
[----:B------:R-:W-:Y:S02]  /*e450*/  ISETP.NE.U32.AND P5, PT, R180, RZ, PT ;  /* 0x000000ffb400720c */ /* 0x000fe40003fa5070 */
[----:B------:R-:W-:Y:S02]  /*e460*/  ISETP.NE.U32.AND P4, PT, R181, RZ, PT ;  /* 0x000000ffb500720c */ /* 0x000fe40003f85070 */
[C---:B-1----:R-:W-:Y:S02]  /*e470*/  SEL R8, R7.reuse, R243, !P1 ;  /* 0x000000f307087207 */ /* 0x042fe40004800000 */
[C---:B------:R-:W-:Y:S01]  /*e480*/  SEL R181, R7.reuse, R242, !P1 ;  /* 0x000000f207b57207 */ /* 0x040fe20004800000 */
[----:B------:R-:W-:Y:S01]  /*e490*/  @!P6 IMAD.MOV R3, RZ, RZ, -R3 ;  /* 0x000000ffff03e224 */ /* 0x000fe200078e0a03 */
[----:B------:R-:W-:Y:S02]  /*e4a0*/  ISETP.NE.U32.AND P6, PT, R182, RZ, PT ;  /* 0x000000ffb600720c */ /* 0x000fe40003fc5070 */
[----:B------:R-:W-:Y:S01]  /*e4b0*/  SEL R182, R7, R234, !P1 ;  /* 0x000000ea07b67207 */ /* 0x000fe20004800000 */
[----:B------:R-:W-:-:S02]  /*e4c0*/  IMAD.MOV.U32 R243, RZ, RZ, R217 ;  /* 0x000000fffff37224 */ /* 0x000fc400078e00d9 */
[----:B------:R-:W-:Y:S02]  /*e4d0*/  IMAD.MOV.U32 R242, RZ, RZ, R216 ;  /* 0x000000fffff27224 */ /* 0x000fe400078e00d8 */
[----:B------:R-:W-:Y:S01]  /*e4e0*/  IMAD.MOV.U32 R234, RZ, RZ, R208 ;  /* 0x000000ffffea7224 */ /* 0x000fe200078e00d0 */
[----:B--2---:R-:W-:-:S05]  /*e4f0*/  SEL R180, R7, R244, !P1 ;  /* 0x000000f407b47207 */ /* 0x004fca0004800000 */
[----:B------:R1:W-:Y:S04]  /*e500*/  STL [R1+0xec], R180 ;  /* 0x0000ecb401007387 */ /* 0x0003e80000100800 */
[----:B------:R-:W-:Y:S01]  /*e510*/  STL [R1+0xe8], R8 ;  /* 0x0000e80801007387 */ /* 0x000fe20000100800 */
[----:B-1----:R-:W-:-:S03]  /*e520*/  SEL R180, R7, R241, !P1 ;  /* 0x000000f107b47207 */ /* 0x002fc60004800000 */
[----:B------:R1:W-:Y:S04]  /*e530*/  STL [R1+0xe4], R181 ;  /* 0x0000e4b501007387 */ /* 0x0003e80000100800 */
[----:B------:R2:W-:Y:S01]  /*e540*/  STL [R1+0xe0], R180 ;  /* 0x0000e0b401007387 */ /* 0x0005e20000100800 */
[C---:B-1----:R-:W-:Y:S02]  /*e550*/  SEL R181, R7.reuse, R236, !P1 ;  /* 0x000000ec07b57207 */ /* 0x042fe40004800000 */
[----:B--2---:R-:W-:-:S03]  /*e560*/  SEL R180, R7, R235, !P1 ;  /* 0x000000eb07b47207 */ /* 0x004fc60004800000 */
[----:B------:R1:W-:Y:S04]  /*e570*/  STL [R1+0xdc], R181 ;  /* 0x0000dcb501007387 */ /* 0x0003e80000100800 */
[----:B------:R2:W-:Y:S01]  /*e580*/  STL [R1+0xd8], R180 ;  /* 0x0000d8b401007387 */ /* 0x0005e20000100800 */
[----:B-1----:R-:W-:-:S03]  /*e590*/  SEL R181, R7, R233, !P1 ;  /* 0x000000e907b57207 */ /* 0x002fc60004800000 */
[----:B------:R1:W-:Y:S01]  /*e5a0*/  STL [R1+0xd4], R182 ;  /* 0x0000d4b601007387 */ /* 0x0003e20000100800 */
[----:B--2---:R-:W-:-:S03]  /*e5b0*/  SEL R180, R7, R232, !P1 ;  /* 0x000000e807b47207 */ /* 0x004fc60004800000 */
[----:B------:R2:W-:Y:S04]  /*e5c0*/  STL [R1+0xd0], R181 ;  /* 0x0000d0b501007387 */ /* 0x0005e80000100800 */
[----:B------:R4:W-:Y:S01]  /*e5d0*/  STL [R1+0xcc], R180 ;  /* 0x0000ccb401007387 */ /* 0x0009e20000100800 */
[C---:B-1----:R-:W-:Y:S02]  /*e5e0*/  SEL R182, R7.reuse, R230, !P1 ;  /* 0x000000e607b67207 */ /* 0x042fe40004800000 */
[----:B--2---:R-:W-:-:S03]  /*e5f0*/  SEL R181, R7, R229, !P1 ;  /* 0x000000e507b57207 */ /* 0x004fc60004800000 */
[----:B------:R1:W-:Y:S01]  /*e600*/  STL [R1+0xc8], R182 ;  /* 0x0000c8b601007387 */ /* 0x0003e20000100800 */
[----:B----4-:R-:W-:-:S03]  /*e610*/  SEL R180, R7, R228, !P1 ;  /* 0x000000e407b47207 */ /* 0x010fc60004800000 */
[----:B------:R2:W-:Y:S04]  /*e620*/  STL [R1+0xc4], R181 ;  /* 0x0000c4b501007387 */ /* 0x0005e80000100800 */
[----:B------:R4:W-:Y:S01]  /*e630*/  STL [R1+0xc0], R180 ;  /* 0x0000c0b401007387 */ /* 0x0009e20000100800 */
[C---:B-1----:R-:W-:Y:S02]  /*e640*/  SEL R182, R7.reuse, R226, !P1 ;  /* 0x000000e207b67207 */ /* 0x042fe40004800000 */
[----:B--2---:R-:W-:-:S03]  /*e650*/  SEL R181, R7, R225, !P1 ;  /* 0x000000e107b57207 */ /* 0x004fc60004800000 */
[----:B------:R-:W-:Y:S01]  /*e660*/  STL [R1+0xbc], R182 ;  /* 0x0000bcb601007387 */ /* 0x000fe20000100800 */
[----:B----4-:R-:W-:-:S03]  /*e670*/  SEL R180, R7, R222, !P1 ;  /* 0x000000de07b47207 */ /* 0x010fc60004800000 */
[----:B------:R-:W-:Y:S01]  /*e680*/  STL [R1+0xb8], R181 ;  /* 0x0000b8b501007387 */ /* 0x000fe20000100800 */
[----:B------:R-:W-:-:S03]  /*e690*/  IMAD.MOV.U32 R244, RZ, RZ, R221 ;  /* 0x000000fffff47224 */ /* 0x000fc600078e00dd */
[----:B------:R1:W-:Y:S04]  /*e6a0*/  STL [R1+0xb4], R180 ;  /* 0x0000b4b401007387 */ /* 0x0003e80000100800 */
[----:B------:R-:W2:Y:S04]  /*e6b0*/  LDL.LU R222, [R1+0x40] ;  /* 0x0000400001de7983 */ /* 0x000ea80000300800 */
[----:B------:R-:W4:Y:S04]  /*e6c0*/  LDL.LU R221, [R1+0x3c] ;  /* 0x00003c0001dd7983 */ /* 0x000f280000300800 */
[----:B------:R-:W5:Y:S01]  /*e6d0*/  LDL.LU R217, [R1+0x38] ;  /* 0x0000380001d97983 */ /* 0x000f620000300800 */
[----:B------:R-:W-:Y:S01]  /*e6e0*/  SEL R8, R7, R237, !P1 ;  /* 0x000000ed07087207 */ /* 0x000fe20004800000 */
[----:B------:R-:W-:-:S02]  /*e6f0*/  IMAD.MOV.U32 R241, RZ, RZ, R215 ;  /* 0x000000fffff17224 */ /* 0x000fc400078e00d7 */
[----:B------:R-:W5:Y:S01]  /*e700*/  LDL.LU R216, [R1+0x34] ;  /* 0x0000340001d87983 */ /* 0x000f620000300800 */
[----:B------:R-:W-:-:S03]  /*e710*/  IMAD.MOV.U32 R237, RZ, RZ, R214 ;  /* 0x000000ffffed7224 */ /* 0x000fc600078e00d6 */
[----:B------:R-:W5:Y:S01]  /*e720*/  LDL.LU R215, [R1+0x30] ;  /* 0x0000300001d77983 */ /* 0x000f620000300800 */
[----:B------:R-:W-:-:S03]  /*e730*/  IMAD.MOV.U32 R236, RZ, RZ, R210 ;  /* 0x000000ffffec7224 */ /* 0x000fc600078e00d2 */
[----:B------:R-:W5:Y:S01]  /*e740*/  LDL.LU R214, [R1+0x2c] ;  /* 0x00002c0001d67983 */ /* 0x000f620000300800 */
[----:B------:R-:W-:-:S03]  /*e750*/  IMAD.MOV.U32 R235, RZ, RZ, R209 ;  /* 0x000000ffffeb7224 */ /* 0x000fc600078e00d1 */
[----:B------:R-:W5:Y:S01]  /*e760*/  LDL.LU R210, [R1+0x28] ;  /* 0x0000280001d27983 */ /* 0x000f620000300800 */
[----:B------:R-:W-:-:S03]  /*e770*/  IMAD.MOV.U32 R233, RZ, RZ, R207 ;  /* 0x000000ffffe97224 */ /* 0x000fc600078e00cf */
[----:B------:R-:W5:Y:S04]  /*e780*/  LDL.LU R209, [R1+0x24] ;  /* 0x0000240001d17983 */ /* 0x000f680000300800 */
        /* <DEDUP_REMOVED lines=14> */
[C---:B-1----:R-:W-:Y:S02]  /*e870*/  SEL R180, R7.reuse, R244, !P1 ;  /* 0x000000f407b47207 */ /* 0x042fe40004800000 */
[C---:B------:R-:W-:Y:S02]  /*e880*/  SEL R181, R7.reuse, R243, !P1 ;  /* 0x000000f307b57207 */ /* 0x040fe40004800000 */
[C---:B------:R-:W-:Y:S01]  /*e890*/  SEL R182, R7.reuse, R242, !P1 ;  /* 0x000000f207b67207 */ /* 0x040fe20004800000 */
[----:B------:R1:W-:Y:S04]  /*e8a0*/  STL [R1+0xb0], R180 ;  /* 0x0000b0b401007387 */ /* 0x0003e80000100800 */
[----:B------:R3:W-:Y:S01]  /*e8b0*/  STL [R1+0xac], R181 ;  /* 0x0000acb501007387 */ /* 0x0007e20000100800 */
[----:B-1----:R-:W-:-:S03]  /*e8c0*/  SEL R180, R7, R241, !P1 ;  /* 0x000000f107b47207 */ /* 0x002fc60004800000 */
[----:B------:R1:W-:Y:S01]  /*e8d0*/  STL [R1+0xa8], R182 ;  /* 0x0000a8b601007387 */ /* 0x0003e20000100800 */
[----:B---3--:R-:W-:-:S03]  /*e8e0*/  SEL R181, R7, R237, !P1 ;  /* 0x000000ed07b57207 */ /* 0x008fc60004800000 */
[----:B------:R3:W-:Y:S01]  /*e8f0*/  STL [R1+0xa4], R180 ;  /* 0x0000a4b401007387 */ /* 0x0007e20000100800 */
[----:B-1----:R-:W-:-:S03]  /*e900*/  SEL R182, R7, R236, !P1 ;  /* 0x000000ec07b67207 */ /* 0x002fc60004800000 */
[----:B------:R1:W-:Y:S01]  /*e910*/  STL [R1+0xa0], R181 ;  /* 0x0000a0b501007387 */ /* 0x0003e20000100800 */
[----:B---3--:R-:W-:-:S03]  /*e920*/  SEL R180, R7, R235, !P1 ;  /* 0x000000eb07b47207 */ /* 0x008fc60004800000 */
[----:B------:R3:W-:Y:S04]  /*e930*/  STL [R1+0x9c], R182 ;  /* 0x00009cb601007387 */ /* 0x0007e80000100800 */
[----:B------:R3:W-:Y:S01]  /*e940*/  STL [R1+0x98], R180 ;  /* 0x000098b401007387 */ /* 0x0007e20000100800 */
[C---:B-1----:R-:W-:Y:S02]  /*e950*/  SEL R181, R7.reuse, R234, !P1 ;  /* 0x000000ea07b57207 */ /* 0x042fe40004800000 */
[----:B---3--:R-:W-:-:S03]  /*e960*/  SEL R182, R7, R233, !P1 ;  /* 0x000000e907b67207 */ /* 0x008fc60004800000 */
[----:B------:R1:W-:Y:S01]  /*e970*/  STL [R1+0x94], R181 ;  /* 0x000094b501007387 */ /* 0x0003e20000100800 */
[----:B------:R-:W-:-:S03]  /*e980*/  SEL R180, R7, R232, !P1 ;  /* 0x000000e807b47207 */ /* 0x000fc60004800000 */
        /* <DEDUP_REMOVED lines=10> */
[----:B------:R4:W-:Y:S04]  /*ea30*/  STL [R1+0x7c], R181 ;  /* 0x00007cb501007387 */ /* 0x0009e80000100800 */
[----:B------:R5:W-:Y:S01]  /*ea40*/  STL [R1+0x78], R182 ;  /* 0x000078b601007387 */ /* 0x000be20000100800 */
[C---:B------:R-:W-:Y:S02]  /*ea50*/  SEL R11, R7.reuse, R11, !P1 ;  /* 0x0000000b070b7207 */ /* 0x040fe40004800000 */
[C---:B--2---:R-:W-:Y:S02]  /*ea60*/  SEL R180, R7.reuse, R222, !P1 ;  /* 0x000000de07b47207 */ /* 0x044fe40004800000 */
[----:B----4-:R-:W-:-:S03]  /*ea70*/  SEL R181, R7, R221, !P1 ;  /* 0x000000dd07b57207 */ /* 0x010fc60004800000 */
[----:B------:R1:W-:Y:S01]  /*ea80*/  STL [R1+0x74], R180 ;  /* 0x000074b401007387 */ /* 0x0003e20000100800 */
[----:B-----5:R-:W-:-:S03]  /*ea90*/  SEL R182, R7, R217, !P1 ;  /* 0x000000d907b67207 */ /* 0x020fc60004800000 */
[----:B------:R2:W-:Y:S01]  /*eaa0*/  STL [R1+0x70], R181 ;  /* 0x000070b501007387 */ /* 0x0005e20000100800 */
[----:B-1----:R-:W-:-:S03]  /*eab0*/  SEL R180, R7, R216, !P1 ;  /* 0x000000d807b47207 */ /* 0x002fc60004800000 */
[----:B------:R1:W-:Y:S01]  /*eac0*/  STL [R1+0x6c], R182 ;  /* 0x00006cb601007387 */ /* 0x0003e20000100800 */
[----:B--2---:R-:W-:-:S03]  /*ead0*/  SEL R181, R7, R215, !P1 ;  /* 0x000000d707b57207 */ /* 0x004fc60004800000 */
        /* <DEDUP_REMOVED lines=9> */
[----:B---3--:R-:W-:-:S03]  /*eb70*/  SEL R180, R7, R207, !P1 ;  /* 0x000000cf07b47207 */ /* 0x008fc60004800000 */
        /* <DEDUP_REMOVED lines=12> */
[----:B------:R-:W-:Y:S01]  /*ec40*/  STL [R1+0x3c], R182 ;  /* 0x00003cb601007387 */ /* 0x000fe20000100800 */
[----:B-1----:R-:W-:-:S03]  /*ec50*/  SEL R181, R7, R196, !P1 ;  /* 0x000000c407b57207 */ /* 0x002fc60004800000 */
[----:B------:R-:W2:Y:S04]  /*ec60*/  LDL.LU R196, [R1+0xd40] ;  /* 0x000d400001c47983 */ /* 0x000ea80000300800 */
[----:B------:R1:W-:Y:S04]  /*ec70*/  STL [R1+0x38], R180 ;  /* 0x000038b401007387 */ /* 0x0003e80000100800 */
[----:B------:R-:W-:Y:S01]  /*ec80*/  STL [R1+0x34], R181 ;  /* 0x000034b501007387 */ /* 0x000fe20000100800 */
[C---:B-1----:R-:W-:Y:S02]  /*ec90*/  SEL R180, R7.reuse, R9, !P1 ;  /* 0x0000000907b47207 */ /* 0x042fe40004800000 */
[----:B------:R-:W-:-:S02]  /*eca0*/  SEL R9, R7, R10, !P1 ;  /* 0x0000000a07097207 */ /* 0x000fc40004800000 */
[C---:B------:R-:W-:Y:S01]  /*ecb0*/  SEL R10, R7.reuse, R12, !P1 ;  /* 0x0000000c070a7207 */ /* 0x040fe20004800000 */
[----:B------:R-:W-:Y:S04]  /*ecc0*/  STL [R1+0x30], R180 ;  /* 0x000030b401007387 */ /* 0x000fe80000100800 */
        /* <DEDUP_REMOVED lines=12> */
[C---:B---3--:R-:W-:Y:S02]  /*ed90*/  SEL R10, R7.reuse, R24, !P1 ;  /* 0x00000018070a7207 */ /* 0x048fe40004800000 */
[----:B----4-:R-:W-:-:S03]  /*eda0*/  SEL R9, R7, R25, !P1 ;  /* 0x0000001907097207 */ /* 0x010fc60004800000 */
[----:B------:R1:W-:Y:S04]  /*edb0*/  STL [R1+0x10], R10 ;  /* 0x0000100a01007387 */ /* 0x0003e80000100800 */
[----:B------:R3:W-:Y:S01]  /*edc0*/  STL [R1+0xc], R9 ;  /* 0x00000c0901007387 */ /* 0x0007e20000100800 */
[----:B-1----:R-:W-:-:S03]  /*edd0*/  SEL R10, R7, R27, !P1 ;  /* 0x0000001b070a7207 */ /* 0x002fc60004800000 */
[----:B------:R-:W-:Y:S01]  /*ede0*/  STL [R1+0x8], R11 ;  /* 0x0000080b01007387 */ /* 0x000fe20000100800 */
[----:B---3--:R-:W-:-:S03]  /*edf0*/  SEL R9, R7, R28, !P1 ;  /* 0x0000001c07097207 */ /* 0x008fc60004800000 */
[----:B------:R-:W3:Y:S04]  /*ee00*/  LDL.64 R26, [R1+0x5f0] ;  /* 0x0005f000011a7983 */ /* 0x000ee80000100a00 */
[----:B------:R1:W-:Y:S04]  /*ee10*/  STL [R1+0x4], R10 ;  /* 0x0000040a01007387 */ /* 0x0003e80000100800 */
[----:B------:R-:W4:Y:S04]  /*ee20*/  LDL.64 R24, [R1+0x5e8] ;  /* 0x0005e80001187983 */ /* 0x000f280000100a00 */
[----:B------:R-:W-:Y:S04]  /*ee30*/  STL [R1], R9 ;  /* 0x0000000901007387 */ /* 0x000fe80000100800 */
[----:B-1----:R-:W5:Y:S01]  /*ee40*/  LDL.64 R10, [R1+0x5d8] ;  /* 0x0005d800010a7983 */ /* 0x002f620000100a00 */
[----:B------:R-:W-:Y:S01]  /*ee50*/  ISETP.GE.AND P3, PT, R195, RZ, PT ;  /* 0x000000ffc300720c */ /* 0x000fe20003f66270 */
[----:B------:R-:W-:Y:S01]  /*ee60*/  @!P0 IMAD.MOV R2, RZ, RZ, -R2 ;  /* 0x000000ffff028224 */ /* 0x000fe200078e0a02 */
[----:B------:R-:W-:-:S02]  /*ee70*/  SEL R5, R7, R5, !P1 ;  /* 0x0000000507057207 */ /* 0x000fc40004800000 */
[C---:B------:R-:W-:Y:S02]  /*ee80*/  SEL R4, R7.reuse, R4, !P1 ;  /* 0x0000000407047207 */ /* 0x040fe40004800000 */
[C---:B------:R-:W-:Y:S02]  /*ee90*/  SEL R3, R7.reuse, R3, !P1 ;  /* 0x0000000307037207 */ /* 0x040fe40004800000 */
[C---:B------:R-:W-:Y:S01]  /*eea0*/  SEL R2, R7.reuse, R2, !P1 ;  /* 0x0000000207027207 */ /* 0x040fe20004800000 */
[----:B------:R-:W-:Y:S01]  /*eeb0*/  STL [R1+0x630], R5 ;  /* 0x0006300501007387 */ /* 0x000fe20000100800 */
[C---:B------:R-:W-:Y:S02]  /*eec0*/  LOP3.LUT R187, R198.reuse, 0xc, RZ, 0xfc, !PT ;  /* 0x0000000cc6bb7812 */ /* 0x040fe400078efcff */
[----:B------:R-:W-:Y:S01]  /*eed0*/  LOP3.LUT R183, R198, 0x10, RZ, 0xfc, !PT ;  /* 0x00000010c6b77812 */ /* 0x000fe200078efcff */
[----:B------:R-:W-:Y:S01]  /*eee0*/  STL [R1+0x634], R4 ;  /* 0x0006340401007387 */ /* 0x000fe20000100800 */
[----:B------:R-:W-:Y:S01]  /*eef0*/  @!P3 IMAD.MOV R0, RZ, RZ, -R0 ;  /* 0x000000ffff00b224 */ /* 0x000fe200078e0a00 */
[----:B------:R-:W-:-:S02]  /*ef00*/  SEL R205, R7, R18, !P1 ;  /* 0x0000001207cd7207 */ /* 0x000fc40004800000 */
[----:B------:R-:W-:Y:S01]  /*ef10*/  STL [R1+0x63c], R3 ;  /* 0x00063c0301007387 */ /* 0x000fe20000100800 */
[C---:B------:R-:W-:Y:S02]  /*ef20*/  SEL R210, R7.reuse, R19, !P1 ;  /* 0x0000001307d27207 */ /* 0x040fe40004800000 */
[----:B------:R-:W-:Y:S01]  /*ef30*/  SEL R197, R7, R17, !P1 ;  /* 0x0000001107c57207 */ /* 0x000fe20004800000 */
[----:B------:R1:W-:Y:S01]  /*ef40*/  STL [R1+0x638], R2 ;  /* 0x0006380201007387 */ /* 0x0003e20000100800 */
[----:B------:R-:W-:Y:S02]  /*ef50*/  ISETP.GE.AND P0, PT, R187, c[0x0][0x180], PT ;  /* 0x00006000bb007a0c */ /* 0x000fe40003f06270 */
[----:B------:R-:W-:Y:S01]  /*ef60*/  ISETP.GE.AND P3, PT, R183, c[0x0][0x180], PT ;  /* 0x00006000b7007a0c */ /* 0x000fe20003f66270 */
[----:B------:R-:W2:Y:S01]  /*ef70*/  LDL.64 R18, [R1+0x5c8] ;  /* 0x0005c80001127983 */ /* 0x000ea20000100a00 */
[----:B------:R-:W-:-:S03]  /*ef80*/  LOP3.LUT R252, R198, 0x14, RZ, 0xfc, !PT ;  /* 0x00000014c6fc7812 */ /* 0x000fc600078efcff */
[----:B------:R-:W2:Y:S01]  /*ef90*/  LDL.64 R16, [R1+0x5c0] ;  /* 0x0005c00001107983 */ /* 0x000ea20000100a00 */
[C---:B------:R-:W-:Y:S02]  /*efa0*/  SEL R236, R7.reuse, R22, !P1 ;  /* 0x0000001607ec7207 */ /* 0x040fe40004800000 */
[----:B------:R-:W-:Y:S01]  /*efb0*/  SEL R22, R7, R0, !P1 ;  /* 0x0000000007167207 */ /* 0x000fe20004800000 */
[----:B------:R-:W2:Y:S01]  /*efc0*/  LDL.64 R14, [R1+0x5b8] ;  /* 0x0005b800010e7983 */ /* 0x000ea20000100a00 */
[C---:B------:R-:W-:Y:S02]  /*efd0*/  SEL R0, R175.reuse, RZ, !P0 ;  /* 0x000000ffaf007207 */ /* 0x040fe40004000000 */
[----:B-1----:R-:W-:Y:S02]  /*efe0*/  SEL R2, R175, RZ, !P3 ;  /* 0x000000ffaf027207 */ /* 0x002fe40005800000 */
[----:B------:R-:W-:Y:S02]  /*eff0*/  ISETP.GE.AND P3, PT, R252, c[0x0][0x180], PT ;  /* 0x00006000fc007a0c */ /* 0x000fe40003f66270 */
[----:B------:R-:W-:-:S02]  /*f000*/  SEL R222, R7, R20, !P1 ;  /* 0x0000001407de7207 */ /* 0x000fc40004800000 */
[----:B------:R-:W-:Y:S02]  /*f010*/  LOP3.LUT R3, R198, 0x18, RZ, 0xfc, !PT ;  /* 0x00000018c6037812 */ /* 0x000fe400078efcff */
[C---:B------:R-:W-:Y:S02]  /*f020*/  SEL R229, R7.reuse, R21, !P1 ;  /* 0x0000001507e57207 */ /* 0x040fe40004800000 */
[C---:B------:R-:W-:Y:S02]  /*f030*/  SEL R243, R7.reuse, R23, !P1 ;  /* 0x0000001707f37207 */ /* 0x040fe40004800000 */
[C---:B------:R-:W-:Y:S02]  /*f040*/  SEL R250, R7.reuse, R29, !P1 ;  /* 0x0000001d07fa7207 */ /* 0x040fe40004800000 */
[C---:B------:R-:W-:Y:S01]  /*f050*/  SEL R249, R7.reuse, R30, !P1 ;  /* 0x0000001e07f97207 */ /* 0x040fe20004800000 */
[----:B------:R-:W2:Y:S01]  /*f060*/  LDL.64 R28, [R1+0x4f0] ;  /* 0x0004f000011c7983 */ /* 0x000ea20000100a00 */
[----:B------:R-:W-:-:S02]  /*f070*/  SEL R248, R7, R31, !P1 ;  /* 0x0000001f07f87207 */ /* 0x000fc40004800000 */
[C---:B------:R-:W-:Y:S02]  /*f080*/  SEL R247, R7.reuse, R32, !P1 ;  /* 0x0000002007f77207 */ /* 0x040fe40004800000 */
[C---:B------:R-:W-:Y:S02]  /*f090*/  SEL R245, R7.reuse, R33, !P1 ;  /* 0x0000002107f57207 */ /* 0x040fe40004800000 */
[C---:B------:R-:W-:Y:S02]  /*f0a0*/  SEL R244, R7.reuse, R34, !P1 ;  /* 0x0000002207f47207 */ /* 0x040fe40004800000 */
[C---:B------:R-:W-:Y:S02]  /*f0b0*/  SEL R242, R7.reuse, R35, !P1 ;  /* 0x0000002307f27207 */ /* 0x040fe40004800000 */
[C---:B------:R-:W-:Y:S02]  /*f0c0*/  SEL R241, R7.reuse, R36, !P1 ;  /* 0x0000002407f17207 */ /* 0x040fe40004800000 */
        /* <DEDUP_REMOVED lines=166> */
[----:B------:R-:W-:Y:S02]  /*fb30*/  SEL R20, R7, R6, !P1 ;  /* 0x0000000607147207 */ /* 0x000fe40004800000 */
[----:B------:R-:W-:Y:S02]  /*fb40*/  ISETP.NE.U32.AND P1, PT, R0, RZ, PT ;  /* 0x000000ff0000720c */ /* 0x000fe40003f25070 */
[----:B------:R-:W-:-:S02]  /*fb50*/  SEL R0, R175, RZ, !P3 ;  /* 0x000000ffaf007207 */ /* 0x000fc40005800000 */
[----:B------:R-:W-:Y:S02]  /*fb60*/  ISETP.GE.AND P3, PT, R3, c[0x0][0x180], PT ;  /* 0x0000600003007a0c */ /* 0x000fe40003f66270 */
[----:B------:R-:W-:Y:S02]  /*fb70*/  ISETP.NE.U32.AND P0, PT, R2, RZ, PT ;  /* 0x000000ff0200720c */ /* 0x000fe40003f05070 */
[C---:B--2---:R-:W-:Y:S02]  /*fb80*/  IADD3 R4, R196.reuse, 0x100000, RZ ;  /* 0x00100000c4047810 */ /* 0x044fe40007ffe0ff */
[----:B------:R-:W-:Y:S02]  /*fb90*/  SEL R3, R175, RZ, !P3 ;  /* 0x000000ffaf037207 */ /* 0x000fe40005800000 */
[----:B------:R-:W-:Y:S01]  /*fba0*/  IADD3 R2, R196, 0x100000, RZ ;  /* 0x00100000c4027810 */ /* 0x000fe20007ffe0ff */
[----:B---3--:R1:W-:Y:S01]  /*fbb0*/  LDGSTS.E [R4+-0x60000], [R26.64], P4 ;  /* 0xa00000001a047fae */ /* 0x0083e2000a12184c */
[----:B------:R-:W-:-:S02]  /*fbc0*/  ISETP.NE.U32.AND P3, PT, R0, RZ, PT ;  /* 0x000000ff0000720c */ /* 0x000fc40003f65070 */
[----:B------:R-:W-:Y:S01]  /*fbd0*/  IADD3 R0, R196, 0x100000, RZ ;  /* 0x00100000c4007810 */ /* 0x000fe20007ffe0ff */
[----:B----4-:R2:W-:Y:S04]  /*fbe0*/  LDGSTS.E [R2+-0x5fc00], [R24.64], P6 ;  /* 0xa040000018027fae */ /* 0x0105e8000b12184c */
[----:B-----5:R3:W-:Y:S04]  /*fbf0*/  LDGSTS.E [R0+-0x5f800], [R10.64], P5 ;  /* 0xa08000000a007fae */ /* 0x0207e8000a92184c */
[----:B-1----:R-:W4:Y:S04]  /*fc00*/  LDL.64 R26, [R1+0x5b0] ;  /* 0x0005b000011a7983 */ /* 0x002f280000100a00 */
[----:B--2---:R-:W2:Y:S04]  /*fc10*/  LDL.64 R24, [R1+0x5a8] ;  /* 0x0005a80001187983 */ /* 0x004ea80000100a00 */
[----:B---3--:R-:W3:Y:S01]  /*fc20*/  LDL.64 R10, [R1+0x5a0] ;  /* 0x0005a000010a7983 */ /* 0x008ee20000100a00 */
[----:B------:R-:W-:-:S02]  /*fc30*/  LOP3.LUT R5, R198, 0x1c, RZ, 0xfc, !PT ;  /* 0x0000001cc6057812 */ /* 0x000fc400078efcff */
[----:B------:R-:W-:Y:S02]  /*fc40*/  LOP3.LUT R4, R198, 0x20, RZ, 0xfc, !PT ;  /* 0x00000020c6047812 */ /* 0x000fe400078efcff */
[----:B------:R-:W-:Y:S02]  /*fc50*/  ISETP.GE.AND P6, PT, R5, c[0x0][0x180], PT ;  /* 0x0000600005007a0c */ /* 0x000fe40003fc6270 */
[----:B------:R-:W-:Y:S02]  /*fc60*/  ISETP.GE.AND P5, PT, R4, c[0x0][0x180], PT ;  /* 0x0000600004007a0c */ /* 0x000fe40003fa6270 */
[----:B------:R-:W-:Y:S02]  /*fc70*/  SEL R2, R175, RZ, !P6 ;  /* 0x000000ffaf027207 */ /* 0x000fe40007000000 */
[----:B------:R-:W-:Y:S02]  /*fc80*/  ISETP.NE.U32.AND P4, PT, R3, RZ, PT ;  /* 0x000000ff0300720c */ /* 0x000fe40003f85070 */
[----:B------:R-:W-:-:S02]  /*fc90*/  LOP3.LUT R3, R198, 0x24, RZ, 0xfc, !PT ;  /* 0x00000024c6037812 */ /* 0x000fc400078efcff */
[----:B------:R-:W-:Y:S02]  /*fca0*/  SEL R0, R175, RZ, !P5 ;  /* 0x000000ffaf007207 */ /* 0x000fe40006800000 */
[----:B------:R-:W-:Y:S02]  /*fcb0*/  IADD3 R4, R196, 0x100000, RZ ;  /* 0x00100000c4047810 */ /* 0x000fe40007ffe0ff */
[----:B------:R-:W-:Y:S02]  /*fcc0*/  ISETP.NE.U32.AND P5, PT, R2, RZ, PT ;  /* 0x000000ff0200720c */ /* 0x000fe40003fa5070 */
[----:B------:R-:W-:Y:S01]  /*fcd0*/  IADD3 R2, R196, 0x100000, RZ ;  /* 0x00100000c4027810 */ /* 0x000fe20007ffe0ff */
[----:B------:R1:W-:Y:S01]  /*fce0*/  LDGSTS.E [R4+-0x5f400], [R18.64], P1 ;  /* 0xa0c0000012047fae */ /* 0x0003e2000892184c */
[----:B------:R-:W-:-:S03]  /*fcf0*/  ISETP.GE.AND P6, PT, R3, c[0x0][0x180], PT ;  /* 0x0000600003007a0c */ /* 0x000fc60003fc6270 */
[----:B------:R5:W-:Y:S01]  /*fd00*/  LDGSTS.E [R2+-0x5f000], [R16.64], P0 ;  /* 0xa100000010027fae */ /* 0x000be2000812184c */
[----:B------:R-:W-:Y:S02]  /*fd10*/  SEL R3, R175, RZ, !P6 ;  /* 0x000000ffaf037207 */ /* 0x000fe40007000000 */
[----:B------:R-:W-:Y:S02]  /*fd20*/  ISETP.NE.U32.AND P6, PT, R0, RZ, PT ;  /* 0x000000ff0000720c */ /* 0x000fe40003fc5070 */
[----:B------:R-:W-:Y:S01]  /*fd30*/  LOP3.LUT R5, R198, 0x28, RZ, 0xfc, !PT ;  /* 0x00000028c6057812 */ /* 0x000fe200078efcff */
[----:B-1----:R-:W3:Y:S01]  /*fd40*/  LDL.64 R18, [R1+0x598] ;  /* 0x0005980001127983 */ /* 0x002ee20000100a00 */
[----:B------:R-:W-:-:S03]  /*fd50*/  IADD3 R0, R196, 0x100000, RZ ;  /* 0x00100000c4007810 */ /* 0x000fc60007ffe0ff */
[----:B-----5:R-:W5:Y:S01]  /*fd60*/  LDL.64 R16, [R1+0x588] ;  /* 0x0005880001107983 */ /* 0x020f620000100a00 */
[C---:B------:R-:W-:Y:S02]  /*fd70*/  LOP3.LUT R4, R198.reuse, 0x2c, RZ, 0xfc, !PT ;  /* 0x0000002cc6047812 */ /* 0x040fe400078efcff */
[----:B------:R-:W-:Y:S01]  /*fd80*/  ISETP.NE.U32.AND P1, PT, R3, RZ, PT ;  /* 0x000000ff0300720c */ /* 0x000fe20003f25070 */
[----:B------:R1:W-:Y:S01]  /*fd90*/  LDGSTS.E [R0+-0x5ec00], [R14.64], P3 ;  /* 0xa14000000e007fae */ /* 0x0003e2000992184c */
[----:B------:R-:W-:Y:S02]  /*fda0*/  ISETP.GE.AND P0, PT, R5, c[0x0][0x180], PT ;  /* 0x0000600005007a0c */ /* 0x000fe40003f06270 */
[----:B------:R-:W-:Y:S02]  /*fdb0*/  LOP3.LUT R3, R198, 0x30, RZ, 0xfc, !PT ;  /* 0x00000030c6037812 */ /* 0x000fe400078efcff */
[----:B------:R-:W-:Y:S02]  /*fdc0*/  ISETP.GE.AND P3, PT, R4, c[0x0][0x180], PT ;  /* 0x0000600004007a0c */ /* 0x000fe40003f66270 */
[----:B------:R-:W-:-:S02]  /*fdd0*/  SEL R2, R175, RZ, !P0 ;  /* 0x000000ffaf027207 */ /* 0x000fc40004000000 */
[----:B------:R-:W-:Y:S01]  /*fde0*/  ISETP.GE.AND P0, PT, R3, c[0x0][0x180], PT ;  /* 0x0000600003007a0c */ /* 0x000fe20003f06270 */
[----:B-1----:R-:W5:Y:S01]  /*fdf0*/  LDL.64 R14, [R1+0x578] ;  /* 0x00057800010e7983 */ /* 0x002f620000100a00 */
[C---:B------:R-:W-:Y:S02]  /*fe00*/  SEL R0, R175.reuse, RZ, !P3 ;  /* 0x000000ffaf007207 */ /* 0x040fe40005800000 */
[----:B------:R-:W-:Y:S02]  /*fe10*/  IADD3 R4, R196, 0x100000, RZ ;  /* 0x00100000c4047810 */ /* 0x000fe40007ffe0ff */
[----:B------:R-:W-:Y:S02]  /*fe20*/  ISETP.NE.U32.AND P3, PT, R2, RZ, PT ;  /* 0x000000ff0200720c */ /* 0x000fe40003f65070 */
[----:B------:R-:W-:Y:S02]  /*fe30*/  SEL R3, R175, RZ, !P0 ;  /* 0x000000ffaf037207 */ /* 0x000fe40004000000 */
[----:B------:R-:W-:-:S02]  /*fe40*/  IADD3 R2, R196, 0x100000, RZ ;  /* 0x00100000c4027810 */ /* 0x000fc40007ffe0ff */
[----:B------:R-:W-:Y:S02]  /*fe50*/  ISETP.NE.U32.AND P0, PT, R0, RZ, PT ;  /* 0x000000ff0000720c */ /* 0x000fe40003f05070 */
[----:B------:R-:W-:Y:S01]  /*fe60*/  IADD3 R0, R196, 0x100000, RZ ;  /* 0x00100000c4007810 */ /* 0x000fe20007ffe0ff */
[----:B----4-:R1:W-:Y:S04]  /*fe70*/  LDGSTS.E [R4+-0x5e800], [R26.64], P4 ;  /* 0xa18000001a047fae */ /* 0x0103e8000a12184c */
[----:B--2---:R2:W-:Y:S04]  /*fe80*/  LDGSTS.E [R2+-0x5e400], [R24.64], P5 ;  /* 0xa1c0000018027fae */ /* 0x0045e8000a92184c */
[----:B---3--:R3:W-:Y:S04]  /*fe90*/  LDGSTS.E [R0+-0x5e000], [R10.64], P6 ;  /* 0xa20000000a007fae */ /* 0x0087e8000b12184c */
        /* <DEDUP_REMOVED lines=16> */
[----:B-----5:R5:W-:Y:S01]  /*ffa0*/  LDGSTS.E [R2+-0x5d800], [R16.64], P3 ;  /* 0xa280000010027fae */ /* 0x020be2000992184c */
        /* <DEDUP_REMOVED lines=44> */
[----:B------:R-:W-:Y:S02]  /*10270*/  LOP3.LUT R5, R198, 0x58, RZ, 0xfc, !PT ;  /* 0x00000058c6057812 */ /* 0x000fe400078efcff */
[----:B------:R-:W-:Y:S01]  /*10280*/  IADD3 R0, R196, 0x100000, RZ ;  /* 0x00100000c4007810 */ /* 0x000fe20007ffe0ff */
[----:B-1----:R-:W3:Y:S01]  /*10290*/  LDL.64 R18, [R1+0x4c8] ;  /* 0x0004c80001127983 */ /* 0x002ee20000100a00 */
[----:B------:R-:W-:-:S03]  /*102a0*/  LOP3.LUT R4, R198, 0x5c, RZ, 0xfc, !PT ;  /* 0x0000005cc6047812 */ /* 0x000fc600078efcff */
[----:B-----5:R-:W5:Y:S01]  /*102b0*/  LDL.64 R16, [R1+0x4d8] ;  /* 0x0004d80001107983 */ /* 0x020f620000100a00 */
[----:B------:R-:W-:Y:S02]  /*102c0*/  ISETP.NE.U32.AND P1, PT, R3, RZ, PT ;  /* 0x000000ff0300720c */ /* 0x000fe40003f25070 */
[----:B------:R-:W-:Y:S01]  /*102d0*/  ISETP.GE.AND P0, PT, R5, c[0x0][0x180], PT ;  /* 0x0000600005007a0c */ /* 0x000fe20003f06270 */
[----:B------:R1:W-:Y:S01]  /*102e0*/  LDGSTS.E [R0+-0x5bc00], [R14.64], P3 ;  /* 0xa44000000e007fae */ /* 0x0003e2000992184c */
[----:B------:R-:W-:Y:S02]  /*102f0*/  LOP3.LUT R3, R198, 0x60, RZ, 0xfc, !PT ;  /* 0x00000060c6037812 */ /* 0x000fe400078efcff */
[----:B------:R-:W-:Y:S02]  /*10300*/  ISETP.GE.AND P3, PT, R4, c[0x0][0x180], PT ;  /* 0x0000600004007a0c */ /* 0x000fe40003f66270 */
[----:B------:R-:W-:Y:S02]  /*10310*/  SEL R2, R175, RZ, !P0 ;  /* 0x000000ffaf027207 */ /* 0x000fe40004000000 */
[----:B------:R-:W-:Y:S01]  /*10320*/  ISETP.GE.AND P0, PT, R3, c[0x0][0x180], PT ;  /* 0x0000600003007a0c */ /* 0x000fe20003f06270 */
[----:B-1----:R-:W5:Y:S01]  /*10330*/  LDL.64 R14, [R1+0x4b8] ;  /* 0x0004b800010e7983 */ /* 0x002f620000100a00 */
[----:B------:R-:W-:-:S02]  /*10340*/  SEL R0, R175, RZ, !P3 ;  /* 0x000000ffaf007207 */ /* 0x000fc40005800000 */
[----:B------:R-:W-:Y:S02]  /*10350*/  IADD3 R4, R196, 0x100000, RZ ;  /* 0x00100000c4047810 */ /* 0x000fe40007ffe0ff */
[----:B------:R-:W-:Y:S02]  /*10360*/  ISETP.NE.U32.AND P3, PT, R2, RZ, PT ;  /* 0x000000ff0200720c */ /* 0x000fe40003f65070 */
[----:B------:R-:W-:Y:S02]  /*10370*/  SEL R3, R175, RZ, !P0 ;  /* 0x000000ffaf037207 */ /* 0x000fe40004000000 */
[----:B------:R-:W-:Y:S02]  /*10380*/  IADD3 R2, R196, 0x100000, RZ ;  /* 0x00100000c4027810 */ /* 0x000fe40007ffe0ff */
[----:B------:R-:W-:Y:S02]  /*10390*/  ISETP.NE.U32.AND P0, PT, R0, RZ, PT ;  /* 0x000000ff0000720c */ /* 0x000fe40003f05070 */
[----:B------:R-:W-:Y:S01]  /*103a0*/  IADD3 R0, R196, 0x100000, RZ ;  /* 0x00100000c4007810 */ /* 0x000fe20007ffe0ff */
[----:B----4-:R1:W-:Y:S04]  /*103b0*/  LDGSTS.E [R4+-0x5b800], [R26.64], P4 ;  /* 0xa48000001a047fae */ /* 0x0103e8000a12184c */
[----:B--2---:R2:W-:Y:S04]  /*103c0*/  LDGSTS.E [R2+-0x5b400], [R24.64], P5 ;  /* 0xa4c0000018027fae */ /* 0x0045e8000a92184c */
[----:B---3--:R3:W-:Y:S04]  /*103d0*/  LDGSTS.E [R0+-0x5b000], [R10.64], P6 ;  /* 0xa50000000a007fae */ /* 0x0087e8000b12184c */
[----:B-1----:R-:W4:Y:S01]  /*103e0*/  LDL.64 R26, [R1+0x4a8] ;  /* 0x0004a800011a7983 */ /* 0x002f220000100a00 */
[----:B------:R-:W-:-:S02]  /*103f0*/  LOP3.LUT R5, R198, 0x64, RZ, 0xfc, !PT ;  /* 0x00000064c6057812 */ /* 0x000fc400078efcff */
[C---:B------:R-:W-:Y:S01]  /*10400*/  LOP3.LUT R4, R198.reuse, 0x68, RZ, 0xfc, !PT ;  /* 0x00000068c6047812 */ /* 0x040fe200078efcff */
[----:B--2---:R-:W2:Y:S04]  /*10410*/  LDL.64 R24, [R1+0x468] ;  /* 0x0004680001187983 */ /* 0x004ea80000100a00 */
[----:B---3--:R-:W3:Y:S01]  /*10420*/  LDL.64 R10, [R1+0x498] ;  /* 0x00049800010a7983 */ /* 0x008ee20000100a00 */
[----:B------:R-:W-:Y:S02]  /*10430*/  ISETP.NE.U32.AND P4, PT, R3, RZ, PT ;  /* 0x000000ff0300720c */ /* 0x000fe40003f85070 */
[----:B------:R-:W-:Y:S02]  /*10440*/  ISETP.GE.AND P5, PT, R5, c[0x0][0x180], PT ;  /* 0x0000600005007a0c */ /* 0x000fe40003fa6270 */
[----:B------:R-:W-:-:S02]  /*10450*/  LOP3.LUT R3, R198, 0x6c, RZ, 0xfc, !PT ;  /* 0x0000006cc6037812 */ /* 0x000fc400078efcff */
[----:B------:R-:W-:Y:S02]  /*10460*/  ISETP.GE.AND P6, PT, R4, c[0x0][0x180], PT ;  /* 0x0000600004007a0c */ /* 0x000fe40003fc6270 */
[----:B------:R-:W-:Y:S02]  /*10470*/  SEL R2, R175, RZ, !P5 ;  /* 0x000000ffaf027207 */ /* 0x000fe40006800000 */
[----:B------:R-:W-:Y:S02]  /*10480*/  IADD3 R4, R196, 0x100000, RZ ;  /* 0x00100000c4047810 */ /* 0x000fe40007ffe0ff */
[----:B------:R-:W-:Y:S02]  /*10490*/  ISETP.GE.AND P5, PT, R3, c[0x0][0x180], PT ;  /* 0x0000600003007a0c */ /* 0x000fe40003fa6270 */
[----:B------:R-:W-:Y:S02]  /*104a0*/  SEL R0, R175, RZ, !P6 ;  /* 0x000000ffaf007207 */ /* 0x000fe40007000000 */
[----:B------:R-:W-:-:S02]  /*104b0*/  ISETP.NE.U32.AND P6, PT, R2, RZ, PT ;  /* 0x000000ff0200720c */ /* 0x000fc40003fc5070 */
[----:B------:R-:W-:Y:S02]  /*104c0*/  SEL R3, R175, RZ, !P5 ;  /* 0x000000ffaf037207 */ /* 0x000fe40006800000 */
[----:B------:R-:W-:Y:S02]  /*104d0*/  IADD3 R2, R196, 0x100000, RZ ;  /* 0x00100000c4027810 */ /* 0x000fe40007ffe0ff */
[----:B------:R-:W-:Y:S01]  /*104e0*/  ISETP.NE.U32.AND P5, PT, R0, RZ, PT ;  /* 0x000000ff0000720c */ /* 0x000fe20003fa5070 */
[----:B-----5:R1:W-:Y:S01]  /*104f0*/  LDGSTS.E [R4+-0x5ac00], [R16.64], P1 ;  /* 0xa540000010047fae */ /* 0x0203e2000892184c */
[----:B------:R-:W-:Y:S02]  /*10500*/  IADD3 R0, R196, 0x100000, RZ ;  /* 0x00100000c4007810 */ /* 0x000fe40007ffe0ff */
[C---:B------:R-:W-:Y:S01]  /*10510*/  LOP3.LUT R5, R198.reuse, 0x70, RZ, 0xfc, !PT ;  /* 0x00000070c6057812 */ /* 0x040fe200078efcff */
[----:B------:R5:W-:Y:S04]  /*10520*/  LDGSTS.E [R2+-0x5a800], [R18.64], P3 ;  /* 0xa580000012027fae */ /* 0x000be8000992184c */
[----:B-1----:R-:W2:Y:S01]  /*10530*/  LDL.64 R16, [R1+0x488] ;  /* 0x0004880001107983 */ /* 0x002ea20000100a00 */
[----:B------:R-:W-:-:S02]  /*10540*/  LOP3.LUT R4, R198, 0x74, RZ, 0xfc, !PT ;  /* 0x00000074c6047812 */ /* 0x000fc400078efcff */
[----:B------:R-:W-:Y:S01]  /*10550*/  ISETP.GE.AND P3, PT, R5, c[0x0][0x180], PT ;  /* 0x0000600005007a0c */ /* 0x000fe20003f66270 */
[----:B------:R1:W-:Y:S01]  /*10560*/  LDGSTS.E [R0+-0x5a400], [R14.64], P0 ;  /* 0xa5c000000e007fae */ /* 0x0003e2000812184c */
[----:B------:R-:W-:Y:S02]  /*10570*/  ISETP.GE.AND P0, PT, R4, c[0x0][0x180], PT ;  /* 0x0000600004007a0c */ /* 0x000fe40003f06270 */
[C---:B-----5:R-:W-:Y:S01]  /*10580*/  SEL R2, R175.reuse, RZ, !P3 ;  /* 0x000000ffaf027207 */ /* 0x060fe20005800000 */
[----:B------:R-:W5:Y:S04]  /*10590*/  LDL.64 R18, [R1+0x458] ;  /* 0x0004580001127983 */ /* 0x000f680000100a00 */
[----:B-1----:R-:W5:Y:S01]  /*105a0*/  LDL.64 R14, [R1+0x478] ;  /* 0x00047800010e7983 */ /* 0x002f620000100a00 */
[----:B------:R-:W-:-:S02]  /*105b0*/  SEL R0, R175, RZ, !P0 ;  /* 0x000000ffaf007207 */ /* 0x000fc40004000000 */
[----:B------:R-:W-:Y:S02]  /*105c0*/  IADD3 R4, R196, 0x100000, RZ ;  /* 0x00100000c4047810 */ /* 0x000fe40007ffe0ff */
[----:B------:R-:W-:Y:S02]  /*105d0*/  ISETP.NE.U32.AND P0, PT, R2, RZ, PT ;  /* 0x000000ff0200720c */ /* 0x000fe40003f05070 */
[----:B------:R-:W-:Y:S01]  /*105e0*/  IADD3 R2, R196, 0x100000, RZ ;  /* 0x00100000c4027810 */ /* 0x000fe20007ffe0ff */
[----:B----4-:R1:W-:Y:S04]  /*105f0*/  LDGSTS.E [R4+-0x5a000], [R26.64], P4 ;  /* 0xa60000001a047fae */ /* 0x0103e8000a12184c */
[----:B---3--:R3:W-:Y:S01]  /*10600*/  LDGSTS.E [R2+-0x59c00], [R10.64], P6 ;  /* 0xa64000000a027fae */ /* 0x0087e2000b12184c */
[----:B------:R-:W-:-:S02]  /*10610*/  ISETP.NE.U32.AND P1, PT, R3, RZ, PT ;  /* 0x000000ff0300720c */ /* 0x000fc40003f25070 */
[C---:B-1----:R-:W-:Y:S01]  /*10620*/  LOP3.LUT R4, R198.reuse, 0x2, RZ, 0xfc, !PT ;  /* 0x00000002c6047812 */ /* 0x042fe200078efcff */
[----:B------:R-:W4:Y:S04]  /*10630*/  LDL.64 R26, [R1+0x608] ;  /* 0x00060800011a7983 */ /* 0x000f280000100a00 */
[----:B---3--:R-:W3:Y:S01]  /*10640*/  LDL.64 R10, [R1+0x448] ;  /* 0x00044800010a7983 */ /* 0x008ee20000100a00 */
[----:B------:R-:W-:-:S04]  /*10650*/  LOP3.LUT R3, R198, 0x78, RZ, 0xfc, !PT ;  /* 0x00000078c6037812 */ /* 0x000fc800078efcff */
[----:B------:R-:W-:-:S04]  /*10660*/  ISETP.GE.AND P3, PT, R3, c[0x0][0x180], PT ;  /* 0x0000600003007a0c */ /* 0x000fc80003f66270 */
[----:B------:R-:W-:Y:S02]  /*10670*/  SEL R3, R175, RZ, !P3 ;  /* 0x000000ffaf037207 */ /* 0x000fe40005800000 */
[----:B------:R-:W-:Y:S02]  /*10680*/  ISETP.NE.U32.AND P3, PT, R0, RZ, PT ;  /* 0x000000ff0000720c */ /* 0x000fe40003f65070 */
[----:B------:R-:W-:Y:S02]  /*10690*/  IADD3 R0, R196, 0x100000, RZ ;  /* 0x00100000c4007810 */ /* 0x000fe40007ffe0ff */
[----:B------:R-:W-:Y:S02]  /*106a0*/  LOP3.LUT R5, R198, 0x7c, RZ, 0xfc, !PT ;  /* 0x0000007cc6057812 */ /* 0x000fe400078efcff */
[----:B------:R-:W-:Y:S02]  /*106b0*/  ISETP.NE.U32.AND P4, PT, R3, RZ, PT ;  /* 0x000000ff0300720c */ /* 0x000fe40003f85070 */
[----:B------:R-:W-:Y:S01]  /*106c0*/  ISETP.GE.AND P6, PT, R5, c[0x0][0x180], PT ;  /* 0x0000600005007a0c */ /* 0x000fe20003fc6270 */
[----:B--2---:R1:W-:Y:S01]  /*106d0*/  LDGSTS.E [R0+-0x59800], [R16.64], P5 ;  /* 0xa680000010007fae */ /* 0x0043e2000a92184c */
[----:B------:R-:W-:-:S02]  /*106e0*/  ISETP.GE.AND P5, PT, R4, c[0x0][0x180], PT ;  /* 0x0000600004007a0c */ /* 0x000fc40003fa6270 */
[----:B------:R-:W-:Y:S02]  /*106f0*/  IADD3 R4, R196, 0x100000, RZ ;  /* 0x00100000c4047810 */ /* 0x000fe40007ffe0ff */
[----:B------:R-:W-:Y:S01]  /*10700*/  LOP3.LUT R3, R198, 0x6, RZ, 0xfc, !PT ;  /* 0x00000006c6037812 */ /* 0x000fe200078efcff */
[----:B-1----:R-:W2:Y:S01]  /*10710*/  LDL.64 R16, [R1+0x438] ;  /* 0x0004380001107983 */ /* 0x002ea20000100a00 */
[----:B------:R-:W-:-:S03]  /*10720*/  SEL R2, R175, RZ, !P6 ;  /* 0x000000ffaf027207 */ /* 0x000fc60007000000 */
[----:B-----5:R1:W-:Y:S01]  /*10730*/  LDGSTS.E [R4+-0x59400], [R14.64], P1 ;  /* 0xa6c000000e047fae */ /* 0x0203e2000892184c */
[----:B------:R-:W-:Y:S02]  /*10740*/  ISETP.GE.AND P6, PT, R3, c[0x0][0x180], PT ;  /* 0x0000600003007a0c */ /* 0x000fe40003fc6270 */
[C---:B------:R-:W-:Y:S02]  /*10750*/  SEL R0, R175.reuse, RZ, !P5 ;  /* 0x000000ffaf007207 */ /* 0x040fe40006800000 */
[----:B------:R-:W-:Y:S01]  /*10760*/  ISETP.NE.U32.AND P5, PT, R2, RZ, PT ;  /* 0x000000ff0200720c */ /* 0x000fe20003fa5070 */
[----:B-1----:R-:W5:Y:S01]  /*10770*/  LDL.64 R14, [R1+0x628] ;  /* 0x00062800010e7983 */ /* 0x002f620000100a00 */
[----:B------:R-:W-:Y:S02]  /*10780*/  SEL R3, R175, RZ, !P6 ;  /* 0x000000ffaf037207 */ /* 0x000fe40007000000 */
[----:B------:R-:W-:Y:S02]  /*10790*/  IADD3 R2, R196, 0x100000, RZ ;  /* 0x00100000c4027810 */ /* 0x000fe40007ffe0ff */
[----:B------:R-:W-:-:S02]  /*107a0*/  ISETP.NE.U32.AND P6, PT, R0, RZ, PT ;  /* 0x000000ff0000720c */ /* 0x000fc40003fc5070 */
[----:B------:R-:W-:Y:S01]  /*107b0*/  IADD3 R0, R196, 0x100000, RZ ;  /* 0x00100000c4007810 */ /* 0x000fe20007ffe0ff */
[----:B------:R1:W-:Y:S04]  /*107c0*/  LDGSTS.E [R2+-0x59000], [R24.64], P0 ;  /* 0xa700000018027fae */ /* 0x0003e8000812184c */
[----:B------:R1:W-:Y:S04]  /*107d0*/  LDGSTS.E [R0+-0x58c00], [R18.64], P3 ;  /* 0xa740000012007fae */ /* 0x0003e8000992184c */
[----:B-1----:R-:W4:Y:S04]  /*107e0*/  LDL.64 R24, [R1+0x620] ;  /* 0x0006200001187983 */ /* 0x002f280000100a00 */
[----:B------:R-:W4:Y:S04]  /*107f0*/  LDL.64 R18, [R1+0x618] ;  /* 0x0006180001127983 */ /* 0x000f280000100a00 */
[----:B---3--:R1:W-:Y:S04]  /*10800*/  LDGSTS.E [R0+-0x58800], [R10.64], P4 ;  /* 0xa78000000a007fae */ /* 0x0083e8000a12184c */
[----:B-1----:R-:W3:Y:S01]  /*10810*/  LDL.64 R10, [R1+0x610] ;  /* 0x00061000010a7983 */ /* 0x002ee20000100a00 */
[----:B------:R-:W-:-:S02]  /*10820*/  LOP3.LUT R5, R198, 0xa, RZ, 0xfc, !PT ;  /* 0x0000000ac6057812 */ /* 0x000fc400078efcff */
[----:B------:R-:W-:Y:S02]  /*10830*/  ISETP.NE.U32.AND P1, PT, R3, RZ, PT ;  /* 0x000000ff0300720c */ /* 0x000fe40003f25070 */
[C---:B------:R-:W-:Y:S02]  /*10840*/  LOP3.LUT R3, R198.reuse, 0xe, RZ, 0xfc, !PT ;  /* 0x0000000ec6037812 */ /* 0x040fe400078efcff */
[----:B------:R-:W-:Y:S02]  /*10850*/  ISETP.GE.AND P0, PT, R5, c[0x0][0x180], PT ;  /* 0x0000600005007a0c */ /* 0x000fe40003f06270 */
[----:B------:R-:W-:Y:S02]  /*10860*/  LOP3.LUT R4, R198, 0x12, RZ, 0xfc, !PT ;  /* 0x00000012c6047812 */ /* 0x000fe400078efcff */
[----:B------:R-:W-:Y:S02]  /*10870*/  ISETP.GE.AND P3, PT, R3, c[0x0][0x180], PT ;  /* 0x0000600003007a0c */ /* 0x000fe40003f66270 */
[----:B------:R-:W-:-:S02]  /*10880*/  SEL R3, R175, RZ, !P0 ;  /* 0x000000ffaf037207 */ /* 0x000fc40004000000 */
[----:B------:R-:W-:Y:S02]  /*10890*/  ISETP.GE.AND P0, PT, R4, c[0x0][0x180], PT ;  /* 0x0000600004007a0c */ /* 0x000fe40003f06270 */
[----:B------:R-:W-:Y:S02]  /*108a0*/  LOP3.LUT R252, R196, 0x40, RZ, 0x3c, !PT ;  /* 0x00000040c4fc7812 */ /* 0x000fe400078e3cff */
[----:B------:R-:W-:Y:S02]  /*108b0*/  SEL R2, R175, RZ, !P3 ;  /* 0x000000ffaf027207 */ /* 0x000fe40005800000 */
[----:B------:R-:W-:Y:S02]  /*108c0*/  ISETP.NE.U32.AND P3, PT, R3, RZ, PT ;  /* 0x000000ff0300720c */ /* 0x000fe40003f65070 */
[----:B------:R-:W-:Y:S02]  /*108d0*/  SEL R3, R175, RZ, !P0 ;  /* 0x000000ffaf037207 */ /* 0x000fe40004000000 */
[----:B------:R-:W-:Y:S01]  /*108e0*/  LOP3.LUT R4, R198, 0x16, RZ, 0xfc, !PT ;  /* 0x00000016c6047812 */ /* 0x000fe200078efcff */
[----:B--2---:R1:W-:Y:S01]  /*108f0*/  LDGSTS.E [R0+-0x58400], [R16.64], P5 ;  /* 0xa7c0000010007fae */ /* 0x0043e2000a92184c */
[----:B------:R-:W-:-:S02]  /*10900*/  ISETP.NE.U32.AND P0, PT, R2, RZ, PT ;  /* 0x000000ff0200720c */ /* 0x000fc40003f05070 */
[----:B------:R-:W-:Y:S02]  /*10910*/  LOP3.LUT R2, R198, 0x1a, RZ, 0xfc, !PT ;  /* 0x0000001ac6027812 */ /* 0x000fe400078efcff */
[----:B------:R-:W-:Y:S02]  /*10920*/  ISETP.NE.U32.AND P4, PT, R3, RZ, PT ;  /* 0x000000ff0300720c */ /* 0x000fe40003f85070 */
[----:B------:R-:W-:Y:S02]  /*10930*/  ISETP.GE.AND P5, PT, R4, c[0x0][0x180], PT ;  /* 0x0000600004007a0c */ /* 0x000fe40003fa6270 */
[----:B-1----:R-:W-:Y:S01]  /*10940*/  IADD3 R0, R252, 0x100000, RZ ;  /* 0x00100000fc007810 */ /* 0x002fe20007ffe0ff */
[----:B------:R-:W2:Y:S01]  /*10950*/  LDL.64 R16, [R1+0x600] ;  /* 0x0006000001107983 */ /* 0x000ea20000100a00 */
[----:B------:R-:W-:-:S03]  /*10960*/  LOP3.LUT R3, R198, 0x1e, RZ, 0xfc, !PT ;  /* 0x0000001ec6037812 */ /* 0x000fc600078efcff */
[----:B-----5:R1:W-:Y:S01]  /*10970*/  LDGSTS.E [R0+-0x5fe00], [R14.64], P6 ;  /* 0xa02000000e007fae */ /* 0x0203e2000b12184c */
[----:B------:R-:W-:Y:S02]  /*10980*/  ISETP.GE.AND P6, PT, R2, c[0x0][0x180], PT ;  /* 0x0000600002007a0c */ /* 0x000fe40003fc6270 */
[----:B------:R-:W-:Y:S02]  /*10990*/  SEL R2, R175, RZ, !P5 ;  /* 0x000000ffaf027207 */ /* 0x000fe40006800000 */
[----:B------:R-:W-:Y:S01]  /*109a0*/  ISETP.GE.AND P5, PT, R3, c[0x0][0x180], PT ;  /* 0x0000600003007a0c */ /* 0x000fe20003fa6270 */
[----:B-1----:R-:W5:Y:S01]  /*109b0*/  LDL.64 R14, [R1+0x5f8] ;  /* 0x0005f800010e7983 */ /* 0x002f620000100a00 */
[----:B------:R-:W-:Y:S02]  /*109c0*/  SEL R0, R175, RZ, !P6 ;  /* 0x000000ffaf007207 */ /* 0x000fe40007000000 */
[----:B------:R-:W-:Y:S02]  /*109d0*/  ISETP.NE.U32.AND P6, PT, R2, RZ, PT ;  /* 0x000000ff0200720c */ /* 0x000fe40003fc5070 */
[----:B------:R-:W-:-:S02]  /*109e0*/  IADD3 R4, R252, 0x100000, RZ ;  /* 0x00100000fc047810 */ /* 0x000fc40007ffe0ff */
[----:B------:R-:W-:Y:S02]  /*109f0*/  SEL R2, R175, RZ, !P5 ;  /* 0x000000ffaf027207 */ /* 0x000fe40006800000 */
[----:B------:R-:W-:Y:S01]  /*10a00*/  IADD3 R3, R252, 0x100000, RZ ;  /* 0x00100000fc037810 */ /* 0x000fe20007ffe0ff */
[----:B----4-:R1:W-:Y:S01]  /*10a10*/  LDGSTS.E [R4+-0x5fa00], [R24.64], P1 ;  /* 0xa060000018047fae */ /* 0x0103e2000892184c */
[----:B------:R-:W-:Y:S02]  /*10a20*/  ISETP.NE.U32.AND P5, PT, R0, RZ, PT ;  /* 0x000000ff0000720c */ /* 0x000fe40003fa5070 */
[----:B------:R-:W-:Y:S01]  /*10a30*/  IADD3 R0, R252, 0x100000, RZ ;  /* 0x00100000fc007810 */ /* 0x000fe20007ffe0ff */
[----:B------:R4:W-:Y:S04]  /*10a40*/  LDGSTS.E [R3+-0x5f600], [R18.64], P3 ;  /* 0xa0a0000012037fae */ /* 0x0009e8000992184c */
[----:B-1----:R-:W5:Y:S04]  /*10a50*/  LDL.64 R24, [R1+0x5e0] ;  /* 0x0005e00001187983 */ /* 0x002f680000100a00 */
[----:B----4-:R-:W4:Y:S04]  /*10a60*/  LDL.64 R18, [R1+0x5d0] ;  /* 0x0005d00001127983 */ /* 0x010f280000100a00 */
        /* <DEDUP_REMOVED lines=10> */
[----:B------:R-:W-:Y:S02]  /*10b10*/  IADD3 R4, R252, 0x100000, RZ ;  /* 0x00100000fc047810 */ /* 0x000fe40007ffe0ff */
[C---:B------:R-:W-:Y:S02]  /*10b20*/  SEL R0, R175.reuse, RZ, !P0 ;  /* 0x000000ffaf007207 */ /* 0x040fe40004000000 */
[----:B------:R-:W-:Y:S01]  /*10b30*/  ISETP.NE.U32.AND P0, PT, R2, RZ, PT ;  /* 0x000000ff0200720c */ /* 0x000fe20003f05070 */
[----:B------:R1:W-:Y:S01]  /*10b40*/  LDGSTS.E [R4+-0x5ee00], [R26.64], P4 ;  /* 0xa12000001a047fae */ /* 0x0003e2000a12184c */
[----:B------:R-:W-:Y:S02]  /*10b50*/  SEL R2, R175, RZ, !P3 ;  /* 0x000000ffaf027207 */ /* 0x000fe40005800000 */
[----:B------:R-:W-:-:S02]  /*10b60*/  ISETP.NE.U32.AND P3, PT, R0, RZ, PT ;  /* 0x000000ff0000720c */ /* 0x000fc40003f65070 */
[----:B------:R-:W-:Y:S01]  /*10b70*/  LOP3.LUT R5, R198, 0x2e, RZ, 0xfc, !PT ;  /* 0x0000002ec6057812 */ /* 0x000fe200078efcff */
[----:B--2---:R2:W-:Y:S01]  /*10b80*/  LDGSTS.E [R3+-0x5ea00], [R16.64], P6 ;  /* 0xa160000010037fae */ /* 0x0045e2000b12184c */
[----:B------:R-:W-:Y:S02]  /*10b90*/  IADD3 R0, R252, 0x100000, RZ ;  /* 0x00100000fc007810 */ /* 0x000fe40007ffe0ff */
[----:B------:R-:W-:Y:S02]  /*10ba0*/  ISETP.NE.U32.AND P4, PT, R2, RZ, PT ;  /* 0x000000ff0200720c */ /* 0x000fe40003f85070 */
[C---:B------:R-:W-:Y:S01]  /*10bb0*/  LOP3.LUT R2, R198.reuse, 0x32, RZ, 0xfc, !PT ;  /* 0x00000032c6027812 */ /* 0x040fe200078efcff */
[----:B-1----:R-:W3:Y:S01]  /*10bc0*/  LDL.64 R26, [R1+0x580] ;  /* 0x00058000011a7983 */ /* 0x002ee20000100a00 */
[----:B------:R-:W-:Y:S02]  /*10bd0*/  ISETP.GE.AND P6, PT, R5, c[0x0][0x180], PT ;  /* 0x0000600005007a0c */ /* 0x000fe40003fc6270 */
[----:B------:R-:W-:Y:S01]  /*10be0*/  LOP3.LUT R4, R198, 0x36, RZ, 0xfc, !PT ;  /* 0x00000036c6047812 */ /* 0x000fe200078efcff */
[----:B--2---:R-:W2:Y:S04]  /*10bf0*/  LDL.64 R16, [R1+0x570] ;  /* 0x0005700001107983 */ /* 0x004ea80000100a00 */
[----:B-----5:R1:W-:Y:S01]  /*10c00*/  LDGSTS.E [R0+-0x5e600], [R14.64], P5 ;  /* 0xa1a000000e007fae */ /* 0x0203e2000a92184c */
[----:B------:R-:W-:-:S02]  /*10c10*/  ISETP.GE.AND P5, PT, R2, c[0x0][0x180], PT ;  /* 0x0000600002007a0c */ /* 0x000fc40003fa6270 */
[C---:B------:R-:W-:Y:S02]  /*10c20*/  SEL R2, R175.reuse, RZ, !P6 ;  /* 0x000000ffaf027207 */ /* 0x040fe40007000000 */
[----:B------:R-:W-:Y:S02]  /*10c30*/  ISETP.GE.AND P6, PT, R4, c[0x0][0x180], PT ;  /* 0x0000600004007a0c */ /* 0x000fe40003fc6270 */
[----:B------:R-:W-:Y:S02]  /*10c40*/  IADD3 R4, R252, 0x100000, RZ ;  /* 0x00100000fc047810 */ /* 0x000fe40007ffe0ff */
[C---:B-1----:R-:W-:Y:S01]  /*10c50*/  SEL R0, R175.reuse, RZ, !P5 ;  /* 0x000000ffaf007207 */ /* 0x042fe20006800000 */
[----:B------:R-:W5:Y:S01]  /*10c60*/  LDL.64 R14, [R1+0x560] ;  /* 0x00056000010e7983 */ /* 0x000f620000100a00 */
[----:B------:R-:W-:Y:S02]  /*10c70*/  ISETP.NE.U32.AND P5, PT, R2, RZ, PT ;  /* 0x000000ff0200720c */ /* 0x000fe40003fa5070 */
[----:B------:R-:W-:-:S02]  /*10c80*/  SEL R2, R175, RZ, !P6 ;  /* 0x000000ffaf027207 */ /* 0x000fc40007000000 */
[----:B------:R-:W-:Y:S02]  /*10c90*/  ISETP.NE.U32.AND P6, PT, R0, RZ, PT ;  /* 0x000000ff0000720c */ /* 0x000fe40003fc5070 */
[----:B------:R-:W-:Y:S01]  /*10ca0*/  IADD3 R0, R252, 0x100000, RZ ;  /* 0x00100000fc007810 */ /* 0x000fe20007ffe0ff */
[----:B------:R1:W-:Y:S04]  /*10cb0*/  LDGSTS.E [R4+-0x5e200], [R24.64], P1 ;  /* 0xa1e0000018047fae */ /* 0x0003e8000892184c */
[----:B----4-:R4:W-:Y:S01]  /*10cc0*/  LDGSTS.E [R3+-0x5de00], [R18.64], P0 ;  /* 0xa220000012037fae */ /* 0x0109e2000812184c */
[----:B------:R-:W-:Y:S02]  /*10cd0*/  LOP3.LUT R5, R198, 0x3a, RZ, 0xfc, !PT ;  /* 0x0000003ac6057812 */ /* 0x000fe400078efcff */
[----:B------:R-:W-:-:S02]  /*10ce0*/  ISETP.NE.U32.AND P1, PT, R2, RZ, PT ;  /* 0x000000ff0200720c */ /* 0x000fc40003f25070 */
[C---:B-1----:R-:W-:Y:S01]  /*10cf0*/  LOP3.LUT R4, R198.reuse, 0x42, RZ, 0xfc, !PT ;  /* 0x00000042c6047812 */ /* 0x042fe200078efcff */
[----:B------:R-:W5:Y:S04]  /*10d00*/  LDL.64 R24, [R1+0x540] ;  /* 0x0005400001187983 */ /* 0x000f680000100a00 */
[----:B----4-:R-:W4:Y:S04]  /*10d10*/  LDL.64 R18, [R1+0x530] ;  /* 0x0005300001127983 */ /* 0x010f280000100a00 */
[----:B---3--:R1:W-:Y:S04]  /*10d20*/  LDGSTS.E [R0+-0x5da00], [R10.64], P3 ;  /* 0xa26000000a007fae */ /* 0x0083e8000992184c */
[----:B-1----:R-:W3:Y:S01]  /*10d30*/  LDL.64 R10, [R1+0x550] ;  /* 0x00055000010a7983 */ /* 0x002ee20000100a00 */
[----:B------:R-:W-:-:S02]  /*10d40*/  LOP3.LUT R2, R198, 0x3e, RZ, 0xfc, !PT ;  /* 0x0000003ec6027812 */ /* 0x000fc400078efcff */
[----:B------:R-:W-:Y:S02]  /*10d50*/  ISETP.GE.AND P0, PT, R5, c[0x0][0x180], PT ;  /* 0x0000600005007a0c */ /* 0x000fe40003f06270 */
[----:B------:R-:W-:Y:S02]  /*10d60*/  ISETP.GE.AND P3, PT, R2, c[0x0][0x180], PT ;  /* 0x0000600002007a0c */ /* 0x000fe40003f66270 */
[C---:B------:R-:W-:Y:S02]  /*10d70*/  SEL R2, R175.reuse, RZ, !P0 ;  /* 0x000000ffaf027207 */ /* 0x040fe40004000000 */
[----:B------:R-:W-:Y:S02]  /*10d80*/  ISETP.GE.AND P0, PT, R4, c[0x0][0x180], PT ;  /* 0x0000600004007a0c */ /* 0x000fe40003f06270 */
[----:B------:R-:W-:Y:S02]  /*10d90*/  IADD3 R4, R252, 0x100000, RZ ;  /* 0x00100000fc047810 */ /* 0x000fe40007ffe0ff */
[----:B------:R-:W-:-:S02]  /*10da0*/  SEL R0, R175, RZ, !P3 ;  /* 0x000000ffaf007207 */ /* 0x000fc40005800000 */
[----:B------:R-:W-:Y:S02]  /*10db0*/  ISETP.NE.U32.AND P3, PT, R2, RZ, PT ;  /* 0x000000ff0200720c */ /* 0x000fe40003f65070 */
[----:B------:R-:W-:Y:S01]  /*10dc0*/  SEL R2, R175, RZ, !P0 ;  /* 0x000000ffaf027207 */ /* 0x000fe20004000000 */
[----:B------:R1:W-:Y:S01]  /*10dd0*/  LDGSTS.E [R4+-0x5d600], [R26.64], P4 ;  /* 0xa2a000001a047fae */ /* 0x0003e2000a12184c */
[----:B------:R-:W-:-:S03]  /*10de0*/  ISETP.NE.U32.AND P0, PT, R0, RZ, PT ;  /* 0x000000ff0000720c */ /* 0x000fc60003f05070 */
[----:B--2---:R2:W-:Y:S01]  /*10df0*/  LDGSTS.E [R3+-0x5d200], [R16.64], P5 ;  /* 0xa2e0000010037fae */ /* 0x0045e2000a92184c */
[----:B------:R-:W-:Y:S02]  /*10e00*/  LOP3.LUT R5, R198, 0x46, RZ, 0xfc, !PT ;  /* 0x00000046c6057812 */ /* 0x000fe400078efcff */
[----:B------:R-:W-:Y:S02]  /*10e10*/  IADD3 R0, R252, 0x100000, RZ ;  /* 0x00100000fc007810 */ /* 0x000fe40007ffe0ff */
[----:B------:R-:W-:Y:S01]  /*10e20*/  ISETP.NE.U32.AND P4, PT, R2, RZ, PT ;  /* 0x000000ff0200720c */ /* 0x000fe20003f85070 */
[----:B-1----:R-:W4:Y:S04]  /*10e30*/  LDL.64 R26, [R1+0x4e0] ;  /* 0x0004e000011a7983 */ /* 0x002f280000100a00 */
[----:B--2---:R-:W2:Y:S01]  /*10e40*/  LDL.64 R16, [R1+0x520] ;  /* 0x0005200001107983 */ /* 0x004ea20000100a00 */
[----:B------:R-:W-:-:S02]  /*10e50*/  LOP3.LUT R2, R198, 0x4a, RZ, 0xfc, !PT ;  /* 0x0000004ac6027812 */ /* 0x000fc400078efcff */
[----:B------:R-:W-:Y:S02]  /*10e60*/  ISETP.GE.AND P5, PT, R5, c[0x0][0x180], PT ;  /* 0x0000600005007a0c */ /* 0x000fe40003fa6270 */
[----:B------:R-:W-:Y:S01]  /*10e70*/  LOP3.LUT R4, R198, 0x4e, RZ, 0xfc, !PT ;  /* 0x0000004ec6047812 */ /* 0x000fe200078efcff */
[----:B-----5:R1:W-:Y:S01]  /*10e80*/  LDGSTS.E [R0+-0x5ce00], [R14.64], P6 ;  /* 0xa32000000e007fae */ /* 0x0203e2000b12184c */
[----:B------:R-:W-:Y:S02]  /*10e90*/  ISETP.GE.AND P6, PT, R2, c[0x0][0x180], PT ;  /* 0x0000600002007a0c */ /* 0x000fe40003fc6270 */
[C---:B------:R-:W-:Y:S02]  /*10ea0*/  SEL R2, R175.reuse, RZ, !P5 ;  /* 0x000000ffaf027207 */ /* 0x040fe40006800000 */
[----:B------:R-:W-:Y:S02]  /*10eb0*/  ISETP.GE.AND P5, PT, R4, c[0x0][0x180], PT ;  /* 0x0000600004007a0c */ /* 0x000fe40003fa6270 */
[----:B------:R-:W-:Y:S01]  /*10ec0*/  IADD3 R4, R252, 0x100000, RZ ;  /* 0x00100000fc047810 */ /* 0x000fe20007ffe0ff */
[----:B-1----:R-:W5:Y:S04]  /*10ed0*/  LDL.64 R14, [R1+0x510] ;  /* 0x00051000010e7983 */ /* 0x002f680000100a00 */
[----:B---3--:R1:W-:Y:S01]  /*10ee0*/  LDGSTS.E [R4+-0x5ca00], [R10.64], P1 ;  /* 0xa36000000a047fae */ /* 0x0083e2000892184c */
[----:B------:R-:W-:-:S03]  /*10ef0*/  SEL R0, R175, RZ, !P6 ;  /* 0x000000ffaf007207 */ /* 0x000fc60007000000 */
[----:B-1----:R-:W3:Y:S01]  /*10f00*/  LDL.64 R10, [R1+0x500] ;  /* 0x00050000010a7983 */ /* 0x002ee20000100a00 */
[----:B------:R-:W-:Y:S02]  /*10f10*/  ISETP.NE.U32.AND P6, PT, R2, RZ, PT ;  /* 0x000000ff0200720c */ /* 0x000fe40003fc5070 */
[----:B------:R-:W-:Y:S01]  /*10f20*/  SEL R2, R175, RZ, !P5 ;  /* 0x000000ffaf027207 */ /* 0x000fe20006800000 */
[----:B------:R1:W-:Y:S01]  /*10f30*/  LDGSTS.E [R3+-0x5c600], [R24.64], P3 ;  /* 0xa3a0000018037fae */ /* 0x0003e2000992184c */
[----:B------:R-:W-:Y:S02]  /*10f40*/  ISETP.NE.U32.AND P5, PT, R0, RZ, PT ;  /* 0x000000ff0000720c */ /* 0x000fe40003fa5070 */
[----:B------:R-:W-:Y:S02]  /*10f50*/  LOP3.LUT R5, R198, 0x52, RZ, 0xfc, !PT ;  /* 0x00000052c6057812 */ /* 0x000fe400078efcff */
[----:B------:R-:W-:Y:S02]  /*10f60*/  IADD3 R0, R252, 0x100000, RZ ;  /* 0x00100000fc007810 */ /* 0x000fe40007ffe0ff */
[----:B------:R-:W-:-:S02]  /*10f70*/  ISETP.NE.U32.AND P1, PT, R2, RZ, PT ;  /* 0x000000ff0200720c */ /* 0x000fc40003f25070 */
[C---:B------:R-:W-:Y:S01]  /*10f80*/  LOP3.LUT R2, R198.reuse, 0x56, RZ, 0xfc, !PT ;  /* 0x00000056c6027812 */ /* 0x040fe200078efcff */
[----:B----4-:R4:W-:Y:S01]  /*10f90*/  LDGSTS.E [R0+-0x5c200], [R18.64], P0 ;  /* 0xa3e0000012007fae */ /* 0x0109e2000812184c */
[----:B------:R-:W-:Y:S02]  /*10fa0*/  ISETP.GE.AND P3, PT, R5, c[0x0][0x180], PT ;  /* 0x0000600005007a0c */ /* 0x000fe40003f66270 */
[----:B------:R-:W-:Y:S01]  /*10fb0*/  LOP3.LUT R4, R198, 0x5a, RZ, 0xfc, !PT ;  /* 0x0000005ac6047812 */ /* 0x000fe200078efcff */
[----:B-1----:R-:W3:Y:S01]  /*10fc0*/  LDL.64 R24, [R1+0x4d0] ;  /* 0x0004d00001187983 */ /* 0x002ee20000100a00 */
[----:B------:R-:W-:Y:S02]  /*10fd0*/  ISETP.GE.AND P0, PT, R2, c[0x0][0x180], PT ;  /* 0x0000600002007a0c */ /* 0x000fe40003f06270 */
[----:B------:R-:W-:Y:S02]  /*10fe0*/  SEL R2, R175, RZ, !P3 ;  /* 0x000000ffaf027207 */ /* 0x000fe40005800000 */
[----:B------:R-:W-:-:S02]  /*10ff0*/  ISETP.GE.AND P3, PT, R4, c[0x0][0x180], PT ;  /* 0x0000600004007a0c */ /* 0x000fc40003f66270 */
[----:B------:R-:W-:Y:S01]  /*11000*/  IADD3 R4, R252, 0x100000, RZ ;  /* 0x00100000fc047810 */ /* 0x000fe20007ffe0ff */
[----:B----4-:R-:W4:Y:S04]  /*11010*/  LDL.64 R18, [R1+0x4c0] ;  /* 0x0004c00001127983 */ /* 0x010f280000100a00 */
[----:B--2---:R1:W-:Y:S01]  /*11020*/  LDGSTS.E [R4+-0x5be00], [R16.64], P4 ;  /* 0xa420000010047fae */ /* 0x0043e2000a12184c */
[----:B------:R-:W-:-:S03]  /*11030*/  SEL R0, R175, RZ, !P0 ;  /* 0x000000ffaf007207 */ /* 0x000fc60004000000 */
[----:B-1----:R-:W2:Y:S01]  /*11040*/  LDL.64 R16, [R1+0x4b0] ;  /* 0x0004b00001107983 */ /* 0x002ea20000100a00 */
[----:B------:R-:W-:Y:S02]  /*11050*/  ISETP.NE.U32.AND P0, PT, R2, RZ, PT ;  /* 0x000000ff0200720c */ /* 0x000fe40003f05070 */
[----:B------:R-:W-:Y:S01]  /*11060*/  SEL R2, R175, RZ, !P3 ;  /* 0x000000ffaf027207 */ /* 0x000fe20005800000 */
[----:B-----5:R1:W-:Y:S01]  /*11070*/  LDGSTS.E [R3+-0x5ba00], [R14.64], P6 ;  /* 0xa46000000e037fae */ /* 0x0203e2000b12184c */
[----:B------:R-:W-:Y:S02]  /*11080*/  ISETP.NE.U32.AND P3, PT, R0, RZ, PT ;  /* 0x000000ff0000720c */ /* 0x000fe40003f65070 */
[----:B------:R-:W-:Y:S01]  /*11090*/  IADD3 R0, R252, 0x100000, RZ ;  /* 0x00100000fc007810 */ /* 0x000fe20007ffe0ff */
[----:B-1----:R-:W2:Y:S04]  /*110a0*/  LDL.64 R14, [R1+0x4a0] ;  /* 0x0004a000010e7983 */ /* 0x002ea80000100a00 */
[----:B---3--:R1:W-:Y:S01]  /*110b0*/  LDGSTS.E [R0+-0x5b600], [R10.64], P5 ;  /* 0xa4a000000a007fae */ /* 0x0083e2000a92184c */
[----:B------:R-:W-:-:S02]  /*110c0*/  LOP3.LUT R5, R198, 0x5e, RZ, 0xfc, !PT ;  /* 0x0000005ec6057812 */ /* 0x000fc400078efcff */
[----:B------:R-:W-:Y:S01]  /*110d0*/  LOP3.LUT R4, R198, 0x62, RZ, 0xfc, !PT ;  /* 0x00000062c6047812 */ /* 0x000fe200078efcff */
[----:B------:R3:W-:Y:S04]  /*110e0*/  LDGSTS.E [R3+-0x5b200], [R28.64], P1 ;  /* 0xa4e000001c037fae */ /* 0x0007e8000892184c */
[----:B-1----:R-:W5:Y:S01]  /*110f0*/  LDL.64 R10, [R1+0x490] ;  /* 0x00049000010a7983 */ /* 0x002f620000100a00 */
[----:B------:R-:W-:Y:S02]  /*11100*/  ISETP.NE.U32.AND P4, PT, R2, RZ, PT ;  /* 0x000000ff0200720c */ /* 0x000fe40003f85070 */
[----:B------:R-:W-:Y:S01]  /*11110*/  ISETP.GE.AND P6, PT, R5, c[0x0][0x180], PT ;  /* 0x0000600005007a0c */ /* 0x000fe20003fc6270 */
[----:B------:R3:W-:Y:S01]  /*11120*/  LDGSTS.E [R3+-0x5ae00], [R26.64], P0 ;  /* 0xa52000001a037fae */ /* 0x0007e2000812184c */
[----:B------:R-:W-:-:S02]  /*11130*/  LOP3.LUT R2, R198, 0x66, RZ, 0xfc, !PT ;  /* 0x00000066c6027812 */ /* 0x000fc400078efcff */
[----:B------:R-:W-:Y:S02]  /*11140*/  ISETP.GE.AND P5, PT, R4, c[0x0][0x180], PT ;  /* 0x0000600004007a0c */ /* 0x000fe40003fa6270 */
[C---:B------:R-:W-:Y:S02]  /*11150*/  SEL R0, R175.reuse, RZ, !P6 ;  /* 0x000000ffaf007207 */ /* 0x040fe40007000000 */
[----:B------:R-:W-:Y:S02]  /*11160*/  ISETP.GE.AND P6, PT, R2, c[0x0][0x180], PT ;  /* 0x0000600002007a0c */ /* 0x000fe40003fc6270 */
[C---:B------:R-:W-:Y:S02]  /*11170*/  SEL R2, R175.reuse, RZ, !P5 ;  /* 0x000000ffaf027207 */ /* 0x040fe40006800000 */
[----:B------:R-:W-:Y:S02]  /*11180*/  ISETP.NE.U32.AND P5, PT, R0, RZ, PT ;  /* 0x000000ff0000720c */ /* 0x000fe40003fa5070 */
[----:B------:R-:W-:-:S02]  /*11190*/  SEL R0, R175, RZ, !P6 ;  /* 0x000000ffaf007207 */ /* 0x000fc40007000000 */
[----:B------:R-:W-:Y:S02]  /*111a0*/  ISETP.NE.U32.AND P1, PT, R2, RZ, PT ;  /* 0x000000ff0200720c */ /* 0x000fe40003f25070 */
[----:B------:R-:W-:Y:S02]  /*111b0*/  ISETP.NE.U32.AND P6, PT, R0, RZ, PT ;  /* 0x000000ff0000720c */ /* 0x000fe40003fc5070 */
[C---:B------:R-:W-:Y:S02]  /*111c0*/  IADD3 R0, R252.reuse, 0x100000, RZ ;  /* 0x00100000fc007810 */ /* 0x040fe40007ffe0ff */
[----:B------:R-:W-:Y:S02]  /*111d0*/  IADD3 R2, R252, 0x100000, RZ ;  /* 0x00100000fc027810 */ /* 0x000fe40007ffe0ff */
[----:B------:R-:W-:Y:S01]  /*111e0*/  LOP3.LUT R4, R198, 0x6a, RZ, 0xfc, !PT ;  /* 0x0000006ac6047812 */ /* 0x000fe200078efcff */
[----:B------:R1:W-:Y:S03]  /*111f0*/  LDGSTS.E [R0+-0x5aa00], [R24.64], P3 ;  /* 0xa560000018007fae */ /* 0x0003e6000992184c */
[----:B------:R-:W-:Y:S01]  /*11200*/  ISETP.GE.AND P0, PT, R4, c[0x0][0x180], PT ;  /* 0x0000600004007a0c */ /* 0x000fe20003f06270 */
[----:B----4-:R4:W-:Y:S01]  /*11210*/  LDGSTS.E [R2+-0x5a600], [R18.64], P4 ;  /* 0xa5a0000012027fae */ /* 0x0109e2000a12184c */
[----:B---3--:R-:W-:-:S03]  /*11220*/  LOP3.LUT R3, R198, 0x6e, RZ, 0xfc, !PT ;  /* 0x0000006ec6037812 */ /* 0x008fc600078efcff */
[----:B--2---:R1:W-:Y:S01]  /*11230*/  LDGSTS.E [R0+-0x5a200], [R16.64], P5 ;  /* 0xa5e0000010007fae */ /* 0x0043e2000a92184c */
[----:B------:R-:W-:Y:S02]  /*11240*/  ISETP.GE.AND P3, PT, R3, c[0x0][0x180], PT ;  /* 0x0000600003007a0c */ /* 0x000fe40003f66270 */
[C---:B------:R-:W-:Y:S02]  /*11250*/  LOP3.LUT R3, R198.reuse, 0x76, RZ, 0xfc, !PT ;  /* 0x00000076c6037812 */ /* 0x040fe400078efcff */
[----:B----4-:R-:W-:Y:S02]  /*11260*/  SEL R2, R175, RZ, !P0 ;  /* 0x000000ffaf027207 */ /* 0x010fe40004000000 */
[----:B-1----:R-:W-:-:S04]  /*11270*/  LOP3.LUT R0, R198, 0x72, RZ, 0xfc, !PT ;  /* 0x00000072c6007812 */ /* 0x002fc800078efcff */
[----:B------:R-:W-:Y:S02]  /*11280*/  ISETP.GE.AND P0, PT, R0, c[0x0][0x180], PT ;  /* 0x0000600000007a0c */ /* 0x000fe40003f06270 */
[----:B------:R-:W-:Y:S02]  /*11290*/  ISETP.NE.U32.AND P4, PT, R2, RZ, PT ;  /* 0x000000ff0200720c */ /* 0x000fe40003f85070 */
[C---:B------:R-:W-:Y:S02]  /*112a0*/  SEL R2, R175.reuse, RZ, !P0 ;  /* 0x000000ffaf027207 */ /* 0x040fe40004000000 */
[----:B------:R-:W-:Y:S02]  /*112b0*/  SEL R0, R175, RZ, !P3 ;  /* 0x000000ffaf007207 */ /* 0x000fe40005800000 */
[----:B------:R-:W-:Y:S02]  /*112c0*/  ISETP.GE.AND P3, PT, R3, c[0x0][0x180], PT ;  /* 0x0000600003007a0c */ /* 0x000fe40003f66270 */
[----:B------:R-:W-:-:S02]  /*112d0*/  IADD3 R3, R252, 0x100000, RZ ;  /* 0x00100000fc037810 */ /* 0x000fc40007ffe0ff */
[----:B------:R-:W-:Y:S02]  /*112e0*/  ISETP.NE.U32.AND P0, PT, R2, RZ, PT ;  /* 0x000000ff0200720c */ /* 0x000fe40003f05070 */
[----:B------:R-:W-:Y:S01]  /*112f0*/  IADD3 R2, R252, 0x100000, RZ ;  /* 0x00100000fc027810 */ /* 0x000fe20007ffe0ff */
[----:B------:R1:W-:Y:S01]  /*11300*/  LDGSTS.E [R3+-0x59e00], [R14.64], P1 ;  /* 0xa62000000e037fae */ /* 0x0003e2000892184c */
[----:B------:R-:W-:Y:S02]  /*11310*/  ISETP.NE.U32.AND P5, PT, R0, RZ, PT ;  /* 0x000000ff0000720c */ /* 0x000fe40003fa5070 */
[----:B------:R-:W-:-:S04]  /*11320*/  SEL R0, R175, RZ, !P3 ;  /* 0x000000ffaf007207 */ /* 0x000fc80005800000 */
[----:B------:R-:W-:Y:S02]  /*11330*/  ISETP.NE.U32.AND P3, PT, R0, RZ, PT ;  /* 0x000000ff0000720c */ /* 0x000fe40003f65070 */
[----:B------:R-:W-:Y:S01]  /*11340*/  IADD3 R0, R252, 0x100000, RZ ;  /* 0x00100000fc007810 */ /* 0x000fe20007ffe0ff */
[----:B-----5:R1:W-:Y:S04]  /*11350*/  LDGSTS.E [R2+-0x59a00], [R10.64], P6 ;  /* 0xa66000000a027fae */ /* 0x0203e8000b12184c */
[----:B-1----:R-:W2:Y:S04]  /*11360*/  LDL.64 R14, [R1+0x480] ;  /* 0x00048000010e7983 */ /* 0x002ea80000100a00 */
[----:B------:R-:W3:Y:S01]  /*11370*/  LDL.64 R10, [R1+0x470] ;  /* 0x00047000010a7983 */ /* 0x000ee20000100a00 */
[----:B------:R-:W-:Y:S01]  /*11380*/  IADD3 R2, R252, 0x100000, RZ ;  /* 0x00100000fc027810 */ /* 0x000fe20007ffe0ff */
[----:B------:R-:W-:Y:S02]  /*11390*/  ULDC UR4, c[0x0][0x180] ;  /* 0x0000600000047ab9 */ /* 0x000fe40000000800 */
[----:B------:R-:W-:Y:S04]  /*113a0*/  STL [R1+0x15d8], R251 ;  /* 0x0015d8fb01007387 */ /* 0x000fe80000100800 */
[----:B------:R-:W-:Y:S04]  /*113b0*/  STL [R1+0x15d4], R20 ;  /* 0x0015d41401007387 */ /* 0x000fe80000100800 */
[----:B------:R-:W-:Y:S04]  /*113c0*/  STL [R1+0x15cc], R196 ;  /* 0x0015ccc401007387 */ /* 0x000fe80000100800 */
[----:B------:R-:W-:Y:S04]  /*113d0*/  STL [R1+0x15c8], R195 ;  /* 0x0015c8c301007387 */ /* 0x000fe80000100800 */
[----:B------:R-:W4:Y:S01]  /*113e0*/  LDL.64 R28, [R1+0x460] ;  /* 0x00046000011c7983 */ /* 0x000f220000100a00 */
[----:B------:R-:W-:-:S03]  /*113f0*/  IMAD.MOV.U32 R9, RZ, RZ, 0x7f ;  /* 0x0000007fff097424 */ /* 0x000fc600078e00ff */
[----:B------:R-:W4:Y:S04]  /*11400*/  LDL.64 R26, [R1+0x450] ;  /* 0x00045000011a7983 */ /* 0x000f280000100a00 */
[----:B------:R-:W4:Y:S04]  /*11410*/  LDL.64 R24, [R1+0x440] ;  /* 0x0004400001187983 */ /* 0x000f280000100a00 */
[----:B------:R-:W1:Y:S04]  /*11420*/  S2R R13, SR_TID.X ;  /* 0x00000000000d7919 */ /* 0x000e680000002100 */
[----:B--2---:R2:W-:Y:S04]  /*11430*/  LDGSTS.E [R0+-0x59600], [R14.64], P4 ;  /* 0xa6a000000e007fae */ /* 0x0045e8000a12184c */
[----:B---3--:R3:W-:Y:S02]  /*11440*/  LDGSTS.E [R2+-0x59200], [R10.64], P5 ;  /* 0xa6e000000a027fae */ /* 0x0087e4000a92184c */
[----:B---3--:R-:W-:-:S04]  /*11450*/  IADD3 R10, R9, c[0x0][0x180], RZ ;  /* 0x00006000090a7a10 */ /* 0x008fc80007ffe0ff */
[----:B------:R-:W-:Y:S02]  /*11460*/  ISETP.GT.AND P1, PT, R10, 0xff, PT ;  /* 0x000000ff0a00780c */ /* 0x000fe40003f24270 */
[----:B------:R-:W3:Y:S04]  /*11470*/  LDL.64 R10, [R1+0x430] ;  /* 0x00043000010a7983 */ /* 0x000ee80000100a00 */
[----:B------:R-:W1:Y:S01]  /*11480*/  S2R R9, SR_TID.X ;  /* 0x0000000000097919 */ /* 0x000e620000002100 */
[----:B------:R-:W-:Y:S01]  /*11490*/  UIADD3 UR8, UR4, -0x80, URZ ;  /* 0xffffff8004087890 */ /* 0x000fe2000fffe03f */
[C---:B------:R-:W-:Y:S02]  /*114a0*/  LOP3.LUT R3, R198.reuse, 0x7a, RZ, 0xfc, !PT ;  /* 0x0000007ac6037812 */ /* 0x040fe400078efcff */
[----:B--2---:R-:W-:Y:S01]  /*114b0*/  LOP3.LUT R0, R198, 0x7e, RZ, 0xfc, !PT ;  /* 0x0000007ec6007812 */ /* 0x004fe200078efcff */
[----:B------:R-:W2:Y:S01]  /*114c0*/  LDL.LU R21, [R1+0x108] ;  /* 0x0001080001157983 */ /* 0x000ea20000300800 */
[----:B------:R-:W-:-:S02]  /*114d0*/  ISETP.GE.AND P5, PT, R3, c[0x0][0x180], PT ;  /* 0x0000600003007a0c */ /* 0x000fc40003fa6270 */
[----:B------:R-:W-:Y:S01]  /*114e0*/  ISETP.GE.AND P6, PT, R198, UR8, PT ;  /* 0x00000008c6007c0c */ /* 0x000fe2000bfc6270 */
[----:B------:R-:W2:Y:S01]  /*114f0*/  LDL.LU R19, [R1+0x104] ;  /* 0x0001040001137983 */ /* 0x000ea20000300800 */
[----:B------:R-:W-:Y:S02]  /*11500*/  ISETP.GE.AND P4, PT, R0, c[0x0][0x180], PT ;  /* 0x0000600000007a0c */ /* 0x000fe40003f86270 */
[----:B------:R-:W-:Y:S01]  /*11510*/  SEL R2, R175, RZ, !P5 ;  /* 0x000000ffaf027207 */ /* 0x000fe20006800000 */
[----:B------:R-:W2:Y:S01]  /*11520*/  LDL.LU R18, [R1+0x100] ;  /* 0x0001000001127983 */ /* 0x000ea20000300800 */
[----:B------:R-:W-:Y:S02]  /*11530*/  SEL R0, RZ, 0x4, P6 ;  /* 0x00000004ff007807 */ /* 0x000fe40003000000 */
[----:B-1----:R-:W-:Y:S01]  /*11540*/  SHF.R.U32.HI R9, RZ, 0x6, R9 ;  /* 0x00000006ff097819 */ /* 0x002fe20000011609 */
[----:B------:R-:W2:Y:S03]  /*11550*/  LDL.LU R17, [R1+0xfc] ;  /* 0x0000fc0001117983 */ /* 0x000ea60000300800 */
[----:B------:R-:W-:Y:S01]  /*11560*/  SGXT.U32 R9, R9, 0x1 ;  /* 0x000000010909781a */ /* 0x000fe20000000000 */
[----:B------:R-:W2:Y:S03]  /*11570*/  LDL.LU R16, [R1+0xf8] ;  /* 0x0000f80001107983 */ /* 0x000ea60000300800 */
[----:B------:R-:W-:Y:S01]  /*11580*/  LOP3.LUT R9, R9, 0x4, RZ, 0xfc, !PT ;  /* 0x0000000409097812 */ /* 0x000fe200078efcff */
[----:B------:R-:W2:Y:S01]  /*11590*/  LDL.LU R15, [R1+0xf4] ;  /* 0x0000f400010f7983 */ /* 0x000ea20000300800 */
[----:B------:R-:W-:-:S02]  /*115a0*/  ISETP.NE.U32.AND P5, PT, R2, RZ, PT ;  /* 0x000000ff0200720c */ /* 0x000fc40003fa5070 */
[----:B------:R-:W-:Y:S02]  /*115b0*/  ISETP.GE.AND P6, PT, R9, UR8, PT ;  /* 0x0000000809007c0c */ /* 0x000fe4000bfc6270 */
[----:B------:R-:W-:Y:S02]  /*115c0*/  SHF.R.U32.HI R9, RZ, 0x6, R13 ;  /* 0x00000006ff097819 */ /* 0x000fe4000001160d */
[----:B------:R-:W-:Y:S02]  /*115d0*/  SEL R2, R0, RZ, P1 ;  /* 0x000000ff00027207 */ /* 0x000fe40000800000 */
[----:B------:R-:W-:Y:S02]  /*115e0*/  SEL R175, R175, RZ, !P4 ;  /* 0x000000ffafaf7207 */ /* 0x000fe40006000000 */
[----:B------:R-:W-:Y:S02]  /*115f0*/  SGXT.U32 R9, R9, 0x1 ;  /* 0x000000010909781a */ /* 0x000fe40000000000 */
[----:B------:R-:W-:-:S02]  /*11600*/  IADD3 R3, R252, 0x100000, RZ ;  /* 0x00100000fc037810 */ /* 0x000fc40007ffe0ff */
[----:B------:R-:W-:Y:S02]  /*11610*/  ISETP.NE.U32.AND P4, PT, R2, RZ, PT ;  /* 0x000000ff0200720c */ /* 0x000fe40003f85070 */
[----:B------:R-:W-:Y:S01]  /*11620*/  IADD3 R2, R252, 0x100000, RZ ;  /* 0x00100000fc027810 */ /* 0x000fe20007ffe0ff */
[----:B----4-:R1:W-:Y:S01]  /*11630*/  LDGSTS.E [R3+-0x58e00], [R28.64], P0 ;  /* 0xa72000001c037fae */ /* 0x0103e2000812184c */
[----:B------:R-:W-:Y:S02]  /*11640*/  LOP3.LUT R9, R9, 0x8, RZ, 0xfc, !PT ;  /* 0x0000000809097812 */ /* 0x000fe400078efcff */
[----:B------:R-:W-:Y:S01]  /*11650*/  SEL R0, RZ, 0x4, P6 ;  /* 0x00000004ff007807 */ /* 0x000fe20003000000 */
[----:B------:R4:W-:Y:S01]  /*11660*/  LDGSTS.E [R2+-0x58a00], [R26.64], P3 ;  /* 0xa76000001a027fae */ /* 0x0009e2000992184c */
[----:B------:R-:W-:Y:S02]  /*11670*/  ISETP.NE.U32.AND P6, PT, R175, RZ, PT ;  /* 0x000000ffaf00720c */ /* 0x000fe40003fc5070 */
[----:B------:R-:W-:Y:S01]  /*11680*/  ISETP.GE.AND P3, PT, R9, UR8, PT ;  /* 0x0000000809007c0c */ /* 0x000fe2000bf66270 */
[----:B------:R4:W-:Y:S01]  /*11690*/  LDGSTS.E [R2+-0x58600], [R24.64], P5 ;  /* 0xa7a0000018027fae */ /* 0x0009e2000a92184c */
[----:B------:R-:W-:-:S02]  /*116a0*/  SEL R0, R0, RZ, P1 ;  /* 0x000000ff00007207 */ /* 0x000fc40000800000 */
[----:B------:R-:W-:Y:S02]  /*116b0*/  LOP3.LUT R13, R13, 0x7f, RZ, 0xc0, !PT ;  /* 0x0000007f0d0d7812 */ /* 0x000fe400078ec0ff */
[----:B------:R-:W-:Y:S02]  /*116c0*/  ISETP.NE.U32.AND P0, PT, R0, RZ, PT ;  /* 0x000000ff0000720c */ /* 0x000fe40003f05070 */
[----:B------:R-:W-:Y:S02]  /*116d0*/  IADD3 R0, R252, 0x100000, RZ ;  /* 0x00100000fc007810 */ /* 0x000fe40007ffe0ff */
[----:B----4-:R-:W-:Y:S01]  /*116e0*/  SEL R2, RZ, 0x4, P3 ;  /* 0x00000004ff027807 */ /* 0x010fe20001800000 */
[----:B------:R-:W-:Y:S03]  /*116f0*/  STL [R1+0x15d0], R252 ;  /* 0x0015d0fc01007387 */ /* 0x000fe60000100800 */
[----:B------:R-:W-:Y:S01]  /*11700*/  SEL R2, R2, RZ, P1 ;  /* 0x000000ff02027207 */ /* 0x000fe20000800000 */
[----:B-1----:R-:W-:Y:S01]  /*11710*/  IMAD R3, R13, c[0x0][0x18c], RZ ;  /* 0x000063000d037a24 */ /* 0x002fe200078e02ff */
[----:B------:R-:W4:Y:S04]  /*11720*/  LDL.LU R14, [R1+0xf0] ;  /* 0x0000f000010e7983 */ /* 0x000f280000300800 */
[----:B------:R-:W2:Y:S04]  /*11730*/  LDL.LU R13, [R1+0xec] ;  /* 0x0000ec00010d7983 */ /* 0x000ea80000300800 */
[----:B------:R1:W-:Y:S04]  /*11740*/  STL [R1+0x3f4], R2 ;  /* 0x0003f40201007387 */ /* 0x0003e80000100800 */
[----:B---3--:R3:W-:Y:S01]  /*11750*/  LDGSTS.E [R0+-0x58200], [R10.64], P6 ;  /* 0xa7e000000a007fae */ /* 0x0087e2000b12184c */
[----:B------:R-:W-:Y:S01]  /*11760*/  LEA R194, P5, R3, c[0x0][0x168], 0x2 ;  /* 0x00005a0003c27a11 */ /* 0x000fe200078a10ff */
[----:B------:R-:W-:-:S02]  /*11770*/  IMAD R67, R67, c[0x0][0x190], RZ ;  /* 0x0000640043437a24 */ /* 0x000fc400078e02ff */
[----:B------:R-:W-:Y:S02]  /*11780*/  IMAD R68, R68, c[0x0][0x190], RZ ;  /* 0x0000640044447a24 */ /* 0x000fe400078e02ff */
[----:B------:R-:W-:Y:S02]  /*11790*/  IMAD R22, R22, c[0x0][0x190], RZ ;  /* 0x0000640016167a24 */ /* 0x000fe400078e02ff */
[----:B------:R-:W-:Y:S02]  /*117a0*/  IMAD R8, R8, c[0x0][0x190], RZ ;  /* 0x0000640008087a24 */ /* 0x000fe400078e02ff */
[----:B------:R-:W-:Y:S02]  /*117b0*/  IMAD R197, R197, c[0x0][0x190], RZ ;  /* 0x00006400c5c57a24 */ /* 0x000fe400078e02ff */
[----:B------:R-:W-:Y:S01]  /*117c0*/  IMAD R205, R205, c[0x0][0x190], RZ ;  /* 0x00006400cdcd7a24 */ /* 0x000fe200078e02ff */
[----:B---3--:R-:W3:Y:S04]  /*117d0*/  LDL.LU R11, [R1+0xe8] ;  /* 0x0000e800010b7983 */ /* 0x008ee80000300800 */
[----:B------:R-:W3:Y:S04]  /*117e0*/  LDL.LU R10, [R1+0xe4] ;  /* 0x0000e400010a7983 */ /* 0x000ee80000300800 */
[----:B------:R-:W3:Y:S04]  /*117f0*/  LDL.LU R9, [R1+0xe0] ;  /* 0x0000e00001097983 */ /* 0x000ee80000300800 */
[----:B------:R-:W3:Y:S04]  /*11800*/  LDL.LU R37, [R1+0xdc] ;  /* 0x0000dc0001257983 */ /* 0x000ee80000300800 */
[----:B------:R-:W4:Y:S04]  /*11810*/  LDL.LU R46, [R1+0xd8] ;  /* 0x0000d800012e7983 */ /* 0x000f280000300800 */
[----:B------:R-:W4:Y:S04]  /*11820*/  LDL.LU R45, [R1+0xd4] ;  /* 0x0000d400012d7983 */ /* 0x000f280000300800 */
[----:B------:R-:W4:Y:S04]  /*11830*/  LDL.LU R44, [R1+0xd0] ;  /* 0x0000d000012c7983 */ /* 0x000f280000300800 */
[----:B------:R-:W4:Y:S04]  /*11840*/  LDL.LU R43, [R1+0xcc] ;  /* 0x0000cc00012b7983 */ /* 0x000f280000300800 */
[----:B------:R-:W1:Y:S04]  /*11850*/  LDL.LU R42, [R1+0xc8] ;  /* 0x0000c800012a7983 */ /* 0x000e680000300800 */
[----:B------:R-:W4:Y:S04]  /*11860*/  LDL.LU R23, [R1+0xc4] ;  /* 0x0000c40001177983 */ /* 0x000f280000300800 */
        /* <DEDUP_REMOVED lines=12> */
[----:B------:R-:W4:Y:S01]  /*11930*/  LDL.LU R36, [R1+0x90] ;  /* 0x0000900001247983 */ /* 0x000f220000300800 */
[----:B------:R-:W-:Y:S01]  /*11940*/  LEA.HI.X.SX32 R0, R3, c[0x0][0x16c], 0x2, P5 ;  /* 0x00005b0003007a11 */ /* 0x000fe200028f16ff */
[----:B--2---:R-:W-:-:S02]  /*11950*/  IMAD R21, R21, c[0x0][0x190], RZ ;  /* 0x0000640015157a24 */ /* 0x004fc400078e02ff */
[----:B------:R-:W-:Y:S02]  /*11960*/  IMAD R19, R19, c[0x0][0x190], RZ ;  /* 0x0000640013137a24 */ /* 0x000fe400078e02ff */
[----:B------:R-:W-:Y:S02]  /*11970*/  IMAD R210, R210, c[0x0][0x190], RZ ;  /* 0x00006400d2d27a24 */ /* 0x000fe400078e02ff */
[----:B------:R-:W-:Y:S02]  /*11980*/  IMAD R222, R222, c[0x0][0x190], RZ ;  /* 0x00006400dede7a24 */ /* 0x000fe400078e02ff */
[----:B------:R-:W-:Y:S02]  /*11990*/  IMAD R229, R229, c[0x0][0x190], RZ ;  /* 0x00006400e5e57a24 */ /* 0x000fe400078e02ff */
[----:B------:R-:W-:Y:S02]  /*119a0*/  IMAD R236, R236, c[0x0][0x190], RZ ;  /* 0x00006400ecec7a24 */ /* 0x000fe400078e02ff */
[----:B------:R-:W-:-:S02]  /*119b0*/  IMAD R243, R243, c[0x0][0x190], RZ ;  /* 0x00006400f3f37a24 */ /* 0x000fc400078e02ff */
        /* <DEDUP_REMOVED lines=36> */
[----:B------:R-:W-:Y:S01]  /*11c00*/  IMAD R180, R180, c[0x0][0x190], RZ ;  /* 0x00006400b4b47a24 */ /* 0x000fe200078e02ff */
[----:B------:R-:W-:Y:S01]  /*11c10*/  USHF.L.U32 UR5, UR6, 0x7, URZ ;  /* 0x0000000706057899 */ /* 0x000fe2000800063f */
[----:B------:R-:W-:Y:S01]  /*11c20*/  IMAD R18, R18, c[0x0][0x190], RZ ;  /* 0x0000640012127a24 */ /* 0x000fe200078e02ff */
[----:B------:R-:W0:Y:S01]  /*11c30*/  LDGDEPBAR ;  /* 0x00000000000079af */ /* 0x000e220000000000 */
[----:B---3--:R-:W-:-:S03]  /*11c40*/  IMAD R7, R37, c[0x0][0x190], RZ ;  /* 0x0000640025077a24 */ /* 0x008fc600078e02ff */
[----:B------:R-:W2:Y:S04]  /*11c50*/  LDL.LU R37, [R1+0x8c] ;  /* 0x00008c0001257983 */ /* 0x000ea80000300800 */
[----:B------:R-:W3:Y:S04]  /*11c60*/  LDL.LU R38, [R1+0x88] ;  /* 0x0000880001267983 */ /* 0x000ee80000300800 */
[----:B------:R-:W2:Y:S04]  /*11c70*/  LDL.LU R39, [R1+0x84] ;  /* 0x0000840001277983 */ /* 0x000ea80000300800 */
[----:B------:R-:W2:Y:S01]  /*11c80*/  LDL.LU R40, [R1+0x80] ;  /* 0x0000800001287983 */ /* 0x000ea20000300800 */
[----:B----4-:R-:W-:-:S02]  /*11c90*/  IMAD R4, R44, c[0x0][0x190], RZ ;  /* 0x000064002c047a24 */ /* 0x010fc400078e02ff */
[----:B------:R-:W-:Y:S01]  /*11ca0*/  IMAD R3, R43, c[0x0][0x190], RZ ;  /* 0x000064002b037a24 */ /* 0x000fe200078e02ff */
[----:B------:R-:W4:Y:S01]  /*11cb0*/  LDL.LU R41, [R1+0x7c] ;  /* 0x00007c0001297983 */ /* 0x000f220000300800 */
[----:B-1----:R-:W-:-:S03]  /*11cc0*/  IMAD R2, R42, c[0x0][0x190], RZ ;  /* 0x000064002a027a24 */ /* 0x002fc600078e02ff */
[----:B------:R-:W2:Y:S01]  /*11cd0*/  LDL.LU R42, [R1+0x78] ;  /* 0x00007800012a7983 */ /* 0x000ea20000300800 */
[----:B------:R-:W-:-:S03]  /*11ce0*/  IMAD R5, R45, c[0x0][0x190], RZ ;  /* 0x000064002d057a24 */ /* 0x000fc600078e02ff */
[----:B------:R-:W2:Y:S01]  /*11cf0*/  LDL.LU R43, [R1+0x74] ;  /* 0x00007400012b7983 */ /* 0x000ea20000300800 */
[----:B------:R-:W-:-:S03]  /*11d00*/  IMAD R6, R46, c[0x0][0x190], RZ ;  /* 0x000064002e067a24 */ /* 0x000fc600078e02ff */
[----:B------:R-:W2:Y:S04]  /*11d10*/  LDL.LU R44, [R1+0x70] ;  /* 0x00007000012c7983 */ /* 0x000ea80000300800 */
        /* <DEDUP_REMOVED lines=24> */
[----:B------:R-:W3:Y:S04]  /*11ea0*/  LDL.LU R251, [R1+0xc] ;  /* 0x00000c0001fb7983 */ /* 0x000ee80000300800 */
[----:B------:R-:W4:Y:S04]  /*11eb0*/  LDL.LU R198, [R1+0x8] ;  /* 0x0000080001c67983 */ /* 0x000f280000300800 */
[----:B------:R-:W4:Y:S04]  /*11ec0*/  LDL.LU R195, [R1+0x4] ;  /* 0x0000040001c37983 */ /* 0x000f280000300800 */
[----:B------:R-:W4:Y:S01]  /*11ed0*/  LDL.LU R196, [R1] ;  /* 0x0000000001c47983 */ /* 0x000f220000300800 */
[----:B--2---:R-:W-:-:S02]  /*11ee0*/  IMAD R20, R20, c[0x0][0x190], RZ ;  /* 0x0000640014147a24 */ /* 0x004fc400078e02ff */
[----:B---3--:R-:W-:Y:S02]  /*11ef0*/  IMAD R251, R251, c[0x0][0x190], RZ ;  /* 0x00006400fbfb7a24 */ /* 0x008fe400078e02ff */
[----:B----4-:R-:W-:Y:S02]  /*11f00*/  IMAD R252, R198, c[0x0][0x190], RZ ;  /* 0x00006400c6fc7a24 */ /* 0x010fe400078e02ff */
[----:B------:R-:W-:Y:S02]  /*11f10*/  IMAD R198, R196, c[0x0][0x190], RZ ;  /* 0x00006400c4c67a24 */ /* 0x000fe400078e02ff */
[----:B------:R-:W-:Y:S02]  /*11f20*/  IMAD R196, R250, c[0x0][0x190], RZ ;  /* 0x00006400fac47a24 */ /* 0x000fe400078e02ff */
[----:B------:R-:W-:Y:S02]  /*11f30*/  IMAD.MOV.U32 R250, RZ, RZ, R251 ;  /* 0x000000fffffa7224 */ /* 0x000fe400078e00fb */
[----:B------:R-:W2:Y:S04]  /*11f40*/  LDL.LU R251, [R1+0x15d8] ;  /* 0x0015d80001fb7983 */ /* 0x000ea80000300800 */
[----:B------:R1:W-:Y:S02]  /*11f50*/  STL [R1+0x200], R67 ;  /* 0x0002004301007387 */ /* 0x0003e40000100800 */
[----:B-1----:R-:W-:-:S02]  /*11f60*/  IMAD.MOV.U32 R67, RZ, RZ, R20 ;  /* 0x000000ffff437224 */ /* 0x002fc400078e0014 */
[----:B------:R-:W3:Y:S04]  /*11f70*/  LDL.LU R20, [R1+0x15d4] ;  /* 0x0015d40001147983 */ /* 0x000ee80000300800 */
[----:B------:R1:W-:Y:S02]  /*11f80*/  STL [R1+0x204], R68 ;  /* 0x0002044401007387 */ /* 0x0003e40000100800 */
[----:B-1----:R-:W-:Y:S02]  /*11f90*/  IMAD R68, R69, c[0x0][0x190], RZ ;  /* 0x0000640045447a24 */ /* 0x002fe400078e02ff */
[----:B------:R-:W-:-:S03]  /*11fa0*/  IMAD R69, R70, c[0x0][0x190], RZ ;  /* 0x0000640046457a24 */ /* 0x000fc600078e02ff */
[----:B------:R1:W-:Y:S01]  /*11fb0*/  STL [R1+0x208], R68 ;  /* 0x0002084401007387 */ /* 0x0003e20000100800 */
[----:B------:R-:W-:-:S03]  /*11fc0*/  IMAD R70, R72, c[0x0][0x190], RZ ;  /* 0x0000640048467a24 */ /* 0x000fc600078e02ff */
[----:B------:R4:W-:Y:S01]  /*11fd0*/  STL [R1+0x20c], R69 ;  /* 0x00020c4501007387 */ /* 0x0009e20000100800 */
[----:B-1----:R-:W-:Y:S02]  /*11fe0*/  IMAD R68, R71, c[0x0][0x190], RZ ;  /* 0x0000640047447a24 */ /* 0x002fe400078e02ff */
[----:B----4-:R-:W-:-:S03]  /*11ff0*/  IMAD R69, R73, c[0x0][0x190], RZ ;  /* 0x0000640049457a24 */ /* 0x010fc600078e02ff */
[----:B------:R1:W-:Y:S04]  /*12000*/  STL [R1+0x210], R68 ;  /* 0x0002104401007387 */ /* 0x0003e80000100800 */
[----:B------:R4:W-:Y:S04]  /*12010*/  STL [R1+0x214], R70 ;  /* 0x0002144601007387 */ /* 0x0009e80000100800 */
[----:B------:R4:W-:Y:S01]  /*12020*/  STL [R1+0x218], R69 ;  /* 0x0002184501007387 */ /* 0x0009e20000100800 */
[----:B-1----:R-:W-:Y:S02]  /*12030*/  IMAD R68, R74, c[0x0][0x190], RZ ;  /* 0x000064004a447a24 */ /* 0x002fe400078e02ff */
[----:B----4-:R-:W-:-:S03]  /*12040*/  IMAD R70, R75, c[0x0][0x190], RZ ;  /* 0x000064004b467a24 */ /* 0x010fc600078e02ff */
[----:B------:R1:W-:Y:S01]  /*12050*/  STL [R1+0x21c], R68 ;  /* 0x00021c4401007387 */ /* 0x0003e20000100800 */
[----:B------:R-:W-:-:S03]  /*12060*/  IMAD R69, R76, c[0x0][0x190], RZ ;  /* 0x000064004c457a24 */ /* 0x000fc600078e02ff */
        /* <DEDUP_REMOVED lines=18> */
[----:B------:R-:W-:Y:S04]  /*12190*/  STL [R1+0x244], R70 ;  /* 0x0002444601007387 */ /* 0x000fe80000100800 */
[----:B------:R4:W-:Y:S01]  /*121a0*/  STL [R1+0x248], R69 ;  /* 0x0002484501007387 */ /* 0x0009e20000100800 */
[----:B-1----:R-:W-:-:S05]  /*121b0*/  IMAD R68, R86, c[0x0][0x190], RZ ;  /* 0x0000640056447a24 */ /* 0x002fca00078e02ff */
[----:B------:R1:W-:Y:S01]  /*121c0*/  STL [R1+0x24c], R68 ;  /* 0x00024c4401007387 */ /* 0x0003e20000100800 */
[----:B----4-:R-:W-:Y:S02]  /*121d0*/  IMAD R69, R87, c[0x0][0x190], RZ ;  /* 0x0000640057457a24 */ /* 0x010fe400078e02ff */
[----:B------:R-:W-:-:S03]  /*121e0*/  IMAD R70, R89, c[0x0][0x190], RZ ;  /* 0x0000640059467a24 */ /* 0x000fc600078e02ff */
[----:B------:R4:W-:Y:S01]  /*121f0*/  STL [R1+0x250], R69 ;  /* 0x0002504501007387 */ /* 0x0009e20000100800 */
[----:B-1----:R-:W-:-:S05]  /*12200*/  IMAD R68, R88, c[0x0][0x190], RZ ;  /* 0x0000640058447a24 */ /* 0x002fca00078e02ff */
[----:B------:R1:W-:Y:S01]  /*12210*/  STL [R1+0x254], R68 ;  /* 0x0002544401007387 */ /* 0x0003e20000100800 */
[----:B----4-:R-:W-:-:S03]  /*12220*/  IMAD R69, R90, c[0x0][0x190], RZ ;  /* 0x000064005a457a24 */ /* 0x010fc600078e02ff */
        /* <DEDUP_REMOVED lines=63> */
[----:B--2---:R-:W-:-:S03]  /*12620*/  IMAD R69, R122, c[0x0][0x190], RZ ;  /* 0x000064007a457a24 */ /* 0x004fc600078e02ff */
[----:B------:R2:W-:Y:S04]  /*12630*/  STL [R1+0x2d8], R70 ;  /* 0x0002d84601007387 */ /* 0x0005e80000100800 */
[----:B------:R4:W-:Y:S01]  /*12640*/  STL [R1+0x2dc], R69 ;  /* 0x0002dc4501007387 */ /* 0x0009e20000100800 */
[----:B-1----:R-:W-:Y:S02]  /*12650*/  IMAD R68, R123, c[0x0][0x190], RZ ;  /* 0x000064007b447a24 */ /* 0x002fe400078e02ff */
[----:B--2---:R-:W-:-:S03]  /*12660*/  IMAD R70, R124, c[0x0][0x190], RZ ;  /* 0x000064007c467a24 */ /* 0x004fc600078e02ff */
[----:B------:R1:W-:Y:S01]  /*12670*/  STL [R1+0x2e0], R68 ;  /* 0x0002e04401007387 */ /* 0x0003e20000100800 */
[----:B----4-:R-:W-:-:S03]  /*12680*/  IMAD R69, R125, c[0x0][0x190], RZ ;  /* 0x000064007d457a24 */ /* 0x010fc600078e02ff */
        /* <DEDUP_REMOVED lines=36> */
[----:B------:R-:W-:Y:S04]  /*128d0*/  STL [R1+0x32c], R70 ;  /* 0x00032c4601007387 */ /* 0x000fe80000100800 */
[----:B------:R2:W-:Y:S01]  /*128e0*/  STL [R1+0x330], R69 ;  /* 0x0003304501007387 */ /* 0x0005e20000100800 */
[----:B-1----:R-:W-:-:S05]  /*128f0*/  IMAD R68, R144, c[0x0][0x190], RZ ;  /* 0x0000640090447a24 */ /* 0x002fca00078e02ff */
[----:B------:R1:W-:Y:S01]  /*12900*/  STL [R1+0x334], R68 ;  /* 0x0003344401007387 */ /* 0x0003e20000100800 */
[----:B--2---:R-:W-:Y:S02]  /*12910*/  IMAD R69, R145, c[0x0][0x190], RZ ;  /* 0x0000640091457a24 */ /* 0x004fe400078e02ff */
[----:B------:R-:W-:-:S03]  /*12920*/  IMAD R70, R147, c[0x0][0x190], RZ ;  /* 0x0000640093467a24 */ /* 0x000fc600078e02ff */
[----:B------:R2:W-:Y:S01]  /*12930*/  STL [R1+0x338], R69 ;  /* 0x0003384501007387 */ /* 0x0005e20000100800 */
[----:B-1----:R-:W-:-:S05]  /*12940*/  IMAD R68, R146, c[0x0][0x190], RZ ;  /* 0x0000640092447a24 */ /* 0x002fca00078e02ff */
        /* <DEDUP_REMOVED lines=48> */
[----:B------:R-:W-:Y:S01]  /*12c50*/  STL [R1+0x39c], R68 ;  /* 0x00039c4401007387 */ /* 0x000fe20000100800 */
[----:B----4-:R-:W-:-:S03]  /*12c60*/  IMAD R69, R172, c[0x0][0x190], RZ ;  /* 0x00006400ac457a24 */ /* 0x010fc600078e02ff */
[----:B------:R-:W-:Y:S04]  /*12c70*/  STL [R1+0x3a0], R70 ;  /* 0x0003a04601007387 */ /* 0x000fe80000100800 */
[----:B------:R1:W-:Y:S04]  /*12c80*/  STL [R1+0x3a4], R69 ;  /* 0x0003a44501007387 */ /* 0x0003e80000100800 */
[----:B-1----:R-:W2:Y:S01]  /*12c90*/  LDL.LU R69, [R1+0x10c] ;  /* 0x00010c0001457983 */ /* 0x002ea20000300800 */
[----:B------:R-:W-:Y:S02]  /*12ca0*/  IMAD R68, R173, c[0x0][0x190], RZ ;  /* 0x00006400ad447a24 */ /* 0x000fe400078e02ff */
[----:B------:R-:W-:-:S02]  /*12cb0*/  IMAD R71, R174, c[0x0][0x190], RZ ;  /* 0x00006400ae477a24 */ /* 0x000fc400078e02ff */
[----:B------:R-:W-:Y:S02]  /*12cc0*/  IMAD R73, R176, c[0x0][0x190], RZ ;  /* 0x00006400b0497a24 */ /* 0x000fe400078e02ff */
[----:B------:R-:W-:Y:S01]  /*12cd0*/  IMAD R72, R177, c[0x0][0x190], RZ ;  /* 0x00006400b1487a24 */ /* 0x000fe200078e02ff */
[----:B------:R-:W-:Y:S04]  /*12ce0*/  STL [R1+0x3a8], R68 ;  /* 0x0003a84401007387 */ /* 0x000fe80000100800 */
[----:B------:R1:W-:Y:S04]  /*12cf0*/  STL [R1+0x3ac], R71 ;  /* 0x0003ac4701007387 */ /* 0x0003e80000100800 */
[----:B------:R4:W-:Y:S04]  /*12d00*/  STL [R1+0x3b0], R73 ;  /* 0x0003b04901007387 */ /* 0x0009e80000100800 */
[----:B------:R3:W-:Y:S01]  /*12d10*/  STL [R1+0x3b4], R72 ;  /* 0x0003b44801007387 */ /* 0x0007e20000100800 */
[----:B-1----:R-:W-:-:S02]  /*12d20*/  IMAD R71, R178, c[0x0][0x190], RZ ;  /* 0x00006400b2477a24 */ /* 0x002fc400078e02ff */
[----:B----4-:R-:W-:-:S03]  /*12d30*/  IMAD R73, R179, c[0x0][0x190], RZ ;  /* 0x00006400b3497a24 */ /* 0x010fc600078e02ff */
[----:B------:R1:W-:Y:S01]  /*12d40*/  STL [R1+0x3b8], R71 ;  /* 0x0003b84701007387 */ /* 0x0003e20000100800 */
[----:B---3--:R-:W-:-:S03]  /*12d50*/  IMAD R72, R184, c[0x0][0x190], RZ ;  /* 0x00006400b8487a24 */ /* 0x008fc600078e02ff */
[----:B------:R3:W-:Y:S04]  /*12d60*/  STL [R1+0x3bc], R73 ;  /* 0x0003bc4901007387 */ /* 0x0007e80000100800 */
[----:B------:R4:W-:Y:S01]  /*12d70*/  STL [R1+0x3c0], R72 ;  /* 0x0003c04801007387 */ /* 0x0009e20000100800 */
[----:B-1----:R-:W-:Y:S02]  /*12d80*/  IMAD R71, R185, c[0x0][0x190], RZ ;  /* 0x00006400b9477a24 */ /* 0x002fe400078e02ff */
[----:B---3--:R-:W-:-:S03]  /*12d90*/  IMAD R73, R186, c[0x0][0x190], RZ ;  /* 0x00006400ba497a24 */ /* 0x008fc600078e02ff */
[----:B------:R1:W-:Y:S01]  /*12da0*/  STL [R1+0x3c4], R71 ;  /* 0x0003c44701007387 */ /* 0x0003e20000100800 */
[----:B----4-:R-:W-:-:S03]  /*12db0*/  IMAD R72, R190, c[0x0][0x190], RZ ;  /* 0x00006400be487a24 */ /* 0x010fc600078e02ff */
[----:B------:R3:W-:Y:S04]  /*12dc0*/  STL [R1+0x3c8], R73 ;  /* 0x0003c84901007387 */ /* 0x0007e80000100800 */
[----:B------:R4:W-:Y:S01]  /*12dd0*/  STL [R1+0x3cc], R72 ;  /* 0x0003cc4801007387 */ /* 0x0009e20000100800 */
[----:B-1----:R-:W-:Y:S02]  /*12de0*/  IMAD R71, R191, c[0x0][0x190], RZ ;  /* 0x00006400bf477a24 */ /* 0x002fe400078e02ff */
[----:B---3--:R-:W-:-:S03]  /*12df0*/  IMAD R73, R192, c[0x0][0x190], RZ ;  /* 0x00006400c0497a24 */ /* 0x008fc600078e02ff */
[----:B------:R1:W-:Y:S01]  /*12e00*/  STL [R1+0x3d0], R71 ;  /* 0x0003d04701007387 */ /* 0x0003e20000100800 */
[----:B----4-:R-:W-:-:S03]  /*12e10*/  IMAD R72, R12, c[0x0][0x190], RZ ;  /* 0x000064000c487a24 */ /* 0x010fc600078e02ff */
[----:B------:R-:W-:Y:S01]  /*12e20*/  STL [R1+0x3d4], R73 ;  /* 0x0003d44901007387 */ /* 0x000fe20000100800 */
[----:B------:R-:W-:-:S03]  /*12e30*/  IMAD R12, R204, c[0x0][0x190], RZ ;  /* 0x00006400cc0c7a24 */ /* 0x000fc600078e02ff */
[----:B------:R3:W-:Y:S01]  /*12e40*/  STL [R1+0x3d8], R72 ;  /* 0x0003d84801007387 */ /* 0x0007e20000100800 */
[----:B-1----:R-:W-:-:S05]  /*12e50*/  IMAD R71, R202, c[0x0][0x190], RZ ;  /* 0x00006400ca477a24 */ /* 0x002fca00078e02ff */
        /* <DEDUP_REMOVED lines=14> */
[----:B------:R3:W-:Y:S01]  /*12f40*/  STL [R1+0x3fc], R12 ;  /* 0x0003fc0c01007387 */ /* 0x0007e20000100800 */
[----:B------:R-:W-:-:S03]  /*12f50*/  IMAD.MOV.U32 R70, RZ, RZ, R67 ;  /* 0x000000ffff467224 */ /* 0x000fc600078e0043 */
[----:B------:R4:W-:Y:S01]  /*12f60*/  STL [R1+0x408], R72 ;  /* 0x0004084801007387 */ /* 0x0009e20000100800 */
[----:B-1----:R-:W-:Y:S02]  /*12f70*/  IMAD R71, R231, c[0x0][0x190], RZ ;  /* 0x00006400e7477a24 */ /* 0x002fe400078e02ff */
[----:B---3--:R-:W-:-:S03]  /*12f80*/  IMAD R12, R238, c[0x0][0x190], RZ ;  /* 0x00006400ee0c7a24 */ /* 0x008fc600078e02ff */
[----:B------:R1:W-:Y:S01]  /*12f90*/  STL [R1+0x40c], R71 ;  /* 0x00040c4701007387 */ /* 0x0003e20000100800 */
[----:B----4-:R-:W-:-:S03]  /*12fa0*/  IMAD R72, R239, c[0x0][0x190], RZ ;  /* 0x00006400ef487a24 */ /* 0x010fc600078e02ff */
[----:B------:R-:W-:Y:S04]  /*12fb0*/  STL [R1+0x414], R12 ;  /* 0x0004140c01007387 */ /* 0x000fe80000100800 */
[----:B------:R3:W-:Y:S01]  /*12fc0*/  STL [R1+0x424], R72 ;  /* 0x0004244801007387 */ /* 0x0007e20000100800 */
[----:B-1----:R-:W-:Y:S02]  /*12fd0*/  IMAD.MOV.U32 R71, RZ, RZ, R70 ;  /* 0x000000ffff477224 */ /* 0x002fe400078e0046 */
[----:B------:R-:W-:Y:S01]  /*12fe0*/  IMAD R70, R240, c[0x0][0x190], RZ ;  /* 0x00006400f0467a24 */ /* 0x000fe200078e02ff */
[----:B------:R-:W-:Y:S01]  /*12ff0*/  LEA R74, P3, R22, R194, 0x2 ;  /* 0x000000c2164a7211 */ /* 0x000fe200078610ff */
[----:B---3--:R-:W-:-:S03]  /*13000*/  IMAD R72, R246, c[0x0][0x190], RZ ;  /* 0x00006400f6487a24 */ /* 0x008fc600078e02ff */
[----:B------:R-:W-:Y:S01]  /*13010*/  STL [R1+0x420], R70 ;  /* 0x0004204601007387 */ /* 0x000fe20000100800 */
[----:B------:R-:W-:-:S03]  /*13020*/  LEA.HI.X.SX32 R75, R22, R0, 0x2, P3 ;  /* 0x00000000164b7211 */ /* 0x000fc600018f16ff */
[----:B------:R-:W-:Y:S01]  /*13030*/  STL [R1+0x410], R72 ;  /* 0x0004104801007387 */ /* 0x000fe20000100800 */
[----:B------:R-:W-:Y:S02]  /*13040*/  IMAD.MOV.U32 R68, RZ, RZ, R250 ;  /* 0x000000ffff447224 */ /* 0x000fe400078e00fa */
[----:B------:R-:W-:Y:S01]  /*13050*/  IMAD.MOV.U32 R67, RZ, RZ, R198 ;  /* 0x000000ffff437224 */ /* 0x000fe200078e00c6 */
[----:B------:R1:W-:Y:S01]  /*13060*/  STL.64 [R1+0x1e0], R74 ;  /* 0x0001e04a01007387 */ /* 0x0003e20000100a00 */
[----:B------:R-:W-:Y:S02]  /*13070*/  IMAD R16, R16, c[0x0][0x190], RZ ;  /* 0x0000640010107a24 */ /* 0x000fe400078e02ff */
[----:B------:R-:W-:Y:S01]  /*13080*/  IMAD R17, R17, c[0x0][0x190], RZ ;  /* 0x0000640011117a24 */ /* 0x000fe200078e02ff */
[----:B-1----:R-:W-:-:S04]  /*13090*/  LEA R74, P3, R21, R194, 0x2 ;  /* 0x000000c2154a7211 */ /* 0x002fc800078610ff */
[----:B------:R-:W-:Y:S01]  /*130a0*/  LEA.HI.X.SX32 R75, R21, R0, 0x2, P3 ;  /* 0x00000000154b7211 */ /* 0x000fe200018f16ff */
        /* <DEDUP_REMOVED lines=21> */
[----:B--2---:R-:W-:-:S05]  /*13200*/  IMAD R12, R69, c[0x0][0x190], RZ ;  /* 0x00006400450c7a24 */ /* 0x004fca00078e02ff */
[----:B------:R-:W-:-:S04]  /*13210*/  LEA R72, P5, R12, R194, 0x2 ;  /* 0x000000c20c487211 */ /* 0x000fc800078a10ff */
[----:B------:R-:W-:Y:S01]  /*13220*/  LEA.HI.X.SX32 R73, R12, R0, 0x2, P5 ;  /* 0x000000000c497211 */ /* 0x000fe200028f16ff */
[----:B------:R-:W-:Y:S01]  /*13230*/  IMAD.MOV.U32 R69, RZ, RZ, R68 ;  /* 0x000000ffff457224 */ /* 0x000fe200078e0044 */
[C---:B------:R-:W-:Y:S01]  /*13240*/  LEA R76, P5, R19.reuse, R194, 0x2 ;  /* 0x000000c2134c7211 */ /* 0x040fe200078a10ff */
[----:B------:R-:W-:Y:S02]  /*13250*/  IMAD.MOV.U32 R68, RZ, RZ, R67 ;  /* 0x000000ffff447224 */ /* 0x000fe400078e0043 */
[----:B------:R1:W-:Y:S01]  /*13260*/  STL.64 [R1+0x428], R72 ;  /* 0x0004284801007387 */ /* 0x0003e20000100a00 */
[----:B------:R-:W-:Y:S01]  /*13270*/  IMAD.MOV.U32 R67, RZ, RZ, R196 ;  /* 0x000000ffff437224 */ /* 0x000fe200078e00c4 */
[----:B------:R-:W-:Y:S01]  /*13280*/  LEA.HI.X.SX32 R77, R19, R0, 0x2, P5 ;  /* 0x00000000134d7211 */ /* 0x000fe200028f16ff */
[----:B------:R-:W-:Y:S01]  /*13290*/  IMAD R196, R20, c[0x0][0x190], RZ ;  /* 0x0000640014c47a24 */ /* 0x000fe200078e02ff */
[-C--:B------:R-:W-:Y:S01]  /*132a0*/  LEA R20, P5, R16, R194.reuse, 0x2 ;  /* 0x000000c210147211 */ /* 0x080fe200078a10ff */
[----:B------:R2:W-:Y:S01]  /*132b0*/  STL.64 [R1+0x1d8], R74 ;  /* 0x0001d84a01007387 */ /* 0x0005e20000100a00 */
[----:B-1----:R-:W-:-:S04]  /*132c0*/  LEA R72, P6, R18, R194, 0x2 ;  /* 0x000000c212487211 */ /* 0x002fc800078c10ff */
[----:B------:R-:W-:Y:S02]  /*132d0*/  LEA.HI.X.SX32 R73, R18, R0, 0x2, P6 ;  /* 0x0000000012497211 */ /* 0x000fe400030f16ff */
[C---:B--2---:R-:W-:Y:S02]  /*132e0*/  LEA R74, P3, R17.reuse, R194, 0x2 ;  /* 0x000000c2114a7211 */ /* 0x044fe400078610ff */
[-C--:B------:R-:W-:Y:S01]  /*132f0*/  LEA.HI.X.SX32 R21, R16, R0.reuse, 0x2, P5 ;  /* 0x0000000010157211 */ /* 0x080fe200028f16ff */
[----:B------:R1:W-:Y:S01]  /*13300*/  STL.64 [R1+0x1c8], R72 ;  /* 0x0001c84801007387 */ /* 0x0003e20000100a00 */
[----:B------:R-:W-:Y:S02]  /*13310*/  LEA.HI.X.SX32 R75, R17, R0, 0x2, P3 ;  /* 0x00000000114b7211 */ /* 0x000fe400018f16ff */
[-C--:B------:R-:W-:Y:S01]  /*13320*/  LEA R18, P3, R14, R194.reuse, 0x2 ;  /* 0x000000c20e127211 */ /* 0x080fe200078610ff */
[----:B------:R-:W-:Y:S04]  /*13330*/  STL.64 [R1+0x1d0], R76 ;  /* 0x0001d04c01007387 */ /* 0x000fe80000100a00 */
[----:B------:R2:W-:Y:S01]  /*13340*/  STL.64 [R1+0x1b8], R20 ;  /* 0x0001b81401007387 */ /* 0x0005e20000100a00 */
[----:B-1----:R-:W-:-:S02]  /*13350*/  LEA R72, P6, R15, R194, 0x2 ;  /* 0x000000c20f487211 */ /* 0x002fc400078c10ff */
[-C--:B------:R-:W-:Y:S02]  /*13360*/  LEA.HI.X.SX32 R19, R14, R0.reuse, 0x2, P3 ;  /* 0x000000000e137211 */ /* 0x080fe400018f16ff */
[----:B------:R-:W-:Y:S02]  /*13370*/  LEA.HI.X.SX32 R73, R15, R0, 0x2, P6 ;  /* 0x000000000f497211 */ /* 0x000fe400030f16ff */
[-C--:B------:R-:W-:Y:S02]  /*13380*/  LEA R16, P6, R11, R194.reuse, 0x2 ;  /* 0x000000c20b107211 */ /* 0x080fe400078c10ff */
[----:B--2---:R-:W-:Y:S01]  /*13390*/  LEA R20, P5, R13, R194, 0x2 ;  /* 0x000000c20d147211 */ /* 0x004fe200078a10ff */
[----:B------:R-:W-:Y:S01]  /*133a0*/  STL.64 [R1+0x1c0], R74 ;  /* 0x0001c04a01007387 */ /* 0x000fe20000100a00 */
[-C--:B------:R-:W-:Y:S02]  /*133b0*/  LEA.HI.X.SX32 R17, R11, R0.reuse, 0x2, P6 ;  /* 0x000000000b117211 */ /* 0x080fe400030f16ff */
[----:B------:R-:W-:Y:S01]  /*133c0*/  LEA.HI.X.SX32 R21, R13, R0, 0x2, P5 ;  /* 0x000000000d157211 */ /* 0x000fe200028f16ff */
[----:B------:R-:W-:Y:S01]  /*133d0*/  STL.64 [R1+0x1b0], R72 ;  /* 0x0001b04801007387 */ /* 0x000fe20000100a00 */
[----:B------:R-:W-:-:S03]  /*133e0*/  LEA R14, P5, R9, R194, 0x2 ;  /* 0x000000c2090e7211 */ /* 0x000fc600078a10ff */
[----:B------:R1:W-:Y:S01]  /*133f0*/  STL.64 [R1+0x1a8], R18 ;  /* 0x0001a81201007387 */ /* 0x0003e20000100a00 */
[----:B------:R-:W-:-:S03]  /*13400*/  LEA.HI.X.SX32 R15, R9, R0, 0x2, P5 ;  /* 0x00000000090f7211 */ /* 0x000fc600028f16ff */
[----:B------:R-:W-:Y:S04]  /*13410*/  STL.64 [R1+0x1a0], R20 ;  /* 0x0001a01401007387 */ /* 0x000fe80000100a00 */
[----:B------:R2:W-:Y:S01]  /*13420*/  STL.64 [R1+0x198], R16 ;  /* 0x0001981001007387 */ /* 0x0005e20000100a00 */
[----:B-1----:R-:W-:-:S03]  /*13430*/  LEA R18, P3, R10, R194, 0x2 ;  /* 0x000000c20a127211 */ /* 0x002fc600078610ff */
[----:B------:R1:W-:Y:S01]  /*13440*/  STL.64 [R1+0x188], R14 ;  /* 0x0001880e01007387 */ /* 0x0003e20000100a00 */
[----:B------:R-:W-:Y:S02]  /*13450*/  LEA.HI.X.SX32 R19, R10, R0, 0x2, P3 ;  /* 0x000000000a137211 */ /* 0x000fe400018f16ff */
[CC--:B------:R-:W-:Y:S02]  /*13460*/  LEA R12, P3, R7.reuse, R194.reuse, 0x2 ;  /* 0x000000c2070c7211 */ /* 0x0c0fe400078610ff */
[C---:B--2---:R-:W-:Y:S02]  /*13470*/  LEA R16, P6, R8.reuse, R194, 0x2 ;  /* 0x000000c208107211 */ /* 0x044fe400078c10ff */
[-C--:B------:R-:W-:Y:S02]  /*13480*/  LEA.HI.X.SX32 R13, R7, R0.reuse, 0x2, P3 ;  /* 0x00000000070d7211 */ /* 0x080fe400018f16ff */
[----:B------:R-:W-:Y:S02]  /*13490*/  LEA.HI.X.SX32 R17, R8, R0, 0x2, P6 ;  /* 0x0000000008117211 */ /* 0x000fe400030f16ff */
[----:B-1----:R-:W-:-:S02]  /*134a0*/  LEA R14, P5, R6, R194, 0x2 ;  /* 0x000000c2060e7211 */ /* 0x002fc400078a10ff */
[----:B------:R-:W-:Y:S02]  /*134b0*/  LEA R10, P6, R5, R194, 0x2 ;  /* 0x000000c2050a7211 */ /* 0x000fe400078c10ff */
[----:B------:R-:W-:Y:S01]  /*134c0*/  LEA.HI.X.SX32 R15, R6, R0, 0x2, P5 ;  /* 0x00000000060f7211 */ /* 0x000fe200028f16ff */
[----:B------:R-:W-:Y:S01]  /*134d0*/  STL.64 [R1+0x190], R18 ;  /* 0x0001901201007387 */ /* 0x000fe20000100a00 */
[----:B------:R-:W-:Y:S02]  /*134e0*/  LEA R8, P5, R3, R194, 0x2 ;  /* 0x000000c203087211 */ /* 0x000fe400078a10ff */
[-C--:B------:R-:W-:Y:S01]  /*134f0*/  LEA.HI.X.SX32 R11, R5, R0.reuse, 0x2, P6 ;  /* 0x00000000050b7211 */ /* 0x080fe200030f16ff */
[----:B------:R1:W-:Y:S01]  /*13500*/  STL.64 [R1+0x178], R12 ;  /* 0x0001780c01007387 */ /* 0x0003e20000100a00 */
[----:B------:R-:W-:-:S03]  /*13510*/  LEA.HI.X.SX32 R9, R3, R0, 0x2, P5 ;  /* 0x0000000003097211 */ /* 0x000fc600028f16ff */
[----:B------:R-:W-:Y:S04]  /*13520*/  STL.64 [R1+0x180], R16 ;  /* 0x0001801001007387 */ /* 0x000fe80000100a00 */
[----:B------:R2:W-:Y:S01]  /*13530*/  STL.64 [R1+0x168], R10 ;  /* 0x0001680a01007387 */ /* 0x0005e20000100a00 */
[----:B-1----:R-:W-:-:S03]  /*13540*/  LEA R12, P3, R4, R194, 0x2 ;  /* 0x000000c2040c7211 */ /* 0x002fc600078610ff */
[----:B------:R-:W-:Y:S01]  /*13550*/  STL.64 [R1+0x170], R14 ;  /* 0x0001700e01007387 */ /* 0x000fe20000100a00 */
[----:B------:R-:W-:-:S03]  /*13560*/  LEA.HI.X.SX32 R13, R4, R0, 0x2, P3 ;  /* 0x00000000040d7211 */ /* 0x000fc600018f16ff */
[----:B------:R1:W-:Y:S01]  /*13570*/  STL.64 [R1+0x158], R8 ;  /* 0x0001580801007387 */ /* 0x0003e20000100a00 */
[CC--:B------:R-:W-:Y:S02]  /*13580*/  LEA R6, P3, R23.reuse, R194.reuse, 0x2 ;  /* 0x000000c217067211 */ /* 0x0c0fe400078610ff */
[C---:B--2---:R-:W-:Y:S02]  /*13590*/  LEA R10, P6, R2.reuse, R194, 0x2 ;  /* 0x000000c2020a7211 */ /* 0x044fe400078c10ff */
[-C--:B------:R-:W-:Y:S02]  /*135a0*/  LEA.HI.X.SX32 R7, R23, R0.reuse, 0x2, P3 ;  /* 0x0000000017077211 */ /* 0x080fe400018f16ff */
[----:B------:R-:W-:Y:S02]  /*135b0*/  LEA.HI.X.SX32 R11, R2, R0, 0x2, P6 ;  /* 0x00000000020b7211 */ /* 0x000fe400030f16ff */
[CC--:B------:R-:W-:Y:S02]  /*135c0*/  LEA R4, P6, R25.reuse, R194.reuse, 0x2 ;  /* 0x000000c219047211 */ /* 0x0c0fe400078c10ff */
[----:B-1----:R-:W-:Y:S01]  /*135d0*/  LEA R8, P5, R24, R194, 0x2 ;  /* 0x000000c218087211 */ /* 0x002fe200078a10ff */
[----:B------:R-:W-:Y:S01]  /*135e0*/  STL.64 [R1+0x160], R12 ;  /* 0x0001600c01007387 */ /* 0x000fe20000100a00 */
[----:B------:R-:W-:-:S02]  /*135f0*/  LEA.HI.X.SX32 R5, R25, R0, 0x2, P6 ;  /* 0x0000000019057211 */ /* 0x000fc400030f16ff */
[----:B------:R-:W-:Y:S01]  /*13600*/  LEA.HI.X.SX32 R9, R24, R0, 0x2, P5 ;  /* 0x0000000018097211 */ /* 0x000fe200028f16ff */
[----:B------:R1:W-:Y:S01]  /*13610*/  STL.64 [R1+0x148], R6 ;  /* 0x0001480601007387 */ /* 0x0003e20000100a00 */
[----:B------:R-:W-:-:S03]  /*13620*/  LEA R2, P5, R27, R194, 0x2 ;  /* 0x000000c21b027211 */ /* 0x000fc600078a10ff */
[----:B------:R-:W-:Y:S04]  /*13630*/  STL.64 [R1+0x150], R10 ;  /* 0x0001500a01007387 */ /* 0x000fe80000100a00 */
[----:B------:R-:W-:Y:S01]  /*13640*/  STL.64 [R1+0x140], R8 ;  /* 0x0001400801007387 */ /* 0x000fe20000100a00 */
[----:B-1----:R-:W-:-:S03]  /*13650*/  LEA R6, P3, R26, R194, 0x2 ;  /* 0x000000c21a067211 */ /* 0x002fc600078610ff */
[----:B------:R1:W-:Y:S01]  /*13660*/  STL.64 [R1+0x138], R4 ;  /* 0x0001380401007387 */ /* 0x0003e20000100a00 */
[-C--:B------:R-:W-:Y:S02]  /*13670*/  LEA.HI.X.SX32 R3, R27, R0.reuse, 0x2, P5 ;  /* 0x000000001b037211 */ /* 0x080fe400028f16ff */
[----:B------:R-:W-:Y:S02]  /*13680*/  LEA.HI.X.SX32 R7, R26, R0, 0x2, P3 ;  /* 0x000000001a077211 */ /* 0x000fe400018f16ff */
[----:B-1----:R-:W-:-:S03]  /*13690*/  LEA R4, P6, R28, R194, 0x2 ;  /* 0x000000c21c047211 */ /* 0x002fc600078c10ff */
[----:B------:R1:W-:Y:S01]  /*136a0*/  STL.64 [R1+0x130], R6 ;  /* 0x0001300601007387 */ /* 0x0003e20000100a00 */
[----:B------:R-:W-:-:S03]  /*136b0*/  LEA.HI.X.SX32 R5, R28, R0, 0x2, P6 ;  /* 0x000000001c057211 */ /* 0x000fc600030f16ff */
[----:B------:R2:W-:Y:S04]  /*136c0*/  STL.64 [R1+0x128], R2 ;  /* 0x0001280201007387 */ /* 0x0005e80000100a00 */
[----:B------:R3:W-:Y:S01]  /*136d0*/  STL.64 [R1+0x120], R4 ;  /* 0x0001200401007387 */ /* 0x0007e20000100a00 */
[CC--:B-1----:R-:W-:Y:S02]  /*136e0*/  LEA R6, P3, R29.reuse, R194.reuse, 0x2 ;  /* 0x000000c21d067211 */ /* 0x0c2fe400078610ff */
[----:B--2---:R-:W-:Y:S02]  /*136f0*/  LEA R2, P5, R30, R194, 0x2 ;  /* 0x000000c21e027211 */ /* 0x004fe400078a10ff */
[----:B------:R-:W-:Y:S02]  /*13700*/  LEA.HI.X.SX32 R7, R29, R0, 0x2, P3 ;  /* 0x000000001d077211 */ /* 0x000fe400018f16ff */
[----:B---3--:R-:W-:-:S02]  /*13710*/  LEA R4, P6, R31, R194, 0x2 ;  /* 0x000000c21f047211 */ /* 0x008fc400078c10ff */
[-C--:B------:R-:W-:Y:S02]  /*13720*/  LEA.HI.X.SX32 R3, R30, R0.reuse, 0x2, P5 ;  /* 0x000000001e037211 */ /* 0x080fe400028f16ff */
[----:B------:R-:W-:Y:S01]  /*13730*/  LEA.HI.X.SX32 R5, R31, R0, 0x2, P6 ;  /* 0x000000001f057211 */ /* 0x000fe200030f16ff */
[----:B------:R1:W-:Y:S04]  /*13740*/  STL.64 [R1+0x118], R6 ;  /* 0x0001180601007387 */ /* 0x0003e80000100a00 */
[----:B------:R2:W-:Y:S04]  /*13750*/  STL.64 [R1+0x110], R2 ;  /* 0x0001100201007387 */ /* 0x0005e80000100a00 */
[----:B------:R3:W-:Y:S01]  /*13760*/  STL.64 [R1+0x108], R4 ;  /* 0x0001080401007387 */ /* 0x0007e20000100a00 */
[----:B-1----:R-:W-:-:S02]  /*13770*/  LEA R6, P3, R32, R194, 0x2 ;  /* 0x000000c220067211 */ /* 0x002fc400078610ff */
[C---:B--2---:R-:W-:Y:S02]  /*13780*/  LEA R2, P5, R33.reuse, R194, 0x2 ;  /* 0x000000c221027211 */ /* 0x044fe400078a10ff */
[----:B------:R-:W-:Y:S02]  /*13790*/  LEA.HI.X.SX32 R7, R32, R0, 0x2, P3 ;  /* 0x0000000020077211 */ /* 0x000fe400018f16ff */
[C---:B---3--:R-:W-:Y:S02]  /*137a0*/  LEA R4, P6, R34.reuse, R194, 0x2 ;  /* 0x000000c222047211 */ /* 0x048fe400078c10ff */
[-C--:B------:R-:W-:Y:S02]  /*137b0*/  LEA.HI.X.SX32 R3, R33, R0.reuse, 0x2, P5 ;  /* 0x0000000021037211 */ /* 0x080fe400028f16ff */
[----:B------:R-:W-:Y:S01]  /*137c0*/  LEA.HI.X.SX32 R5, R34, R0, 0x2, P6 ;  /* 0x0000000022057211 */ /* 0x000fe200030f16ff */
[----:B------:R1:W-:Y:S04]  /*137d0*/  STL.64 [R1+0x100], R6 ;  /* 0x0001000601007387 */ /* 0x0003e80000100a00 */
[----:B------:R2:W-:Y:S04]  /*137e0*/  STL.64 [R1+0xf8], R2 ;  /* 0x0000f80201007387 */ /* 0x0005e80000100a00 */
[----:B------:R3:W-:Y:S01]  /*137f0*/  STL.64 [R1+0xf0], R4 ;  /* 0x0000f00401007387 */ /* 0x0007e20000100a00 */
[----:B-1----:R-:W-:-:S02]  /*13800*/  LEA R6, P3, R35, R194, 0x2 ;  /* 0x000000c223067211 */ /* 0x002fc400078610ff */
[----:B--2---:R-:W-:Y:S01]  /*13810*/  LEA R2, P5, R36, R194, 0x2 ;  /* 0x000000c224027211 */ /* 0x004fe200078a10ff */
[----:B------:R-:W-:Y:S01]  /*13820*/  IMAD R38, R38, c[0x0][0x190], RZ ;  /* 0x0000640026267a24 */ /* 0x000fe200078e02ff */
[----:B------:R-:W-:Y:S02]  /*13830*/  LEA.HI.X.SX32 R7, R35, R0, 0x2, P3 ;  /* 0x0000000023077211 */ /* 0x000fe400018f16ff */
[----:B---3--:R-:W-:Y:S01]  /*13840*/  LEA R4, P6, R37, R194, 0x2 ;  /* 0x000000c225047211 */ /* 0x008fe200078c10ff */
[----:B------:R-:W-:Y:S01]  /*13850*/  IMAD R39, R39, c[0x0][0x190], RZ ;  /* 0x0000640027277a24 */ /* 0x000fe200078e02ff */
[-C--:B------:R-:W-:Y:S01]  /*13860*/  LEA.HI.X.SX32 R3, R36, R0.reuse, 0x2, P5 ;  /* 0x0000000024037211 */ /* 0x080fe200028f16ff */
[----:B------:R-:W-:Y:S01]  /*13870*/  IMAD R40, R40, c[0x0][0x190], RZ ;  /* 0x0000640028287a24 */ /* 0x000fe200078e02ff */
        /* <DEDUP_REMOVED lines=97> */
[----:B------:R1:W-:Y:S01]  /*13e90*/  STL.64 [R1+0x28], R6 ;  /* 0x0000280601007387 */ /* 0x0003e20000100a00 */
[----:B------:R-:W-:-:S03]  /*13ea0*/  IMAD R195, R195, c[0x0][0x190], RZ ;  /* 0x00006400c3c37a24 */ /* 0x000fc600078e02ff */
[----:B------:R2:W-:Y:S04]  /*13eb0*/  STL.64 [R1+0x20], R2 ;  /* 0x0000200201007387 */ /* 0x0005e80000100a00 */
[----:B------:R3:W-:Y:S01]  /*13ec0*/  STL.64 [R1+0x18], R4 ;  /* 0x0000180401007387 */ /* 0x0007e20000100a00 */
[CC--:B-1----:R-:W-:Y:S02]  /*13ed0*/  LEA R6, P3, R62.reuse, R194.reuse, 0x2 ;  /* 0x000000c23e067211 */ /* 0x0c2fe400078610ff */
[----:B--2---:R-:W-:Y:S01]  /*13ee0*/  LEA R2, P5, R63, R194, 0x2 ;  /* 0x000000c23f027211 */ /* 0x004fe200078a10ff */
[----:B------:R-:W-:Y:S01]  /*13ef0*/  IMAD R65, R65, c[0x0][0x190], RZ ;  /* 0x0000640041417a24 */ /* 0x000fe200078e02ff */
[----:B------:R-:W-:Y:S02]  /*13f00*/  LEA.HI.X.SX32 R7, R62, R0, 0x2, P3 ;  /* 0x000000003e077211 */ /* 0x000fe400018f16ff */
[----:B---3--:R-:W-:Y:S01]  /*13f10*/  LEA R4, P6, R64, R194, 0x2 ;  /* 0x000000c240047211 */ /* 0x008fe200078c10ff */
[----:B------:R-:W-:Y:S01]  /*13f20*/  IMAD.MOV.U32 R250, RZ, RZ, R195 ;  /* 0x000000fffffa7224 */ /* 0x000fe200078e00c3 */
[-C--:B------:R-:W-:Y:S01]  /*13f30*/  LEA.HI.X.SX32 R3, R63, R0.reuse, 0x2, P5 ;  /* 0x000000003f037211 */ /* 0x080fe200028f16ff */
[----:B------:R-:W-:Y:S01]  /*13f40*/  IMAD R66, R66, c[0x0][0x190], RZ ;  /* 0x0000640042427a24 */ /* 0x000fe200078e02ff */
[----:B------:R-:W-:Y:S01]  /*13f50*/  LEA.HI.X.SX32 R5, R64, R0, 0x2, P6 ;  /* 0x0000000040057211 */ /* 0x000fe200030f16ff */
[----:B------:R-:W-:-:S02]  /*13f60*/  IMAD R175, R175, c[0x0][0x190], RZ ;  /* 0x00006400afaf7a24 */ /* 0x000fc400078e02ff */
[----:B------:R-:W-:Y:S01]  /*13f70*/  IMAD.MOV.U32 R72, RZ, RZ, R71 ;  /* 0x000000ffff487224 */ /* 0x000fe200078e0047 */
[----:B------:R1:W-:Y:S01]  /*13f80*/  STL.64 [R1+0x10], R6 ;  /* 0x0000100601007387 */ /* 0x0003e20000100a00 */
[----:B------:R-:W-:Y:S02]  /*13f90*/  IMAD.MOV.U32 R71, RZ, RZ, R69 ;  /* 0x000000ffff477224 */ /* 0x000fe400078e0045 */
[----:B------:R-:W-:Y:S01]  /*13fa0*/  IMAD.MOV.U32 R69, RZ, RZ, R250 ;  /* 0x000000ffff457224 */ /* 0x000fe200078e00fa */
[----:B------:R-:W-:Y:S01]  /*13fb0*/  LEA R250, P3, R65, R194, 0x2 ;  /* 0x000000c241fa7211 */ /* 0x000fe200078610ff */
[----:B------:R2:W-:Y:S01]  /*13fc0*/  STL.64 [R1+0x8], R2 ;  /* 0x0000080201007387 */ /* 0x0005e20000100a00 */
[----:B------:R-:W-:-:S03]  /*13fd0*/  IMAD.MOV.U32 R70, RZ, RZ, R252 ;  /* 0x000000ffff467224 */ /* 0x000fc600078e00fc */
[----:B------:R3:W-:Y:S01]  /*13fe0*/  STL.64 [R1], R4 ;  /* 0x0000000401007387 */ /* 0x0007e20000100a00 */
[----:B------:R-:W-:Y:S01]  /*13ff0*/  IMAD R252, R251, c[0x0][0x190], RZ ;  /* 0x00006400fbfc7a24 */ /* 0x000fe200078e02ff */
[----:B------:R-:W-:Y:S02]  /*14000*/  LEA.HI.X.SX32 R251, R65, R0, 0x2, P3 ;  /* 0x0000000041fb7211 */ /* 0x000fe400018f16ff */
[-C--:B-1----:R-:W-:Y:S02]  /*14010*/  LEA R6, P3, R197, R194.reuse, 0x2 ;  /* 0x000000c2c5067211 */ /* 0x082fe400078610ff */
[CC--:B--2---:R-:W-:Y:S02]  /*14020*/  LEA R2, P5, R66.reuse, R194.reuse, 0x2 ;  /* 0x000000c242027211 */ /* 0x0c4fe400078a10ff */
[----:B---3--:R-:W-:Y:S02]  /*14030*/  LEA R4, P6, R175, R194, 0x2 ;  /* 0x000000c2af047211 */ /* 0x008fe400078c10ff */
[----:B------:R-:W-:-:S02]  /*14040*/  LEA.HI.X.SX32 R3, R66, R0, 0x2, P5 ;  /* 0x0000000042037211 */ /* 0x000fc400028f16ff */
[----:B------:R-:W-:Y:S02]  /*14050*/  LEA R8, P5, R205, R194, 0x2 ;  /* 0x000000c2cd087211 */ /* 0x000fe400078a10ff */
[----:B------:R-:W-:Y:S02]  /*14060*/  LEA.HI.X.SX32 R5, R175, R0, 0x2, P6 ;  /* 0x00000000af057211 */ /* 0x000fe400030f16ff */
[----:B------:R-:W-:Y:S02]  /*14070*/  LEA R10, P6, R210, R194, 0x2 ;  /* 0x000000c2d20a7211 */ /* 0x000fe400078c10ff */
[----:B------:R-:W-:Y:S02]  /*14080*/  LEA.HI.X.SX32 R7, R197, R0, 0x2, P3 ;  /* 0x00000000c5077211 */ /* 0x000fe400018f16ff */
[----:B------:R-:W-:Y:S02]  /*14090*/  LEA R12, P3, R222, R194, 0x2 ;  /* 0x000000c2de0c7211 */ /* 0x000fe400078610ff */
[----:B------:R-:W-:-:S02]  /*140a0*/  LEA.HI.X.SX32 R9, R205, R0, 0x2, P5 ;  /* 0x00000000cd097211 */ /* 0x000fc400028f16ff */
[----:B------:R-:W-:Y:S02]  /*140b0*/  LEA R14, P5, R229, R194, 0x2 ;  /* 0x000000c2e50e7211 */ /* 0x000fe400078a10ff */
[----:B------:R-:W-:Y:S02]  /*140c0*/  LEA.HI.X.SX32 R11, R210, R0, 0x2, P6 ;  /* 0x00000000d20b7211 */ /* 0x000fe400030f16ff */
[----:B------:R-:W-:Y:S02]  /*140d0*/  LEA R16, P6, R236, R194, 0x2 ;  /* 0x000000c2ec107211 */ /* 0x000fe400078c10ff */
[----:B------:R-:W-:Y:S02]  /*140e0*/  LEA.HI.X.SX32 R13, R222, R0, 0x2, P3 ;  /* 0x00000000de0d7211 */ /* 0x000fe400018f16ff */
[----:B------:R-:W-:Y:S02]  /*140f0*/  LEA R18, P3, R243, R194, 0x2 ;  /* 0x000000c2f3127211 */ /* 0x000fe400078610ff */
[----:B------:R-:W-:Y:S01]  /*14100*/  LEA.HI.X.SX32 R15, R229, R0, 0x2, P5 ;  /* 0x00000000e50f7211 */ /* 0x000fe200028f16ff */
[----:B------:R1:W-:Y:S01]  /*14110*/  STL.64 [R1+0x1420], R250 ;  /* 0x001420fa01007387 */ /* 0x0003e20000100a00 */
[----:B------:R-:W-:-:S02]  /*14120*/  LEA R20, P5, R72, R194, 0x2 ;  /* 0x000000c248147211 */ /* 0x000fc400078a10ff */
[----:B------:R-:W-:Y:S01]  /*14130*/  LEA.HI.X.SX32 R17, R236, R0, 0x2, P6 ;  /* 0x00000000ec117211 */ /* 0x000fe200030f16ff */
[----:B------:R-:W-:Y:S01]  /*14140*/  STL.64 [R1+0x13d8], R2 ;  /* 0x0013d80201007387 */ /* 0x000fe20000100a00 */
[----:B------:R-:W-:Y:S02]  /*14150*/  LEA R22, P6, R71, R194, 0x2 ;  /* 0x000000c247167211 */ /* 0x000fe400078c10ff */
[----:B------:R-:W-:Y:S01]  /*14160*/  LEA.HI.X.SX32 R19, R243, R0, 0x2, P3 ;  /* 0x00000000f3137211 */ /* 0x000fe200018f16ff */
[----:B------:R2:W-:Y:S01]  /*14170*/  STL.64 [R1+0x1390], R4 ;  /* 0x0013900401007387 */ /* 0x0005e20000100a00 */
[----:B------:R-:W-:Y:S02]  /*14180*/  LEA R24, P3, R70, R194, 0x2 ;  /* 0x000000c246187211 */ /* 0x000fe400078610ff */
[----:B------:R-:W-:Y:S01]  /*14190*/  LEA.HI.X.SX32 R21, R72, R0, 0x2, P5 ;  /* 0x0000000048157211 */ /* 0x000fe200028f16ff */
[----:B------:R-:W-:Y:S01]  /*141a0*/  STL.64 [R1+0x1588], R6 ;  /* 0x0015880601007387 */ /* 0x000fe20000100a00 */
[----:B------:R-:W-:-:S02]  /*141b0*/  LEA R26, P5, R69, R194, 0x2 ;  /* 0x000000c2451a7211 */ /* 0x000fc400078a10ff */
[----:B------:R-:W-:Y:S01]  /*141c0*/  LEA.HI.X.SX32 R23, R71, R0, 0x2, P6 ;  /* 0x0000000047177211 */ /* 0x000fe200030f16ff */
[----:B------:R-:W-:Y:S01]  /*141d0*/  STL.64 [R1+0x1540], R8 ;  /* 0x0015400801007387 */ /* 0x000fe20000100a00 */
[----:B------:R-:W-:-:S03]  /*141e0*/  LEA R28, P6, R68, R194, 0x2 ;  /* 0x000000c2441c7211 */ /* 0x000fc600078c10ff */
[----:B------:R3:W-:Y:S01]  /*141f0*/  STL.64 [R1+0x14f8], R10 ;  /* 0x0014f80a01007387 */ /* 0x0007e20000100a00 */
[----:B------:R-:W-:-:S03]  /*14200*/  LEA.HI.X.SX32 R25, R70, R0, 0x2, P3 ;  /* 0x0000000046197211 */ /* 0x000fc600018f16ff */
[----:B------:R3:W-:Y:S01]  /*14210*/  STL.64 [R1+0x14b0], R12 ;  /* 0x0014b00c01007387 */ /* 0x0007e20000100a00 */
[----:B------:R-:W-:-:S03]  /*14220*/  LEA.HI.X.SX32 R27, R69, R0, 0x2, P5 ;  /* 0x00000000451b7211 */ /* 0x000fc600028f16ff */
[----:B------:R-:W-:Y:S01]  /*14230*/  STL.64 [R1+0x1468], R14 ;  /* 0x0014680e01007387 */ /* 0x000fe20000100a00 */
[----:B------:R-:W-:-:S03]  /*14240*/  LEA.HI.X.SX32 R29, R68, R0, 0x2, P6 ;  /* 0x00000000441d7211 */ /* 0x000fc600030f16ff */
[----:B------:R-:W-:Y:S04]  /*14250*/  STL.64 [R1+0x1428], R16 ;  /* 0x0014281001007387 */ /* 0x000fe80000100a00 */
[----:B------:R-:W-:Y:S04]  /*14260*/  STL.64 [R1+0x13e0], R18 ;  /* 0x0013e01201007387 */ /* 0x000fe80000100a00 */
[----:B------:R-:W-:Y:S04]  /*14270*/  STL.64 [R1+0x1398], R20 ;  /* 0x0013981401007387 */ /* 0x000fe80000100a00 */
[----:B------:R-:W-:Y:S04]  /*14280*/  STL.64 [R1+0x1590], R22 ;  /* 0x0015901601007387 */ /* 0x000fe80000100a00 */
[----:B------:R-:W-:Y:S04]  /*14290*/  STL.64 [R1+0x1548], R24 ;  /* 0x0015481801007387 */ /* 0x000fe80000100a00 */
[----:B------:R-:W-:Y:S04]  /*142a0*/  STL.64 [R1+0x1500], R26 ;  /* 0x0015001a01007387 */ /* 0x000fe80000100a00 */
[----:B------:R-:W-:Y:S04]  /*142b0*/  STL.64 [R1+0x14b8], R28 ;  /* 0x0014b81c01007387 */ /* 0x000fe80000100a00 */
[----:B------:R-:W2:Y:S04]  /*142c0*/  LDL.LU R112, [R1+0x200] ;  /* 0x0002000001707983 */ /* 0x000ea80000300800 */
[----:B------:R-:W3:Y:S04]  /*142d0*/  LDL.LU R114, [R1+0x204] ;  /* 0x0002040001727983 */ /* 0x000ee80000300800 */
[----:B------:R-:W3:Y:S04]  /*142e0*/  LDL.LU R116, [R1+0x208] ;  /* 0x0002080001747983 */ /* 0x000ee80000300800 */
[----:B------:R-:W3:Y:S04]  /*142f0*/  LDL.LU R118, [R1+0x20c] ;  /* 0x00020c0001767983 */ /* 0x000ee80000300800 */
[----:B------:R-:W3:Y:S04]  /*14300*/  LDL.LU R120, [R1+0x210] ;  /* 0x0002100001787983 */ /* 0x000ee80000300800 */
[----:B------:R-:W3:Y:S04]  /*14310*/  LDL.LU R122, [R1+0x214] ;  /* 0x00021400017a7983 */ /* 0x000ee80000300800 */
[----:B------:R-:W3:Y:S04]  /*14320*/  LDL.LU R124, [R1+0x218] ;  /* 0x00021800017c7983 */ /* 0x000ee80000300800 */
[----:B------:R-:W3:Y:S01]  /*14330*/  LDL.LU R126, [R1+0x21c] ;  /* 0x00021c00017e7983 */ /* 0x000ee20000300800 */
[----:B------:R-:W-:-:S02]  /*14340*/  LEA R30, P3, R67, R194, 0x2 ;  /* 0x000000c2431e7211 */ /* 0x000fc400078610ff */
[-C--:B------:R-:W-:Y:S01]  /*14350*/  LEA R32, P5, R249, R194.reuse, 0x2 ;  /* 0x000000c2f9207211 */ /* 0x080fe200078a10ff */
[----:B------:R-:W3:Y:S01]  /*14360*/  LDL.LU R128, [R1+0x220] ;  /* 0x0002200001807983 */ /* 0x000ee20000300800 */
[----:B------:R-:W-:Y:S02]  /*14370*/  LEA R34, P6, R248, R194, 0x2 ;  /* 0x000000c2f8227211 */ /* 0x000fe400078c10ff */
[----:B------:R-:W-:Y:S01]  /*14380*/  LEA.HI.X.SX32 R31, R67, R0, 0x2, P3 ;  /* 0x00000000431f7211 */ /* 0x000fe200018f16ff */
[----:B------:R-:W3:Y:S01]  /*14390*/  LDL.LU R130, [R1+0x224] ;  /* 0x0002240001827983 */ /* 0x000ee20000300800 */
[----:B------:R-:W-:Y:S02]  /*143a0*/  LEA R36, P3, R247, R194, 0x2 ;  /* 0x000000c2f7247211 */ /* 0x000fe400078610ff */
[----:B------:R-:W-:Y:S01]  /*143b0*/  LEA.HI.X.SX32 R33, R249, R0, 0x2, P5 ;  /* 0x00000000f9217211 */ /* 0x000fe200028f16ff */
[----:B------:R-:W3:Y:S01]  /*143c0*/  LDL.LU R132, [R1+0x228] ;  /* 0x0002280001847983 */ /* 0x000ee20000300800 */
[----:B------:R-:W-:-:S02]  /*143d0*/  LEA R38, P5, R245, R194, 0x2 ;  /* 0x000000c2f5267211 */ /* 0x000fc400078a10ff */
[----:B------:R-:W-:Y:S02]  /*143e0*/  LEA.HI.X.SX32 R35, R248, R0, 0x2, P6 ;  /* 0x00000000f8237211 */ /* 0x000fe400030f16ff */
[----:B------:R-:W-:Y:S02]  /*143f0*/  LEA R40, P6, R244, R194, 0x2 ;  /* 0x000000c2f4287211 */ /* 0x000fe400078c10ff */
[----:B------:R-:W-:Y:S02]  /*14400*/  LEA.HI.X.SX32 R37, R247, R0, 0x2, P3 ;  /* 0x00000000f7257211 */ /* 0x000fe400018f16ff */
[----:B------:R-:W-:Y:S02]  /*14410*/  LEA R42, P3, R242, R194, 0x2 ;  /* 0x000000c2f22a7211 */ /* 0x000fe400078610ff */
[----:B------:R-:W-:Y:S02]  /*14420*/  LEA.HI.X.SX32 R39, R245, R0, 0x2, P5 ;  /* 0x00000000f5277211 */ /* 0x000fe400028f16ff */
        /* <DEDUP_REMOVED lines=24> */
[----:B------:R-:W-:Y:S01]  /*145b0*/  LEA R68, P5, R216, R194, 0x2 ;  /* 0x000000c2d8447211 */ /* 0x000fe200078a10ff */
[----:B------:R-:W-:Y:S01]  /*145c0*/  STL.64 [R1+0x1470], R30 ;  /* 0x0014701e01007387 */ /* 0x000fe20000100a00 */
[----:B------:R-:W-:-:S02]  /*145d0*/  LEA.HI.X.SX32 R65, R221, R0, 0x2, P6 ;  /* 0x00000000dd417211 */ /* 0x000fc400030f16ff */
[----:B------:R-:W-:Y:S01]  /*145e0*/  LEA R70, P6, R215, R194, 0x2 ;  /* 0x000000c2d7467211 */ /* 0x000fe200078c10ff */
[----:B------:R-:W-:Y:S01]  /*145f0*/  STL.64 [R1+0x1430], R32 ;  /* 0x0014302001007387 */ /* 0x000fe20000100a00 */
[----:B------:R-:W-:Y:S02]  /*14600*/  LEA.HI.X.SX32 R67, R217, R0, 0x2, P3 ;  /* 0x00000000d9437211 */ /* 0x000fe400018f16ff */
[----:B------:R-:W-:Y:S01]  /*14610*/  LEA R72, P3, R214, R194, 0x2 ;  /* 0x000000c2d6487211 */ /* 0x000fe200078610ff */
[----:B------:R-:W-:Y:S01]  /*14620*/  STL.64 [R1+0x13e8], R34 ;  /* 0x0013e82201007387 */ /* 0x000fe20000100a00 */
[----:B------:R-:W-:Y:S02]  /*14630*/  LEA.HI.X.SX32 R69, R216, R0, 0x2, P5 ;  /* 0x00000000d8457211 */ /* 0x000fe400028f16ff */
[----:B------:R-:W-:Y:S01]  /*14640*/  LEA R74, P5, R209, R194, 0x2 ;  /* 0x000000c2d14a7211 */ /* 0x000fe200078a10ff */
[----:B------:R-:W-:Y:S01]  /*14650*/  STL.64 [R1+0x13a0], R36 ;  /* 0x0013a02401007387 */ /* 0x000fe20000100a00 */
[----:B------:R-:W-:-:S03]  /*14660*/  LEA.HI.X.SX32 R71, R215, R0, 0x2, P6 ;  /* 0x00000000d7477211 */ /* 0x000fc600030f16ff */
[----:B------:R-:W-:Y:S01]  /*14670*/  STL.64 [R1+0x1598], R38 ;  /* 0x0015982601007387 */ /* 0x000fe20000100a00 */
[----:B------:R-:W-:Y:S02]  /*14680*/  LEA R76, P6, R208, R194, 0x2 ;  /* 0x000000c2d04c7211 */ /* 0x000fe400078c10ff */
[----:B------:R-:W-:Y:S01]  /*14690*/  LEA.HI.X.SX32 R73, R214, R0, 0x2, P3 ;  /* 0x00000000d6497211 */ /* 0x000fe200018f16ff */
[----:B------:R-:W-:Y:S01]  /*146a0*/  STL.64 [R1+0x1550], R40 ;  /* 0x0015502801007387 */ /* 0x000fe20000100a00 */
[----:B------:R-:W-:Y:S02]  /*146b0*/  LEA R78, P3, R207, R194, 0x2 ;  /* 0x000000c2cf4e7211 */ /* 0x000fe400078610ff */
[----:B------:R-:W-:Y:S01]  /*146c0*/  LEA.HI.X.SX32 R75, R209, R0, 0x2, P5 ;  /* 0x00000000d14b7211 */ /* 0x000fe200028f16ff */
[----:B------:R-:W-:Y:S01]  /*146d0*/  STL.64 [R1+0x1508], R42 ;  /* 0x0015082a01007387 */ /* 0x000fe20000100a00 */
[----:B------:R-:W-:-:S03]  /*146e0*/  LEA R80, P5, R206, R194, 0x2 ;  /* 0x000000c2ce507211 */ /* 0x000fc600078a10ff */
[----:B------:R-:W-:Y:S01]  /*146f0*/  STL.64 [R1+0x14c0], R44 ;  /* 0x0014c02c01007387 */ /* 0x000fe20000100a00 */
[----:B------:R-:W-:-:S03]  /*14700*/  LEA.HI.X.SX32 R77, R208, R0, 0x2, P6 ;  /* 0x00000000d04d7211 */ /* 0x000fc600030f16ff */
[----:B------:R-:W-:Y:S01]  /*14710*/  STL.64 [R1+0x1478], R46 ;  /* 0x0014782e01007387 */ /* 0x000fe20000100a00 */
[----:B------:R-:W-:-:S03]  /*14720*/  LEA R82, P6, R203, R194, 0x2 ;  /* 0x000000c2cb527211 */ /* 0x000fc600078c10ff */
[----:B------:R-:W-:Y:S01]  /*14730*/  STL.64 [R1+0x1438], R48 ;  /* 0x0014383001007387 */ /* 0x000fe20000100a00 */
[----:B------:R-:W-:-:S03]  /*14740*/  LEA.HI.X.SX32 R79, R207, R0, 0x2, P3 ;  /* 0x00000000cf4f7211 */ /* 0x000fc600018f16ff */
        /* <DEDUP_REMOVED lines=51> */
[----:B------:R-:W-:Y:S04]  /*14a80*/  STL.64 [R1+0x1570], R104 ;  /* 0x0015706801007387 */ /* 0x000fe80000100a00 */
[----:B------:R-:W4:Y:S01]  /*14a90*/  LDL.LU R134, [R1+0x22c] ;  /* 0x00022c0001867983 */ /* 0x000f220000300800 */
[----:B--2---:R-:W-:-:S02]  /*14aa0*/  LEA R106, P6, R112, R194, 0x2 ;  /* 0x000000c2706a7211 */ /* 0x004fc400078c10ff */
[----:B---3--:R-:W-:Y:S02]  /*14ab0*/  LEA R108, P3, R114, R194, 0x2 ;  /* 0x000000c2726c7211 */ /* 0x008fe400078610ff */
[----:B------:R-:W-:Y:S02]  /*14ac0*/  LEA.HI.X.SX32 R107, R112, R0, 0x2, P6 ;  /* 0x00000000706b7211 */ /* 0x000fe400030f16ff */
[----:B------:R-:W-:Y:S02]  /*14ad0*/  LEA R110, P5, R116, R194, 0x2 ;  /* 0x000000c2746e7211 */ /* 0x000fe400078a10ff */
[----:B------:R-:W-:Y:S02]  /*14ae0*/  LEA.HI.X.SX32 R109, R114, R0, 0x2, P3 ;  /* 0x00000000726d7211 */ /* 0x000fe400018f16ff */
[----:B------:R-:W-:Y:S01]  /*14af0*/  LEA R112, P6, R118, R194, 0x2 ;  /* 0x000000c276707211 */ /* 0x000fe200078c10ff */
[----:B------:R-:W-:Y:S01]  /*14b00*/  STL.64 [R1+0x1528], R106 ;  /* 0x0015286a01007387 */ /* 0x000fe20000100a00 */
[----:B------:R-:W-:-:S02]  /*14b10*/  LEA.HI.X.SX32 R111, R116, R0, 0x2, P5 ;  /* 0x00000000746f7211 */ /* 0x000fc400028f16ff */
[----:B------:R-:W-:Y:S01]  /*14b20*/  LEA R114, P3, R120, R194, 0x2 ;  /* 0x000000c278727211 */ /* 0x000fe200078610ff */
[----:B------:R-:W2:Y:S01]  /*14b30*/  LDL.LU R136, [R1+0x230] ;  /* 0x0002300001887983 */ /* 0x000ea20000300800 */
[----:B------:R-:W-:Y:S02]  /*14b40*/  LEA.HI.X.SX32 R113, R118, R0, 0x2, P6 ;  /* 0x0000000076717211 */ /* 0x000fe400030f16ff */
[----:B------:R-:W-:Y:S01]  /*14b50*/  LEA R116, P5, R122, R194, 0x2 ;  /* 0x000000c27a747211 */ /* 0x000fe200078a10ff */
[----:B------:R-:W-:Y:S01]  /*14b60*/  STL.64 [R1+0x14e0], R108 ;  /* 0x0014e06c01007387 */ /* 0x000fe20000100a00 */
[-C--:B------:R-:W-:Y:S02]  /*14b70*/  LEA.HI.X.SX32 R115, R120, R0.reuse, 0x2, P3 ;  /* 0x0000000078737211 */ /* 0x080fe400018f16ff */
[----:B------:R-:W-:Y:S01]  /*14b80*/  LEA.HI.X.SX32 R117, R122, R0, 0x2, P5 ;  /* 0x000000007a757211 */ /* 0x000fe200028f16ff */
[----:B------:R-:W3:Y:S01]  /*14b90*/  LDL.LU R138, [R1+0x234] ;  /* 0x00023400018a7983 */ /* 0x000ee20000300800 */
[----:B------:R-:W-:-:S03]  /*14ba0*/  LEA R118, P6, R124, R194, 0x2 ;  /* 0x000000c27c767211 */ /* 0x000fc600078c10ff */
[----:B------:R-:W-:Y:S01]  /*14bb0*/  STL.64 [R1+0x1498], R110 ;  /* 0x0014986e01007387 */ /* 0x000fe20000100a00 */
[----:B------:R-:W-:-:S03]  /*14bc0*/  LEA R120, P3, R126, R194, 0x2 ;  /* 0x000000c27e787211 */ /* 0x000fc600078610ff */
[----:B------:R-:W3:Y:S01]  /*14bd0*/  LDL.LU R140, [R1+0x238] ;  /* 0x00023800018c7983 */ /* 0x000ee20000300800 */
[----:B------:R-:W-:-:S03]  /*14be0*/  LEA.HI.X.SX32 R119, R124, R0, 0x2, P6 ;  /* 0x000000007c777211 */ /* 0x000fc600030f16ff */
[----:B------:R-:W-:Y:S01]  /*14bf0*/  STL.64 [R1+0x1458], R112 ;  /* 0x0014587001007387 */ /* 0x000fe20000100a00 */
[----:B------:R-:W-:-:S03]  /*14c00*/  LEA.HI.X.SX32 R121, R126, R0, 0x2, P3 ;  /* 0x000000007e797211 */ /* 0x000fc600018f16ff */
[----:B------:R-:W-:Y:S04]  /*14c10*/  STL.64 [R1+0x1410], R114 ;  /* 0x0014107201007387 */ /* 0x000fe80000100a00 */
[----:B------:R-:W3:Y:S04]  /*14c20*/  LDL.LU R142, [R1+0x23c] ;  /* 0x00023c00018e7983 */ /* 0x000ee80000300800 */
[----:B------:R-:W-:Y:S04]  /*14c30*/  STL.64 [R1+0x13c8], R116 ;  /* 0x0013c87401007387 */ /* 0x000fe80000100a00 */
[----:B------:R-:W3:Y:S04]  /*14c40*/  LDL.LU R144, [R1+0x240] ;  /* 0x0002400001907983 */ /* 0x000ee80000300800 */
[----:B------:R-:W3:Y:S04]  /*14c50*/  LDL.LU R146, [R1+0x244] ;  /* 0x0002440001927983 */ /* 0x000ee80000300800 */
[----:B------:R-:W-:Y:S04]  /*14c60*/  STL.64 [R1+0x15c0], R118 ;  /* 0x0015c07601007387 */ /* 0x000fe80000100a00 */
[----:B------:R-:W-:Y:S04]  /*14c70*/  STL.64 [R1+0x1578], R120 ;  /* 0x0015787801007387 */ /* 0x000fe80000100a00 */
[----:B------:R-:W3:Y:S01]  /*14c80*/  LDL.LU R148, [R1+0x248] ;  /* 0x0002480001947983 */ /* 0x000ee20000300800 */
[----:B------:R-:W-:-:S02]  /*14c90*/  LEA R122, P5, R128, R194, 0x2 ;  /* 0x000000c2807a7211 */ /* 0x000fc400078a10ff */
[-C--:B------:R-:W-:Y:S02]  /*14ca0*/  LEA R124, P6, R130, R194.reuse, 0x2 ;  /* 0x000000c2827c7211 */ /* 0x080fe400078c10ff */
[----:B------:R-:W-:Y:S02]  /*14cb0*/  LEA R126, P3, R132, R194, 0x2 ;  /* 0x000000c2847e7211 */ /* 0x000fe400078610ff */
[-C--:B------:R-:W-:Y:S02]  /*14cc0*/  LEA.HI.X.SX32 R123, R128, R0.reuse, 0x2, P5 ;  /* 0x00000000807b7211 */ /* 0x080fe400028f16ff */
[-C--:B------:R-:W-:Y:S02]  /*14cd0*/  LEA.HI.X.SX32 R125, R130, R0.reuse, 0x2, P6 ;  /* 0x00000000827d7211 */ /* 0x080fe400030f16ff */
[----:B------:R-:W-:Y:S01]  /*14ce0*/  LEA.HI.X.SX32 R127, R132, R0, 0x2, P3 ;  /* 0x00000000847f7211 */ /* 0x000fe200018f16ff */
[----:B------:R-:W-:Y:S04]  /*14cf0*/  STL.64 [R1+0x1530], R122 ;  /* 0x0015307a01007387 */ /* 0x000fe80000100a00 */
[----:B------:R-:W3:Y:S04]  /*14d00*/  LDL.LU R150, [R1+0x24c] ;  /* 0x00024c0001967983 */ /* 0x000ee80000300800 */
[----:B------:R-:W-:Y:S04]  /*14d10*/  STL.64 [R1+0x14e8], R124 ;  /* 0x0014e87c01007387 */ /* 0x000fe80000100a00 */
[----:B------:R-:W3:Y:S04]  /*14d20*/  LDL.LU R152, [R1+0x250] ;  /* 0x0002500001987983 */ /* 0x000ee80000300800 */
[----:B------:R-:W-:Y:S04]  /*14d30*/  STL.64 [R1+0x14a0], R126 ;  /* 0x0014a07e01007387 */ /* 0x000fe80000100a00 */
[----:B------:R-:W3:Y:S01]  /*14d40*/  LDL.LU R154, [R1+0x254] ;  /* 0x00025400019a7983 */ /* 0x000ee20000300800 */
[----:B----4-:R-:W-:-:S04]  /*14d50*/  LEA R128, P5, R134, R194, 0x2 ;  /* 0x000000c286807211 */ /* 0x010fc800078a10ff */
[----:B------:R-:W-:-:S05]  /*14d60*/  LEA.HI.X.SX32 R129, R134, R0, 0x2, P5 ;  /* 0x0000000086817211 */ /* 0x000fca00028f16ff */
[----:B------:R-:W-:Y:S04]  /*14d70*/  STL.64 [R1+0x1460], R128 ;  /* 0x0014608001007387 */ /* 0x000fe80000100a00 */
[----:B------:R-:W4:Y:S04]  /*14d80*/  LDL.LU R156, [R1+0x258] ;  /* 0x00025800019c7983 */ /* 0x000f280000300800 */
[----:B------:R-:W4:Y:S01]  /*14d90*/  LDL.LU R158, [R1+0x25c] ;  /* 0x00025c00019e7983 */ /* 0x000f220000300800 */
[----:B--2---:R-:W-:-:S04]  /*14da0*/  LEA R130, P6, R136, R194, 0x2 ;  /* 0x000000c288827211 */ /* 0x004fc800078c10ff */
[----:B------:R-:W-:Y:S02]  /*14db0*/  LEA.HI.X.SX32 R131, R136, R0, 0x2, P6 ;  /* 0x0000000088837211 */ /* 0x000fe400030f16ff */
[----:B---3--:R-:W-:-:S03]  /*14dc0*/  LEA R132, P3, R138, R194, 0x2 ;  /* 0x000000c28a847211 */ /* 0x008fc600078610ff */
[----:B------:R-:W-:Y:S01]  /*14dd0*/  STL.64 [R1+0x1418], R130 ;  /* 0x0014188201007387 */ /* 0x000fe20000100a00 */
[----:B------:R-:W-:-:S03]  /*14de0*/  LEA.HI.X.SX32 R133, R138, R0, 0x2, P3 ;  /* 0x000000008a857211 */ /* 0x000fc600018f16ff */
[----:B------:R-:W2:Y:S01]  /*14df0*/  LDL.LU R160, [R1+0x260] ;  /* 0x0002600001a07983 */ /* 0x000ea20000300800 */
[----:B------:R-:W-:-:S03]  /*14e00*/  LEA R134, P5, R140, R194, 0x2 ;  /* 0x000000c28c867211 */ /* 0x000fc600078a10ff */
[----:B------:R-:W-:Y:S01]  /*14e10*/  STL.64 [R1+0x13d0], R132 ;  /* 0x0013d08401007387 */ /* 0x000fe20000100a00 */
[----:B------:R-:W-:-:S03]  /*14e20*/  LEA.HI.X.SX32 R135, R140, R0, 0x2, P5 ;  /* 0x000000008c877211 */ /* 0x000fc600028f16ff */
[----:B------:R-:W3:Y:S04]  /*14e30*/  LDL.LU R162, [R1+0x264] ;  /* 0x0002640001a27983 */ /* 0x000ee80000300800 */
[----:B------:R-:W2:Y:S01]  /*14e40*/  LDL.LU R164, [R1+0x268] ;  /* 0x0002680001a47983 */ /* 0x000ea20000300800 */
[----:B------:R-:W-:-:S03]  /*14e50*/  LEA R136, P6, R142, R194, 0x2 ;  /* 0x000000c28e887211 */ /* 0x000fc600078c10ff */
[----:B------:R-:W2:Y:S01]  /*14e60*/  LDL.LU R166, [R1+0x26c] ;  /* 0x00026c0001a67983 */ /* 0x000ea20000300800 */
[----:B------:R-:W-:Y:S02]  /*14e70*/  LEA.HI.X.SX32 R137, R142, R0, 0x2, P6 ;  /* 0x000000008e897211 */ /* 0x000fe400030f16ff */
[-C--:B------:R-:W-:Y:S02]  /*14e80*/  LEA R138, P3, R144, R194.reuse, 0x2 ;  /* 0x000000c2908a7211 */ /* 0x080fe400078610ff */
[----:B------:R-:W-:Y:S02]  /*14e90*/  LEA R140, P5, R146, R194, 0x2 ;  /* 0x000000c2928c7211 */ /* 0x000fe400078a10ff */
[-C--:B------:R-:W-:Y:S01]  /*14ea0*/  LEA.HI.X.SX32 R139, R144, R0.reuse, 0x2, P3 ;  /* 0x00000000908b7211 */ /* 0x080fe200018f16ff */
[----:B------:R1:W-:Y:S01]  /*14eb0*/  STL.64 [R1+0x1580], R136 ;  /* 0x0015808801007387 */ /* 0x0003e20000100a00 */
[----:B------:R-:W-:-:S03]  /*14ec0*/  LEA.HI.X.SX32 R141, R146, R0, 0x2, P5 ;  /* 0x00000000928d7211 */ /* 0x000fc600028f16ff */
[----:B------:R-:W2:Y:S01]  /*14ed0*/  LDL.LU R168, [R1+0x270] ;  /* 0x0002700001a87983 */ /* 0x000ea20000300800 */
[----:B------:R-:W-:-:S03]  /*14ee0*/  LEA R142, P6, R148, R194, 0x2 ;  /* 0x000000c2948e7211 */ /* 0x000fc600078c10ff */
[----:B------:R1:W-:Y:S01]  /*14ef0*/  STL.64 [R1+0x1538], R138 ;  /* 0x0015388a01007387 */ /* 0x0003e20000100a00 */
[----:B------:R-:W-:-:S03]  /*14f00*/  LEA.HI.X.SX32 R143, R148, R0, 0x2, P6 ;  /* 0x00000000948f7211 */ /* 0x000fc600030f16ff */
[----:B------:R-:W2:Y:S04]  /*14f10*/  LDL.LU R170, [R1+0x274] ;  /* 0x0002740001aa7983 */ /* 0x000ea80000300800 */
[----:B------:R-:W2:Y:S04]  /*14f20*/  LDL.LU R172, [R1+0x278] ;  /* 0x0002780001ac7983 */ /* 0x000ea80000300800 */
[----:B------:R1:W-:Y:S04]  /*14f30*/  STL.64 [R1+0x14f0], R140 ;  /* 0x0014f08c01007387 */ /* 0x0003e80000100a00 */
[----:B------:R-:W2:Y:S04]  /*14f40*/  LDL.LU R174, [R1+0x27c] ;  /* 0x00027c0001ae7983 */ /* 0x000ea80000300800 */
[----:B------:R1:W-:Y:S04]  /*14f50*/  STL.64 [R1+0x14a8], R142 ;  /* 0x0014a88e01007387 */ /* 0x0003e80000100a00 */
        /* <DEDUP_REMOVED lines=9> */
[----:B------:R-:W2:Y:S01]  /*14ff0*/  LDL.LU R227, [R1+0x2a4] ;  /* 0x0002a40001e37983 */ /* 0x000ea20000300800 */
[----:B------:R-:W-:-:S03]  /*15000*/  LEA R144, P3, R150, R194, 0x2 ;  /* 0x000000c296907211 */ /* 0x000fc600078610ff */
[----:B------:R-:W2:Y:S01]  /*15010*/  LDL.LU R202, [R1+0x2a8] ;  /* 0x0002a80001ca7983 */ /* 0x000ea20000300800 */
[----:B------:R-:W-:-:S03]  /*15020*/  LEA.HI.X.SX32 R145, R150, R0, 0x2, P3 ;  /* 0x0000000096917211 */ /* 0x000fc600018f16ff */
[----:B------:R-:W2:Y:S04]  /*15030*/  LDL.LU R204, [R1+0x2ac] ;  /* 0x0002ac0001cc7983 */ /* 0x000ea80000300800 */
[----:B------:R-:W2:Y:S04]  /*15040*/  LDL.LU R238, [R1+0x2b0] ;  /* 0x0002b00001ee7983 */ /* 0x000ea80000300800 */
[----:B------:R-:W2:Y:S04]  /*15050*/  LDL.LU R213, [R1+0x2b4] ;  /* 0x0002b40001d57983 */ /* 0x000ea80000300800 */
[----:B------:R-:W2:Y:S01]  /*15060*/  LDL.LU R211, [R1+0x2b8] ;  /* 0x0002b80001d37983 */ /* 0x000ea20000300800 */
[----:B------:R-:W-:-:S04]  /*15070*/  LEA R146, P5, R152, R194, 0x2 ;  /* 0x000000c298927211 */ /* 0x000fc800078a10ff */
[----:B------:R-:W-:Y:S01]  /*15080*/  LEA.HI.X.SX32 R147, R152, R0, 0x2, P5 ;  /* 0x0000000098937211 */ /* 0x000fe200028f16ff */
[----:B------:R-:W-:Y:S02]  /*15090*/  IMAD R198, R223, c[0x0][0x190], RZ ;  /* 0x00006400dfc67a24 */ /* 0x000fe400078e02ff */
[----:B------:R-:W-:Y:S01]  /*150a0*/  IMAD R195, R224, c[0x0][0x190], RZ ;  /* 0x00006400e0c37a24 */ /* 0x000fe200078e02ff */
[----:B----4-:R-:W-:-:S04]  /*150b0*/  LEA R150, P3, R156, R194, 0x2 ;  /* 0x000000c29c967211 */ /* 0x010fc800078610ff */
[----:B------:R-:W-:Y:S02]  /*150c0*/  LEA.HI.X.SX32 R151, R156, R0, 0x2, P3 ;  /* 0x000000009c977211 */ /* 0x000fe400018f16ff */
[----:B------:R-:W-:-:S04]  /*150d0*/  LEA R152, P5, R158, R194, 0x2 ;  /* 0x000000c29e987211 */ /* 0x000fc800078a10ff */
[----:B------:R-:W-:Y:S02]  /*150e0*/  LEA.HI.X.SX32 R153, R158, R0, 0x2, P5 ;  /* 0x000000009e997211 */ /* 0x000fe400028f16ff */
[----:B---3--:R-:W-:-:S04]  /*150f0*/  LEA R156, P3, R162, R194, 0x2 ;  /* 0x000000c2a29c7211 */ /* 0x008fc800078610ff */
[----:B------:R-:W-:Y:S02]  /*15100*/  LEA.HI.X.SX32 R157, R162, R0, 0x2, P3 ;  /* 0x00000000a29d7211 */ /* 0x000fe400018f16ff */
[----:B--2---:R-:W-:-:S04]  /*15110*/  LEA R162, P3, R168, R194, 0x2 ;  /* 0x000000c2a8a27211 */ /* 0x004fc800078610ff */
[----:B------:R-:W-:Y:S02]  /*15120*/  LEA.HI.X.SX32 R163, R168, R0, 0x2, P3 ;  /* 0x00000000a8a37211 */ /* 0x000fe400018f16ff */
[----:B------:R-:W-:-:S04]  /*15130*/  LEA R168, P3, R174, R194, 0x2 ;  /* 0x000000c2aea87211 */ /* 0x000fc800078610ff */
[----:B------:R-:W-:Y:S02]  /*15140*/  LEA.HI.X.SX32 R169, R174, R0, 0x2, P3 ;  /* 0x00000000aea97211 */ /* 0x000fe400018f16ff */
[----:B------:R-:W-:-:S04]  /*15150*/  LEA R174, P3, R212, R194, 0x2 ;  /* 0x000000c2d4ae7211 */ /* 0x000fc800078610ff */
[----:B------:R-:W-:Y:S02]  /*15160*/  LEA.HI.X.SX32 R175, R212, R0, 0x2, P3 ;  /* 0x00000000d4af7211 */ /* 0x000fe400018f16ff */
[----:B------:R-:W2:Y:S04]  /*15170*/  LDL.LU R212, [R1+0x2bc] ;  /* 0x0002bc0001d47983 */ /* 0x000ea80000300800 */
[----:B------:R-:W3:Y:S01]  /*15180*/  LDL.LU R240, [R1+0x2c0] ;  /* 0x0002c00001f07983 */ /* 0x000ee20000300800 */
[----:B------:R-:W-:-:S03]  /*15190*/  LEA R158, P5, R164, R194, 0x2 ;  /* 0x000000c2a49e7211 */ /* 0x000fc600078a10ff */
[----:B------:R-:W4:Y:S01]  /*151a0*/  LDL.LU R219, [R1+0x2c4] ;  /* 0x0002c40001db7983 */ /* 0x000f220000300800 */
[----:B------:R-:W-:Y:S02]  /*151b0*/  LEA.HI.X.SX32 R159, R164, R0, 0x2, P5 ;  /* 0x00000000a49f7211 */ /* 0x000fe400028f16ff */
[C---:B------:R-:W-:Y:S01]  /*151c0*/  LEA R164, P5, R170.reuse, R194, 0x2 ;  /* 0x000000c2aaa47211 */ /* 0x040fe200078a10ff */
[----:B------:R-:W2:Y:S03]  /*151d0*/  LDL.LU R218, [R1+0x2c8] ;  /* 0x0002c80001da7983 */ /* 0x000ea60000300800 */
[----:B------:R-:W-:Y:S01]  /*151e0*/  LEA.HI.X.SX32 R165, R170, R0, 0x2, P5 ;  /* 0x00000000aaa57211 */ /* 0x000fe200028f16ff */
[----:B------:R-:W2:Y:S01]  /*151f0*/  LDL.LU R220, [R1+0x2cc] ;  /* 0x0002cc0001dc7983 */ /* 0x000ea20000300800 */
[----:B------:R-:W-:-:S03]  /*15200*/  LEA R170, P5, R176, R194, 0x2 ;  /* 0x000000c2b0aa7211 */ /* 0x000fc600078a10ff */
[----:B------:R-:W2:Y:S01]  /*15210*/  LDL.LU R223, [R1+0x2d0] ;  /* 0x0002d00001df7983 */ /* 0x000ea20000300800 */
[----:B------:R-:W-:Y:S02]  /*15220*/  LEA.HI.X.SX32 R171, R176, R0, 0x2, P5 ;  /* 0x00000000b0ab7211 */ /* 0x000fe400028f16ff */
[C---:B------:R-:W-:Y:S01]  /*15230*/  LEA R176, P5, R185.reuse, R194, 0x2 ;  /* 0x000000c2b9b07211 */ /* 0x040fe200078a10ff */
[----:B------:R-:W2:Y:S03]  /*15240*/  LDL.LU R224, [R1+0x2d4] ;  /* 0x0002d40001e07983 */ /* 0x000ea60000300800 */
[----:B------:R-:W-:Y:S02]  /*15250*/  LEA.HI.X.SX32 R177, R185, R0, 0x2, P5 ;  /* 0x00000000b9b17211 */ /* 0x000fe400028f16ff */
[----:B------:R-:W-:-:S04]  /*15260*/  LEA R182, P5, R191, R194, 0x2 ;  /* 0x000000c2bfb67211 */ /* 0x000fc800078a10ff */
[----:B------:R-:W-:Y:S02]  /*15270*/  LEA.HI.X.SX32 R183, R191, R0, 0x2, P5 ;  /* 0x00000000bfb77211 */ /* 0x000fe400028f16ff */
[----:B------:R-:W-:-:S04]  /*15280*/  LEA R188, P5, R227, R194, 0x2 ;  /* 0x000000c2e3bc7211 */ /* 0x000fc800078a10ff */
[----:B------:R-:W-:Y:S02]  /*15290*/  LEA.HI.X.SX32 R189, R227, R0, 0x2, P5 ;  /* 0x00000000e3bd7211 */ /* 0x000fe400028f16ff */
[----:B------:R-:W2:Y:S04]  /*152a0*/  LDL.LU R227, [R1+0x2d8] ;  /* 0x0002d80001e37983 */ /* 0x000ea80000300800 */
[----:B-1----:R-:W2:Y:S01]  /*152b0*/  LDL.LU R251, [R1+0x2dc] ;  /* 0x0002dc0001fb7983 */ /* 0x002ea20000300800 */
[-C--:B------:R-:W-:Y:S02]  /*152c0*/  LEA R148, P6, R154, R194.reuse, 0x2 ;  /* 0x000000c29a947211 */ /* 0x080fe400078c10ff */
[----:B------:R-:W-:Y:S01]  /*152d0*/  LEA R200, P5, R238, R194, 0x2 ;  /* 0x000000c2eec87211 */ /* 0x000fe200078a10ff */
[----:B------:R-:W2:Y:S01]  /*152e0*/  LDL.LU R231, [R1+0x2e0] ;  /* 0x0002e00001e77983 */ /* 0x000ea20000300800 */
[----:B------:R-:W-:-:S02]  /*152f0*/  LEA.HI.X.SX32 R149, R154, R0, 0x2, P6 ;  /* 0x000000009a957211 */ /* 0x000fc400030f16ff */
[C---:B------:R-:W-:Y:S01]  /*15300*/  LEA R154, P6, R160.reuse, R194, 0x2 ;  /* 0x000000c2a09a7211 */ /* 0x040fe200078c10ff */
[----:B------:R-:W2:Y:S03]  /*15310*/  LDL.LU R197, [R1+0x2e4] ;  /* 0x0002e40001c57983 */ /* 0x000ea60000300800 */
[----:B------:R-:W-:Y:S01]  /*15320*/  LEA.HI.X.SX32 R155, R160, R0, 0x2, P6 ;  /* 0x00000000a09b7211 */ /* 0x000fe200030f16ff */
[----:B------:R-:W2:Y:S01]  /*15330*/  LDL.LU R4, [R1+0x2e8] ;  /* 0x0002e80001047983 */ /* 0x000ea20000300800 */
[----:B------:R-:W-:Y:S02]  /*15340*/  LEA R160, P6, R166, R194, 0x2 ;  /* 0x000000c2a6a07211 */ /* 0x000fe400078c10ff */
[-C--:B------:R-:W-:Y:S01]  /*15350*/  LEA.HI.X.SX32 R201, R238, R0.reuse, 0x2, P5 ;  /* 0x00000000eec97211 */ /* 0x080fe200028f16ff */
[----:B------:R-:W2:Y:S01]  /*15360*/  LDL.LU R239, [R1+0x2ec] ;  /* 0x0002ec0001ef7983 */ /* 0x000ea20000300800 */
[----:B------:R-:W-:-:S02]  /*15370*/  LEA.HI.X.SX32 R161, R166, R0, 0x2, P6 ;  /* 0x00000000a6a17211 */ /* 0x000fc400030f16ff */
[C---:B------:R-:W-:Y:S01]  /*15380*/  LEA R166, P6, R172.reuse, R194, 0x2 ;  /* 0x000000c2aca67211 */ /* 0x040fe200078c10ff */
[----:B------:R-:W2:Y:S03]  /*15390*/  LDL.LU R238, [R1+0x2f0] ;  /* 0x0002f00001ee7983 */ /* 0x000ea60000300800 */
[----:B------:R-:W-:Y:S02]  /*153a0*/  LEA.HI.X.SX32 R167, R172, R0, 0x2, P6 ;  /* 0x00000000aca77211 */ /* 0x000fe400030f16ff */
[----:B------:R-:W-:-:S04]  /*153b0*/  LEA R172, P6, R178, R194, 0x2 ;  /* 0x000000c2b2ac7211 */ /* 0x000fc800078c10ff */
        /* <DEDUP_REMOVED lines=17> */
[----:B---3--:R-:W-:-:S04]  /*154d0*/  LEA R208, P6, R240, R194, 0x2 ;  /* 0x000000c2f0d07211 */ /* 0x008fc800078c10ff */
[----:B------:R-:W-:Y:S02]  /*154e0*/  LEA.HI.X.SX32 R209, R240, R0, 0x2, P6 ;  /* 0x00000000f0d17211 */ /* 0x000fe400030f16ff */
[----:B------:R-:W3:Y:S04]  /*154f0*/  LDL.LU R240, [R1+0x2f4] ;  /* 0x0002f40001f07983 */ /* 0x000ee80000300800 */
[----:B------:R-:W3:Y:S04]  /*15500*/  LDL.LU R2, [R1+0x2f8] ;  /* 0x0002f80001027983 */ /* 0x000ee80000300800 */
[----:B------:R-:W3:Y:S04]  /*15510*/  LDL.LU R250, [R1+0x2fc] ;  /* 0x0002fc0001fa7983 */ /* 0x000ee80000300800 */
[----:B------:R-:W3:Y:S04]  /*15520*/  LDL.LU R246, [R1+0x300] ;  /* 0x0003000001f67983 */ /* 0x000ee80000300800 */
[----:B------:R-:W3:Y:S04]  /*15530*/  LDL.LU R11, [R1+0x304] ;  /* 0x00030400010b7983 */ /* 0x000ee80000300800 */
[----:B------:R-:W3:Y:S04]  /*15540*/  LDL.LU R9, [R1+0x308] ;  /* 0x0003080001097983 */ /* 0x000ee80000300800 */
[----:B------:R-:W3:Y:S01]  /*15550*/  LDL.LU R5, [R1+0x30c] ;  /* 0x00030c0001057983 */ /* 0x000ee20000300800 */
[----:B----4-:R-:W-:-:S03]  /*15560*/  LEA R210, P3, R219, R194, 0x2 ;  /* 0x000000c2dbd27211 */ /* 0x010fc600078610ff */
[----:B------:R-:W4:Y:S04]  /*15570*/  LDL.LU R13, [R1+0x310] ;  /* 0x00031000010d7983 */ /* 0x000f280000300800 */
[----:B------:R-:W4:Y:S01]  /*15580*/  LDL.LU R3, [R1+0x314] ;  /* 0x0003140001037983 */ /* 0x000f220000300800 */
[----:B------:R-:W-:Y:S02]  /*15590*/  LEA.HI.X.SX32 R211, R219, R0, 0x2, P3 ;  /* 0x00000000dbd37211 */ /* 0x000fe400018f16ff */
[----:B--2---:R-:W-:-:S04]  /*155a0*/  LEA R216, P3, R223, R194, 0x2 ;  /* 0x000000c2dfd87211 */ /* 0x004fc800078610ff */
[----:B------:R-:W-:Y:S02]  /*155b0*/  LEA.HI.X.SX32 R217, R223, R0, 0x2, P3 ;  /* 0x00000000dfd97211 */ /* 0x000fe400018f16ff */
[----:B------:R-:W-:-:S04]  /*155c0*/  LEA R222, P3, R251, R194, 0x2 ;  /* 0x000000c2fbde7211 */ /* 0x000fc800078610ff */
[----:B------:R-:W-:Y:S02]  /*155d0*/  LEA.HI.X.SX32 R223, R251, R0, 0x2, P3 ;  /* 0x00000000fbdf7211 */ /* 0x000fe400018f16ff */
[----:B------:R-:W2:Y:S01]  /*155e0*/  LDL.LU R251, [R1+0x318] ;  /* 0x0003180001fb7983 */ /* 0x000ea20000300800 */
[-C--:B------:R-:W-:Y:S02]  /*155f0*/  LEA R206, P5, R212, R194.reuse, 0x2 ;  /* 0x000000c2d4ce7211 */ /* 0x080fe400078a10ff */
[----:B------:R-:W-:Y:S01]  /*15600*/  LEA R214, P6, R220, R194, 0x2 ;  /* 0x000000c2dcd67211 */ /* 0x000fe200078c10ff */
[----:B------:R-:W2:Y:S01]  /*15610*/  LDL.LU R8, [R1+0x31c] ;  /* 0x00031c0001087983 */ /* 0x000ea20000300800 */
[----:B------:R-:W-:Y:S02]  /*15620*/  LEA.HI.X.SX32 R207, R212, R0, 0x2, P5 ;  /* 0x00000000d4cf7211 */ /* 0x000fe400028f16ff */
[----:B------:R-:W-:Y:S01]  /*15630*/  LEA R212, P5, R218, R194, 0x2 ;  /* 0x000000c2dad47211 */ /* 0x000fe200078a10ff */
[----:B------:R-:W2:Y:S01]  /*15640*/  LDL.LU R6, [R1+0x320] ;  /* 0x0003200001067983 */ /* 0x000ea20000300800 */
[----:B------:R-:W-:-:S02]  /*15650*/  LEA.HI.X.SX32 R215, R220, R0, 0x2, P6 ;  /* 0x00000000dcd77211 */ /* 0x000fc400030f16ff */
[C---:B------:R-:W-:Y:S01]  /*15660*/  LEA R220, P6, R227.reuse, R194, 0x2 ;  /* 0x000000c2e3dc7211 */ /* 0x040fe200078c10ff */
[----:B------:R-:W2:Y:S01]  /*15670*/  LDL.LU R7, [R1+0x324] ;  /* 0x0003240001077983 */ /* 0x000ea20000300800 */
[----:B------:R-:W-:Y:S02]  /*15680*/  LEA.HI.X.SX32 R213, R218, R0, 0x2, P5 ;  /* 0x00000000dad57211 */ /* 0x000fe400028f16ff */
[C---:B------:R-:W-:Y:S02]  /*15690*/  LEA R218, P5, R224.reuse, R194, 0x2 ;  /* 0x000000c2e0da7211 */ /* 0x040fe400078a10ff */
[----:B------:R-:W-:Y:S02]  /*156a0*/  LEA.HI.X.SX32 R221, R227, R0, 0x2, P6 ;  /* 0x00000000e3dd7211 */ /* 0x000fe400030f16ff */
[----:B------:R-:W-:Y:S02]  /*156b0*/  LEA R226, P6, R197, R194, 0x2 ;  /* 0x000000c2c5e27211 */ /* 0x000fe400078c10ff */
[----:B------:R-:W-:-:S02]  /*156c0*/  LEA.HI.X.SX32 R219, R224, R0, 0x2, P5 ;  /* 0x00000000e0db7211 */ /* 0x000fc400028f16ff */
[----:B------:R-:W-:Y:S02]  /*156d0*/  LEA R224, P5, R231, R194, 0x2 ;  /* 0x000000c2e7e07211 */ /* 0x000fe400078a10ff */
[----:B------:R-:W-:Y:S02]  /*156e0*/  LEA.HI.X.SX32 R227, R197, R0, 0x2, P6 ;  /* 0x00000000c5e37211 */ /* 0x000fe400030f16ff */
[-C--:B------:R-:W-:Y:S01]  /*156f0*/  LEA R232, P6, R238, R194.reuse, 0x2 ;  /* 0x000000c2eee87211 */ /* 0x080fe200078c10ff */
[----:B------:R-:W2:Y:S01]  /*15700*/  LDL.LU R197, [R1+0x328] ;  /* 0x0003280001c57983 */ /* 0x000ea20000300800 */
[----:B------:R-:W-:Y:S02]  /*15710*/  LEA R228, P3, R4, R194, 0x2 ;  /* 0x000000c204e47211 */ /* 0x000fe400078610ff */
[----:B------:R-:W-:Y:S02]  /*15720*/  LEA.HI.X.SX32 R225, R231, R0, 0x2, P5 ;  /* 0x00000000e7e17211 */ /* 0x000fe400028f16ff */
[----:B------:R-:W-:-:S02]  /*15730*/  LEA R230, P5, R239, R194, 0x2 ;  /* 0x000000c2efe67211 */ /* 0x000fc400078a10ff */
[-C--:B------:R-:W-:Y:S02]  /*15740*/  LEA.HI.X.SX32 R233, R238, R0.reuse, 0x2, P6 ;  /* 0x00000000eee97211 */ /* 0x080fe400030f16ff */
[-C--:B------:R-:W-:Y:S02]  /*15750*/  LEA.HI.X.SX32 R229, R4, R0.reuse, 0x2, P3 ;  /* 0x0000000004e57211 */ /* 0x080fe400018f16ff */
[----:B------:R-:W-:Y:S01]  /*15760*/  LEA.HI.X.SX32 R231, R239, R0, 0x2, P5 ;  /* 0x00000000efe77211 */ /* 0x000fe200028f16ff */
[----:B------:R-:W2:Y:S01]  /*15770*/  LDL.LU R4, [R1+0x32c] ;  /* 0x00032c0001047983 */ /* 0x000ea20000300800 */
[----:B---3--:R-:W-:-:S04]  /*15780*/  LEA R238, P6, R250, R194, 0x2 ;  /* 0x000000c2faee7211 */ /* 0x008fc800078c10ff */
[----:B------:R-:W-:Y:S02]  /*15790*/  LEA.HI.X.SX32 R239, R250, R0, 0x2, P6 ;  /* 0x00000000faef7211 */ /* 0x000fe400030f16ff */
[----:B------:R-:W3:Y:S01]  /*157a0*/  LDL.LU R250, [R1+0x330] ;  /* 0x0003300001fa7983 */ /* 0x000ee20000300800 */
[-C--:B------:R-:W-:Y:S02]  /*157b0*/  LEA R234, P3, R240, R194.reuse, 0x2 ;  /* 0x000000c2f0ea7211 */ /* 0x080fe400078610ff */
[----:B------:R-:W-:Y:S02]  /*157c0*/  LEA R236, P5, R2, R194, 0x2 ;  /* 0x000000c202ec7211 */ /* 0x000fe400078a10ff */
[----:B------:R-:W-:Y:S02]  /*157d0*/  LEA.HI.X.SX32 R235, R240, R0, 0x2, P3 ;  /* 0x00000000f0eb7211 */ /* 0x000fe400018f16ff */
[----:B------:R-:W-:Y:S02]  /*157e0*/  LEA R240, P3, R246, R194, 0x2 ;  /* 0x000000c2f6f07211 */ /* 0x000fe400078610ff */
[----:B------:R-:W-:-:S02]  /*157f0*/  LEA.HI.X.SX32 R237, R2, R0, 0x2, P5 ;  /* 0x0000000002ed7211 */ /* 0x000fc400028f16ff */
[----:B------:R-:W3:Y:S01]  /*15800*/  LDL.LU R2, [R1+0x334] ;  /* 0x0003340001027983 */ /* 0x000ee20000300800 */
[----:B------:R-:W-:Y:S02]  /*15810*/  LEA R244, P6, R9, R194, 0x2 ;  /* 0x000000c209f47211 */ /* 0x000fe400078c10ff */
[----:B------:R-:W-:Y:S02]  /*15820*/  LEA.HI.X.SX32 R241, R246, R0, 0x2, P3 ;  /* 0x00000000f6f17211 */ /* 0x000fe400018f16ff */
[----:B------:R-:W-:Y:S02]  /*15830*/  LEA R246, P3, R5, R194, 0x2 ;  /* 0x000000c205f67211 */ /* 0x000fe400078610ff */
[----:B------:R-:W-:Y:S02]  /*15840*/  LEA.HI.X.SX32 R245, R9, R0, 0x2, P6 ;  /* 0x0000000009f57211 */ /* 0x000fe400030f16ff */
[----:B------:R-:W3:Y:S01]  /*15850*/  LDL.LU R9, [R1+0x338] ;  /* 0x0003380001097983 */ /* 0x000ee20000300800 */
[----:B------:R-:W-:-:S02]  /*15860*/  LEA R242, P5, R11, R194, 0x2 ;  /* 0x000000c20bf27211 */ /* 0x000fc400078a10ff */
[----:B------:R-:W-:Y:S02]  /*15870*/  LEA.HI.X.SX32 R247, R5, R0, 0x2, P3 ;  /* 0x0000000005f77211 */ /* 0x000fe400018f16ff */
[----:B----4-:R-:W-:Y:S01]  /*15880*/  LEA R10, P6, R3, R194, 0x2 ;  /* 0x000000c2030a7211 */ /* 0x010fe200078c10ff */
[----:B------:R-:W4:Y:S01]  /*15890*/  LDL.LU R5, [R1+0x33c] ;  /* 0x00033c0001057983 */ /* 0x000f220000300800 */
[-C--:B------:R-:W-:Y:S02]  /*158a0*/  LEA.HI.X.SX32 R243, R11, R0.reuse, 0x2, P5 ;  /* 0x000000000bf37211 */ /* 0x080fe400028f16ff */
[----:B------:R-:W-:Y:S02]  /*158b0*/  LEA.HI.X.SX32 R11, R3, R0, 0x2, P6 ;  /* 0x00000000030b7211 */ /* 0x000fe400030f16ff */
[----:B------:R-:W4:Y:S01]  /*158c0*/  LDL.LU R3, [R1+0x340] ;  /* 0x0003400001037983 */ /* 0x000f220000300800 */
[----:B--2---:R-:W-:-:S03]  /*158d0*/  LEA R136, P3, R251, R194, 0x2 ;  /* 0x000000c2fb887211 */ /* 0x004fc600078610ff */
[----:B------:R1:W-:Y:S01]  /*158e0*/  STL.64 [R1+0x1e8], R10 ;  /* 0x0001e80a01007387 */ /* 0x0003e20000100a00 */
[----:B------:R-:W-:-:S03]  /*158f0*/  LEA.HI.X.SX32 R137, R251, R0, 0x2, P3 ;  /* 0x00000000fb897211 */ /* 0x000fc600018f16ff */
[----:B------:R-:W2:Y:S01]  /*15900*/  LDL.LU R251, [R1+0x344] ;  /* 0x0003440001fb7983 */ /* 0x000ea20000300800 */
[----:B------:R-:W-:-:S04]  /*15910*/  LEA R248, P5, R13, R194, 0x2 ;  /* 0x000000c20df87211 */ /* 0x000fc800078a10ff */
[----:B------:R-:W-:Y:S02]  /*15920*/  LEA.HI.X.SX32 R249, R13, R0, 0x2, P5 ;  /* 0x000000000df97211 */ /* 0x000fe400028f16ff */
[-C--:B------:R-:W-:Y:S02]  /*15930*/  LEA R138, P5, R8, R194.reuse, 0x2 ;  /* 0x000000c2088a7211 */ /* 0x080fe400078a10ff */
[----:B------:R-:W-:Y:S02]  /*15940*/  LEA R140, P6, R6, R194, 0x2 ;  /* 0x000000c2068c7211 */ /* 0x000fe400078c10ff */
[----:B------:R-:W-:Y:S02]  /*15950*/  LEA.HI.X.SX32 R139, R8, R0, 0x2, P5 ;  /* 0x00000000088b7211 */ /* 0x000fe400028f16ff */
[----:B------:R-:W2:Y:S01]  /*15960*/  LDL.LU R8, [R1+0x348] ;  /* 0x0003480001087983 */ /* 0x000ea20000300800 */
[C---:B------:R-:W-:Y:S02]  /*15970*/  LEA R142, P3, R7.reuse, R194, 0x2 ;  /* 0x000000c2078e7211 */ /* 0x040fe400078610ff */
[-C--:B------:R-:W-:Y:S01]  /*15980*/  LEA.HI.X.SX32 R141, R6, R0.reuse, 0x2, P6 ;  /* 0x00000000068d7211 */ /* 0x080fe200030f16ff */
[----:B------:R-:W-:Y:S01]  /*15990*/  STL.64 [R1+0x1f0], R136 ;  /* 0x0001f08801007387 */ /* 0x000fe20000100a00 */
[----:B------:R-:W-:-:S03]  /*159a0*/  LEA.HI.X.SX32 R143, R7, R0, 0x2, P3 ;  /* 0x00000000078f7211 */ /* 0x000fc600018f16ff */
[----:B------:R-:W2:Y:S01]  /*159b0*/  LDL.LU R6, [R1+0x34c] ;  /* 0x00034c0001067983 */ /* 0x000ea20000300800 */
[----:B------:R-:W-:-:S03]  /*159c0*/  LEA R128, P5, R197, R194, 0x2 ;  /* 0x000000c2c5807211 */ /* 0x000fc600078a10ff */
[----:B------:R-:W-:Y:S01]  /*159d0*/  STL.64 [R1+0x1f8], R138 ;  /* 0x0001f88a01007387 */ /* 0x000fe20000100a00 */
[----:B------:R-:W-:-:S03]  /*159e0*/  LEA.HI.X.SX32 R129, R197, R0, 0x2, P5 ;  /* 0x00000000c5817211 */ /* 0x000fc600028f16ff */
[----:B------:R-:W2:Y:S04]  /*159f0*/  LDL.LU R7, [R1+0x350] ;  /* 0x0003500001077983 */ /* 0x000ea80000300800 */
[----:B------:R-:W-:Y:S01]  /*15a00*/  STL.64 [R1+0x200], R140 ;  /* 0x0002008c01007387 */ /* 0x000fe20000100a00 */
[----:B------:R-:W-:-:S03]  /*15a10*/  LEA R130, P6, R4, R194, 0x2 ;  /* 0x000000c204827211 */ /* 0x000fc600078c10ff */
[----:B------:R-:W2:Y:S01]  /*15a20*/  LDL.LU R197, [R1+0x354] ;  /* 0x0003540001c57983 */ /* 0x000ea20000300800 */
[----:B------:R-:W-:-:S03]  /*15a30*/  LEA.HI.X.SX32 R131, R4, R0, 0x2, P6 ;  /* 0x0000000004837211 */ /* 0x000fc600030f16ff */
[----:B------:R-:W-:Y:S04]  /*15a40*/  STL.64 [R1+0x208], R142 ;  /* 0x0002088e01007387 */ /* 0x000fe80000100a00 */
[----:B------:R-:W2:Y:S04]  /*15a50*/  LDL.LU R4, [R1+0x358] ;  /* 0x0003580001047983 */ /* 0x000ea80000300800 */
[----:B------:R-:W-:Y:S01]  /*15a60*/  STL.64 [R1+0x210], R128 ;  /* 0x0002108001007387 */ /* 0x000fe20000100a00 */
[----:B---3--:R-:W-:-:S04]  /*15a70*/  LEA R132, P3, R250, R194, 0x2 ;  /* 0x000000c2fa847211 */ /* 0x008fc800078610ff */
[----:B------:R-:W-:Y:S02]  /*15a80*/  LEA.HI.X.SX32 R133, R250, R0, 0x2, P3 ;  /* 0x00000000fa857211 */ /* 0x000fe400018f16ff */
[----:B------:R-:W3:Y:S01]  /*15a90*/  LDL.LU R250, [R1+0x35c] ;  /* 0x00035c0001fa7983 */ /* 0x000ee20000300800 */
[----:B-1----:R-:W-:-:S03]  /*15aa0*/  LEA R10, P5, R2, R194, 0x2 ;  /* 0x000000c2020a7211 */ /* 0x002fc600078a10ff */
[----:B------:R-:W-:Y:S01]  /*15ab0*/  STL.64 [R1+0x218], R130 ;  /* 0x0002188201007387 */ /* 0x000fe20000100a00 */
[----:B------:R-:W-:-:S03]  /*15ac0*/  LEA.HI.X.SX32 R11, R2, R0, 0x2, P5 ;  /* 0x00000000020b7211 */ /* 0x000fc600028f16ff */
[----:B------:R-:W3:Y:S01]  /*15ad0*/  LDL.LU R2, [R1+0x360] ;  /* 0x0003600001027983 */ /* 0x000ee20000300800 */
[----:B------:R-:W-:-:S03]  /*15ae0*/  LEA R120, P6, R9, R194, 0x2 ;  /* 0x000000c209787211 */ /* 0x000fc600078c10ff */
[----:B------:R-:W-:Y:S01]  /*15af0*/  STL.64 [R1+0x220], R132 ;  /* 0x0002208401007387 */ /* 0x000fe20000100a00 */
[----:B------:R-:W-:Y:S02]  /*15b00*/  LEA.HI.X.SX32 R121, R9, R0, 0x2, P6 ;  /* 0x0000000009797211 */ /* 0x000fe400030f16ff */
[C---:B----4-:R-:W-:Y:S01]  /*15b10*/  LEA R122, P3, R5.reuse, R194, 0x2 ;  /* 0x000000c2057a7211 */ /* 0x050fe200078610ff */
[----:B------:R1:W-:Y:S03]  /*15b20*/  STL.64 [R1+0x228], R10 ;  /* 0x0002280a01007387 */ /* 0x0003e60000100a00 */
[----:B------:R-:W-:Y:S01]  /*15b30*/  LEA.HI.X.SX32 R123, R5, R0, 0x2, P3 ;  /* 0x00000000057b7211 */ /* 0x000fe200018f16ff */
[----:B------:R-:W4:Y:S01]  /*15b40*/  LDL.LU R9, [R1+0x364] ;  /* 0x0003640001097983 */ /* 0x000f220000300800 */
[----:B------:R-:W-:-:S03]  /*15b50*/  LEA R124, P5, R3, R194, 0x2 ;  /* 0x000000c2037c7211 */ /* 0x000fc600078a10ff */
[----:B------:R-:W4:Y:S01]  /*15b60*/  LDL.LU R5, [R1+0x368] ;  /* 0x0003680001057983 */ /* 0x000f220000300800 */
[----:B------:R-:W-:-:S03]  /*15b70*/  LEA.HI.X.SX32 R125, R3, R0, 0x2, P5 ;  /* 0x00000000037d7211 */ /* 0x000fc600028f16ff */
[----:B------:R-:W-:Y:S04]  /*15b80*/  STL.64 [R1+0x230], R120 ;  /* 0x0002307801007387 */ /* 0x000fe80000100a00 */
[----:B------:R-:W4:Y:S01]  /*15b90*/  LDL.LU R3, [R1+0x36c] ;  /* 0x00036c0001037983 */ /* 0x000f220000300800 */
[----:B--2---:R-:W-:-:S03]  /*15ba0*/  LEA R126, P6, R251, R194, 0x2 ;  /* 0x000000c2fb7e7211 */ /* 0x004fc600078c10ff */
[----:B------:R-:W-:Y:S01]  /*15bb0*/  STL.64 [R1+0x238], R122 ;  /* 0x0002387a01007387 */ /* 0x000fe20000100a00 */
[----:B------:R-:W-:-:S03]  /*15bc0*/  LEA.HI.X.SX32 R127, R251, R0, 0x2, P6 ;  /* 0x00000000fb7f7211 */ /* 0x000fc600030f16ff */
[----:B------:R-:W2:Y:S01]  /*15bd0*/  LDL.LU R251, [R1+0x370] ;  /* 0x0003700001fb7983 */ /* 0x000ea20000300800 */
[----:B------:R-:W-:-:S03]  /*15be0*/  LEA R112, P3, R8, R194, 0x2 ;  /* 0x000000c208707211 */ /* 0x000fc600078610ff */
        /* <DEDUP_REMOVED lines=11> */
[----:B-1----:R-:W-:-:S03]  /*15ca0*/  LEA R10, P3, R197, R194, 0x2 ;  /* 0x000000c2c50a7211 */ /* 0x002fc600078610ff */
[----:B------:R-:W-:Y:S01]  /*15cb0*/  STL.64 [R1+0x258], R114 ;  /* 0x0002587201007387 */ /* 0x000fe20000100a00 */
[----:B------:R-:W-:-:S03]  /*15cc0*/  LEA.HI.X.SX32 R11, R197, R0, 0x2, P3 ;  /* 0x00000000c50b7211 */ /* 0x000fc600018f16ff */
[----:B------:R-:W2:Y:S01]  /*15cd0*/  LDL.LU R197, [R1+0x380] ;  /* 0x0003800001c57983 */ /* 0x000ea20000300800 */
[----:B------:R-:W-:-:S03]  /*15ce0*/  LEA R104, P5, R4, R194, 0x2 ;  /* 0x000000c204687211 */ /* 0x000fc600078a10ff */
[----:B------:R-:W-:Y:S01]  /*15cf0*/  STL.64 [R1+0x260], R116 ;  /* 0x0002607401007387 */ /* 0x000fe20000100a00 */
[----:B------:R-:W-:-:S03]  /*15d00*/  LEA.HI.X.SX32 R105, R4, R0, 0x2, P5 ;  /* 0x0000000004697211 */ /* 0x000fc600028f16ff */
[----:B------:R1:W-:Y:S04]  /*15d10*/  STL.64 [R1+0x268], R10 ;  /* 0x0002680a01007387 */ /* 0x0003e80000100a00 */
[----:B------:R-:W2:Y:S01]  /*15d20*/  LDL.LU R4, [R1+0x384] ;  /* 0x0003840001047983 */ /* 0x000ea20000300800 */
[----:B---3--:R-:W-:-:S04]  /*15d30*/  LEA R106, P6, R250, R194, 0x2 ;  /* 0x000000c2fa6a7211 */ /* 0x008fc800078c10ff */
[----:B------:R-:W-:Y:S02]  /*15d40*/  LEA.HI.X.SX32 R107, R250, R0, 0x2, P6 ;  /* 0x00000000fa6b7211 */ /* 0x000fe400030f16ff */
[----:B------:R-:W3:Y:S01]  /*15d50*/  LDL.LU R250, [R1+0x388] ;  /* 0x0003880001fa7983 */ /* 0x000ee20000300800 */
[----:B------:R-:W-:-:S03]  /*15d60*/  LEA R108, P3, R2, R194, 0x2 ;  /* 0x000000c2026c7211 */ /* 0x000fc600078610ff */
[----:B------:R-:W-:Y:S01]  /*15d70*/  STL.64 [R1+0x270], R104 ;  /* 0x0002706801007387 */ /* 0x000fe20000100a00 */
[----:B------:R-:W-:-:S03]  /*15d80*/  LEA.HI.X.SX32 R109, R2, R0, 0x2, P3 ;  /* 0x00000000026d7211 */ /* 0x000fc600018f16ff */
[----:B------:R-:W3:Y:S04]  /*15d90*/  LDL.LU R2, [R1+0x38c] ;  /* 0x00038c0001027983 */ /* 0x000ee80000300800 */
[----:B------:R-:W-:Y:S01]  /*15da0*/  STL.64 [R1+0x278], R106 ;  /* 0x0002786a01007387 */ /* 0x000fe20000100a00 */
[-C--:B----4-:R-:W-:Y:S02]  /*15db0*/  LEA R110, P5, R9, R194.reuse, 0x2 ;  /* 0x000000c2096e7211 */ /* 0x090fe400078a10ff */
[----:B------:R-:W-:Y:S02]  /*15dc0*/  LEA R96, P6, R5, R194, 0x2 ;  /* 0x000000c205607211 */ /* 0x000fe400078c10ff */
[-C--:B------:R-:W-:Y:S02]  /*15dd0*/  LEA.HI.X.SX32 R111, R9, R0.reuse, 0x2, P5 ;  /* 0x00000000096f7211 */ /* 0x080fe400028f16ff */
[----:B------:R-:W4:Y:S01]  /*15de0*/  LDL.LU R9, [R1+0x390] ;  /* 0x0003900001097983 */ /* 0x000f220000300800 */
[----:B------:R-:W-:-:S03]  /*15df0*/  LEA.HI.X.SX32 R97, R5, R0, 0x2, P6 ;  /* 0x0000000005617211 */ /* 0x000fc600030f16ff */
[----:B------:R-:W-:Y:S01]  /*15e00*/  STL.64 [R1+0x280], R108 ;  /* 0x0002806c01007387 */ /* 0x000fe20000100a00 */
        /* <DEDUP_REMOVED lines=9> */
[-C--:B-1----:R-:W-:Y:S02]  /*15ea0*/  LEA R10, P6, R8, R194.reuse, 0x2 ;  /* 0x000000c2080a7211 */ /* 0x082fe400078c10ff */
[----:B------:R-:W-:Y:S02]  /*15eb0*/  LEA R88, P3, R6, R194, 0x2 ;  /* 0x000000c206587211 */ /* 0x000fe400078610ff */
[-C--:B------:R-:W-:Y:S01]  /*15ec0*/  LEA.HI.X.SX32 R11, R8, R0.reuse, 0x2, P6 ;  /* 0x00000000080b7211 */ /* 0x080fe200030f16ff */
[----:B------:R-:W-:Y:S01]  /*15ed0*/  STL.64 [R1+0x298], R98 ;  /* 0x0002986201007387 */ /* 0x000fe20000100a00 */
[----:B------:R-:W-:-:S03]  /*15ee0*/  LEA.HI.X.SX32 R89, R6, R0, 0x2, P3 ;  /* 0x0000000006597211 */ /* 0x000fc600018f16ff */
[----:B------:R-:W2:Y:S01]  /*15ef0*/  LDL.LU R8, [R1+0x3a0] ;  /* 0x0003a00001087983 */ /* 0x000ea20000300800 */
[----:B------:R-:W-:-:S03]  /*15f00*/  LEA R90, P5, R7, R194, 0x2 ;  /* 0x000000c2075a7211 */ /* 0x000fc600078a10ff */
[----:B------:R-:W-:Y:S01]  /*15f10*/  STL.64 [R1+0x2a0], R100 ;  /* 0x0002a06401007387 */ /* 0x000fe20000100a00 */
[----:B------:R-:W-:-:S03]  /*15f20*/  LEA.HI.X.SX32 R91, R7, R0, 0x2, P5 ;  /* 0x00000000075b7211 */ /* 0x000fc600028f16ff */
[----:B------:R1:W-:Y:S01]  /*15f30*/  STL.64 [R1+0x2a8], R10 ;  /* 0x0002a80a01007387 */ /* 0x0003e20000100a00 */
[----:B------:R-:W-:-:S03]  /*15f40*/  LEA R92, P6, R197, R194, 0x2 ;  /* 0x000000c2c55c7211 */ /* 0x000fc600078c10ff */
[----:B------:R-:W2:Y:S04]  /*15f50*/  LDL.LU R6, [R1+0x3a4] ;  /* 0x0003a40001067983 */ /* 0x000ea80000300800 */
[----:B------:R-:W2:Y:S01]  /*15f60*/  LDL.LU R7, [R1+0x3a8] ;  /* 0x0003a80001077983 */ /* 0x000ea20000300800 */
[----:B------:R-:W-:-:S03]  /*15f70*/  LEA.HI.X.SX32 R93, R197, R0, 0x2, P6 ;  /* 0x00000000c55d7211 */ /* 0x000fc600030f16ff */
        /* <DEDUP_REMOVED lines=15> */
[----:B----4-:R-:W-:-:S04]  /*16070*/  LEA R84, P3, R9, R194, 0x2 ;  /* 0x000000c209547211 */ /* 0x010fc800078610ff */
[----:B------:R-:W-:Y:S02]  /*16080*/  LEA.HI.X.SX32 R85, R9, R0, 0x2, P3 ;  /* 0x0000000009557211 */ /* 0x000fe400018f16ff */
[----:B------:R-:W4:Y:S01]  /*16090*/  LDL.LU R9, [R1+0x3bc] ;  /* 0x0003bc0001097983 */ /* 0x000f220000300800 */
[----:B-1----:R-:W-:-:S03]  /*160a0*/  LEA R10, P5, R5, R194, 0x2 ;  /* 0x000000c2050a7211 */ /* 0x002fc600078a10ff */
[----:B------:R-:W-:Y:S01]  /*160b0*/  STL.64 [R1+0x2d8], R82 ;  /* 0x0002d85201007387 */ /* 0x000fe20000100a00 */
[----:B------:R-:W-:-:S03]  /*160c0*/  LEA.HI.X.SX32 R11, R5, R0, 0x2, P5 ;  /* 0x00000000050b7211 */ /* 0x000fc600028f16ff */
[----:B------:R-:W4:Y:S01]  /*160d0*/  LDL.LU R5, [R1+0x3c0] ;  /* 0x0003c00001057983 */ /* 0x000f220000300800 */
[----:B------:R-:W-:-:S03]  /*160e0*/  LEA R72, P6, R3, R194, 0x2 ;  /* 0x000000c203487211 */ /* 0x000fc600078c10ff */
[----:B------:R-:W-:Y:S01]  /*160f0*/  STL.64 [R1+0x2e0], R84 ;  /* 0x0002e05401007387 */ /* 0x000fe20000100a00 */
[----:B------:R-:W-:-:S03]  /*16100*/  LEA.HI.X.SX32 R73, R3, R0, 0x2, P6 ;  /* 0x0000000003497211 */ /* 0x000fc600030f16ff */
[----:B------:R1:W-:Y:S04]  /*16110*/  STL.64 [R1+0x2e8], R10 ;  /* 0x0002e80a01007387 */ /* 0x0003e80000100a00 */
[----:B------:R-:W4:Y:S01]  /*16120*/  LDL.LU R3, [R1+0x3c4] ;  /* 0x0003c40001037983 */ /* 0x000f220000300800 */
[----:B--2---:R-:W-:-:S04]  /*16130*/  LEA R74, P3, R251, R194, 0x2 ;  /* 0x000000c2fb4a7211 */ /* 0x004fc800078610ff */
[----:B------:R-:W-:Y:S02]  /*16140*/  LEA.HI.X.SX32 R75, R251, R0, 0x2, P3 ;  /* 0x00000000fb4b7211 */ /* 0x000fe400018f16ff */
[----:B------:R-:W2:Y:S01]  /*16150*/  LDL.LU R251, [R1+0x3c8] ;  /* 0x0003c80001fb7983 */ /* 0x000ea20000300800 */
[----:B------:R-:W-:-:S03]  /*16160*/  LEA R76, P5, R8, R194, 0x2 ;  /* 0x000000c2084c7211 */ /* 0x000fc600078a10ff */
[----:B------:R-:W-:Y:S01]  /*16170*/  STL.64 [R1+0x2f0], R72 ;  /* 0x0002f04801007387 */ /* 0x000fe20000100a00 */
[----:B------:R-:W-:-:S03]  /*16180*/  LEA.HI.X.SX32 R77, R8, R0, 0x2, P5 ;  /* 0x00000000084d7211 */ /* 0x000fc600028f16ff */
[----:B------:R-:W2:Y:S01]  /*16190*/  LDL.LU R13, [R1+0x3cc] ;  /* 0x0003cc00010d7983 */ /* 0x000ea20000300800 */
[----:B------:R-:W-:-:S03]  /*161a0*/  LEA R78, P6, R6, R194, 0x2 ;  /* 0x000000c2064e7211 */ /* 0x000fc600078c10ff */
[----:B------:R-:W-:Y:S01]  /*161b0*/  STL.64 [R1+0x2f8], R74 ;  /* 0x0002f84a01007387 */ /* 0x000fe20000100a00 */
[----:B------:R-:W-:-:S03]  /*161c0*/  LEA R64, P3, R7, R194, 0x2 ;  /* 0x000000c207407211 */ /* 0x000fc600078610ff */
[----:B-1----:R-:W2:Y:S01]  /*161d0*/  LDL.LU R10, [R1+0x3d0] ;  /* 0x0003d000010a7983 */ /* 0x002ea20000300800 */
[-C--:B------:R-:W-:Y:S02]  /*161e0*/  LEA.HI.X.SX32 R79, R6, R0.reuse, 0x2, P6 ;  /* 0x00000000064f7211 */ /* 0x080fe400030f16ff */
[----:B------:R-:W-:Y:S01]  /*161f0*/  LEA.HI.X.SX32 R65, R7, R0, 0x2, P3 ;  /* 0x0000000007417211 */ /* 0x000fe200018f16ff */
[----:B------:R-:W-:Y:S01]  /*16200*/  STL.64 [R1+0x300], R76 ;  /* 0x0003004c01007387 */ /* 0x000fe20000100a00 */
[----:B------:R-:W-:-:S03]  /*16210*/  LEA R66, P5, R197, R194, 0x2 ;  /* 0x000000c2c5427211 */ /* 0x000fc600078a10ff */
[----:B------:R-:W2:Y:S04]  /*16220*/  LDL.LU R6, [R1+0x3d4] ;  /* 0x0003d40001067983 */ /* 0x000ea80000300800 */
[----:B------:R-:W-:Y:S01]  /*16230*/  STL.64 [R1+0x308], R78 ;  /* 0x0003084e01007387 */ /* 0x000fe20000100a00 */
[----:B------:R-:W-:-:S03]  /*16240*/  LEA.HI.X.SX32 R67, R197, R0, 0x2, P5 ;  /* 0x00000000c5437211 */ /* 0x000fc600028f16ff */
[----:B------:R-:W2:Y:S01]  /*16250*/  LDL.LU R7, [R1+0x3d8] ;  /* 0x0003d80001077983 */ /* 0x000ea20000300800 */
[----:B------:R-:W-:-:S03]  /*16260*/  LEA R68, P6, R4, R194, 0x2 ;  /* 0x000000c204447211 */ /* 0x000fc600078c10ff */
[----:B------:R-:W-:Y:S04]  /*16270*/  STL.64 [R1+0x310], R64 ;  /* 0x0003104001007387 */ /* 0x000fe80000100a00 */
[----:B------:R-:W2:Y:S01]  /*16280*/  LDL.LU R197, [R1+0x3dc] ;  /* 0x0003dc0001c57983 */ /* 0x000ea20000300800 */
[----:B------:R-:W-:-:S03]  /*16290*/  LEA.HI.X.SX32 R69, R4, R0, 0x2, P6 ;  /* 0x0000000004457211 */ /* 0x000fc600030f16ff */
[----:B------:R-:W-:Y:S04]  /*162a0*/  STL.64 [R1+0x318], R66 ;  /* 0x0003184201007387 */ /* 0x000fe80000100a00 */
[----:B------:R-:W2:Y:S01]  /*162b0*/  LDL.LU R4, [R1+0x3e0] ;  /* 0x0003e00001047983 */ /* 0x000ea20000300800 */
[----:B---3--:R-:W-:-:S04]  /*162c0*/  LEA R14, P3, R250, R194, 0x2 ;  /* 0x000000c2fa0e7211 */ /* 0x008fc800078610ff */
[----:B------:R-:W-:Y:S02]  /*162d0*/  LEA.HI.X.SX32 R15, R250, R0, 0x2, P3 ;  /* 0x00000000fa0f7211 */ /* 0x000fe400018f16ff */
[----:B------:R-:W3:Y:S01]  /*162e0*/  LDL.LU R250, [R1+0x3e4] ;  /* 0x0003e40001fa7983 */ /* 0x000ee20000300800 */
[----:B------:R-:W-:-:S03]  /*162f0*/  LEA R56, P5, R2, R194, 0x2 ;  /* 0x000000c202387211 */ /* 0x000fc600078a10ff */
[----:B------:R-:W-:Y:S01]  /*16300*/  STL.64 [R1+0x328], R14 ;  /* 0x0003280e01007387 */ /* 0x000fe20000100a00 */
[----:B------:R-:W-:-:S03]  /*16310*/  LEA.HI.X.SX32 R57, R2, R0, 0x2, P5 ;  /* 0x0000000002397211 */ /* 0x000fc600028f16ff */
[----:B------:R-:W-:Y:S04]  /*16320*/  STL.64 [R1+0x320], R68 ;  /* 0x0003204401007387 */ /* 0x000fe80000100a00 */
[----:B------:R-:W3:Y:S04]  /*16330*/  LDL.LU R2, [R1+0x3e8] ;  /* 0x0003e80001027983 */ /* 0x000ee80000300800 */
[----:B------:R-:W3:Y:S01]  /*16340*/  LDL.LU R11, [R1+0x3ec] ;  /* 0x0003ec00010b7983 */ /* 0x000ee20000300800 */
[----:B----4-:R-:W-:-:S04]  /*16350*/  LEA R58, P6, R9, R194, 0x2 ;  /* 0x000000c2093a7211 */ /* 0x010fc800078c10ff */
[----:B------:R-:W-:Y:S02]  /*16360*/  LEA.HI.X.SX32 R59, R9, R0, 0x2, P6 ;  /* 0x00000000093b7211 */ /* 0x000fe400030f16ff */
[C---:B------:R-:W-:Y:S01]  /*16370*/  LEA R60, P3, R5.reuse, R194, 0x2 ;  /* 0x000000c2053c7211 */ /* 0x040fe200078610ff */
[----:B------:R-:W-:Y:S03]  /*16380*/  STL.64 [R1+0x330], R56 ;  /* 0x0003303801007387 */ /* 0x000fe60000100a00 */
[----:B------:R-:W-:Y:S01]  /*16390*/  LEA.HI.X.SX32 R61, R5, R0, 0x2, P3 ;  /* 0x00000000053d7211 */ /* 0x000fe200018f16ff */
[----:B------:R-:W-:Y:S04]  /*163a0*/  STL.64 [R1+0x338], R58 ;  /* 0x0003383a01007387 */ /* 0x000fe80000100a00 */
[----:B------:R-:W4:Y:S01]  /*163b0*/  LDL.LU R5, [R1+0x3f0] ;  /* 0x0003f00001057983 */ /* 0x000f220000300800 */
[----:B------:R-:W-:-:S03]  /*163c0*/  LEA R62, P5, R3, R194, 0x2 ;  /* 0x000000c2033e7211 */ /* 0x000fc600078a10ff */
[----:B------:R-:W-:Y:S01]  /*163d0*/  STL.64 [R1+0x340], R60 ;  /* 0x0003403c01007387 */ /* 0x000fe20000100a00 */
[----:B------:R-:W-:-:S03]  /*163e0*/  LEA.HI.X.SX32 R63, R3, R0, 0x2, P5 ;  /* 0x00000000033f7211 */ /* 0x000fc600028f16ff */
[----:B------:R-:W4:Y:S01]  /*163f0*/  LDL.LU R3, [R1+0x3f8] ;  /* 0x0003f80001037983 */ /* 0x000f220000300800 */
[----:B--2---:R-:W-:-:S04]  /*16400*/  LEA R48, P6, R251, R194, 0x2 ;  /* 0x000000c2fb307211 */ /* 0x004fc800078c10ff */
[----:B------:R-:W-:Y:S02]  /*16410*/  LEA.HI.X.SX32 R49, R251, R0, 0x2, P6 ;  /* 0x00000000fb317211 */ /* 0x000fe400030f16ff */
[----:B------:R-:W2:Y:S01]  /*16420*/  LDL.LU R251, [R1+0x3fc] ;  /* 0x0003fc0001fb7983 */ /* 0x000ea20000300800 */
[----:B------:R-:W-:-:S04]  /*16430*/  LEA R50, P3, R13, R194, 0x2 ;  /* 0x000000c20d327211 */ /* 0x000fc800078610ff */
[----:B------:R-:W-:Y:S01]  /*16440*/  LEA.HI.X.SX32 R51, R13, R0, 0x2, P3 ;  /* 0x000000000d337211 */ /* 0x000fe200018f16ff */
[----:B------:R-:W-:Y:S01]  /*16450*/  STL.64 [R1+0x348], R62 ;  /* 0x0003483e01007387 */ /* 0x000fe20000100a00 */
[----:B------:R-:W-:-:S03]  /*16460*/  LEA R52, P5, R10, R194, 0x2 ;  /* 0x000000c20a347211 */ /* 0x000fc600078a10ff */
[----:B------:R-:W-:Y:S01]  /*16470*/  STL.64 [R1+0x350], R48 ;  /* 0x0003503001007387 */ /* 0x000fe20000100a00 */
[----:B------:R-:W-:Y:S02]  /*16480*/  LEA.HI.X.SX32 R53, R10, R0, 0x2, P5 ;  /* 0x000000000a357211 */ /* 0x000fe400028f16ff */
[C---:B------:R-:W-:Y:S01]  /*16490*/  LEA R8, P6, R6.reuse, R194, 0x2 ;  /* 0x000000c206087211 */ /* 0x040fe200078c10ff */
[----:B------:R-:W-:Y:S03]  /*164a0*/  STL.64 [R1+0x358], R50 ;  /* 0x0003583201007387 */ /* 0x000fe60000100a00 */
[----:B------:R-:W-:Y:S02]  /*164b0*/  LEA.HI.X.SX32 R9, R6, R0, 0x2, P6 ;  /* 0x0000000006097211 */ /* 0x000fe400030f16ff */
[----:B------:R-:W2:Y:S01]  /*164c0*/  LDL.LU R6, [R1+0x408] ;  /* 0x0004080001067983 */ /* 0x000ea20000300800 */
[----:B------:R-:W-:-:S03]  /*164d0*/  LEA R40, P3, R7, R194, 0x2 ;  /* 0x000000c207287211 */ /* 0x000fc600078610ff */
[----:B------:R-:W-:Y:S01]  /*164e0*/  STL.64 [R1+0x360], R52 ;  /* 0x0003603401007387 */ /* 0x000fe20000100a00 */
[----:B------:R-:W-:Y:S02]  /*164f0*/  LEA.HI.X.SX32 R41, R7, R0, 0x2, P3 ;  /* 0x0000000007297211 */ /* 0x000fe400018f16ff */
[C---:B------:R-:W-:Y:S01]  /*16500*/  LEA R42, P5, R197.reuse, R194, 0x2 ;  /* 0x000000c2c52a7211 */ /* 0x040fe200078a10ff */
[----:B------:R1:W-:Y:S03]  /*16510*/  STL.64 [R1+0x368], R8 ;  /* 0x0003680801007387 */ /* 0x0003e60000100a00 */
[----:B------:R-:W-:Y:S01]  /*16520*/  LEA.HI.X.SX32 R43, R197, R0, 0x2, P5 ;  /* 0x00000000c52b7211 */ /* 0x000fe200028f16ff */
[----:B------:R-:W2:Y:S01]  /*16530*/  LDL.LU R7, [R1+0x40c] ;  /* 0x00040c0001077983 */ /* 0x000ea20000300800 */
[----:B------:R-:W-:-:S03]  /*16540*/  LEA R44, P6, R4, R194, 0x2 ;  /* 0x000000c2042c7211 */ /* 0x000fc600078c10ff */
[----:B------:R-:W-:Y:S01]  /*16550*/  STL.64 [R1+0x370], R40 ;  /* 0x0003702801007387 */ /* 0x000fe20000100a00 */
[----:B------:R-:W-:-:S03]  /*16560*/  LEA.HI.X.SX32 R45, R4, R0, 0x2, P6 ;  /* 0x00000000042d7211 */ /* 0x000fc600030f16ff */
[----:B------:R-:W2:Y:S04]  /*16570*/  LDL.LU R197, [R1+0x414] ;  /* 0x0004140001c57983 */ /* 0x000ea80000300800 */
[----:B------:R-:W-:Y:S04]  /*16580*/  STL.64 [R1+0x378], R42 ;  /* 0x0003782a01007387 */ /* 0x000fe80000100a00 */
[----:B------:R-:W2:Y:S01]  /*16590*/  LDL.LU R4, [R1+0x424] ;  /* 0x0004240001047983 */ /* 0x000ea20000300800 */
[----:B---3--:R-:W-:-:S04]  /*165a0*/  LEA R46, P3, R250, R194, 0x2 ;  /* 0x000000c2fa2e7211 */ /* 0x008fc800078610ff */
[----:B------:R-:W-:Y:S02]  /*165b0*/  LEA.HI.X.SX32 R47, R250, R0, 0x2, P3 ;  /* 0x00000000fa2f7211 */ /* 0x000fe400018f16ff */
[----:B------:R-:W3:Y:S04]  /*165c0*/  LDL.LU R250, [R1+0x420] ;  /* 0x0004200001fa7983 */ /* 0x000ee80000300800 */
[----:B------:R-:W-:Y:S01]  /*165d0*/  STL.64 [R1+0x380], R44 ;  /* 0x0003802c01007387 */ /* 0x000fe20000100a00 */
[----:B------:R-:W-:-:S04]  /*165e0*/  LEA R32, P5, R2, R194, 0x2 ;  /* 0x000000c202207211 */ /* 0x000fc800078a10ff */
[----:B------:R-:W-:Y:S02]  /*165f0*/  LEA.HI.X.SX32 R33, R2, R0, 0x2, P5 ;  /* 0x0000000002217211 */ /* 0x000fe400028f16ff */
[----:B------:R-:W3:Y:S01]  /*16600*/  LDL.LU R2, [R1+0x410] ;  /* 0x0004100001027983 */ /* 0x000ee20000300800 */
[----:B------:R-:W-:-:S04]  /*16610*/  LEA R34, P6, R11, R194, 0x2 ;  /* 0x000000c20b227211 */ /* 0x000fc800078c10ff */
[----:B------:R-:W-:Y:S01]  /*16620*/  LEA.HI.X.SX32 R35, R11, R0, 0x2, P6 ;  /* 0x000000000b237211 */ /* 0x000fe200030f16ff */
[----:B------:R-:W-:Y:S04]  /*16630*/  STL.64 [R1+0x388], R46 ;  /* 0x0003882e01007387 */ /* 0x000fe80000100a00 */
[----:B------:R-:W-:Y:S01]  /*16640*/  STL.64 [R1+0x390], R32 ;  /* 0x0003902001007387 */ /* 0x000fe20000100a00 */
[----:B----4-:R-:W-:-:S04]  /*16650*/  LEA R36, P3, R5, R194, 0x2 ;  /* 0x000000c205247211 */ /* 0x010fc800078610ff */
[----:B------:R-:W-:Y:S02]  /*16660*/  LEA.HI.X.SX32 R37, R5, R0, 0x2, P3 ;  /* 0x0000000005257211 */ /* 0x000fe400018f16ff */
[----:B------:R-:W4:Y:S01]  /*16670*/  LDL.LU R5, [R1+0x3f4] ;  /* 0x0003f40001057983 */ /* 0x000f220000300800 */
[----:B-1----:R-:W-:-:S03]  /*16680*/  LEA R8, P5, R3, R194, 0x2 ;  /* 0x000000c203087211 */ /* 0x002fc600078a10ff */
[----:B------:R-:W-:Y:S01]  /*16690*/  STL.64 [R1+0x398], R34 ;  /* 0x0003982201007387 */ /* 0x000fe20000100a00 */
[----:B------:R-:W-:-:S03]  /*166a0*/  LEA.HI.X.SX32 R9, R3, R0, 0x2, P5 ;  /* 0x0000000003097211 */ /* 0x000fc600028f16ff */
[----:B------:R-:W-:Y:S04]  /*166b0*/  STL.64 [R1+0x3a0], R36 ;  /* 0x0003a02401007387 */ /* 0x000fe80000100a00 */
[----:B------:R1:W-:Y:S04]  /*166c0*/  STL.64 [R1+0x3a8], R8 ;  /* 0x0003a80801007387 */ /* 0x0003e80000100a00 */
[----:B------:R-:W4:Y:S01]  /*166d0*/  LDL.LU R3, [R1+0x630] ;  /* 0x0006300001037983 */ /* 0x000f220000300800 */
[-C--:B--2---:R-:W-:Y:S02]  /*166e0*/  LEA R24, P6, R251, R194.reuse, 0x2 ;  /* 0x000000c2fb187211 */ /* 0x084fe400078c10ff */
[----:B------:R-:W-:-:S02]  /*166f0*/  LEA R28, P5, R195, R194, 0x2 ;  /* 0x000000c2c31c7211 */ /* 0x000fc400078a10ff */
[----:B------:R-:W-:Y:S02]  /*16700*/  LEA.HI.X.SX32 R25, R251, R0, 0x2, P6 ;  /* 0x00000000fb197211 */ /* 0x000fe400030f16ff */
[----:B------:R-:W-:Y:S01]  /*16710*/  LEA R26, P3, R198, R194, 0x2 ;  /* 0x000000c2c61a7211 */ /* 0x000fe200078610ff */
[----:B------:R-:W2:Y:S01]  /*16720*/  LDL.LU R251, [R1+0x634] ;  /* 0x0006340001fb7983 */ /* 0x000ea20000300800 */
[----:B------:R-:W-:-:S03]  /*16730*/  LEA.HI.X.SX32 R29, R195, R0, 0x2, P5 ;  /* 0x00000000c31d7211 */ /* 0x000fc600028f16ff */
[----:B------:R-:W-:Y:S01]  /*16740*/  STL.64 [R1+0x3b0], R24 ;  /* 0x0003b01801007387 */ /* 0x000fe20000100a00 */
[----:B------:R-:W-:-:S03]  /*16750*/  LEA.HI.X.SX32 R27, R198, R0, 0x2, P3 ;  /* 0x00000000c61b7211 */ /* 0x000fc600018f16ff */
[----:B------:R-:W2:Y:S04]  /*16760*/  LDL.LU R195, [R1+0x63c] ;  /* 0x00063c0001c37983 */ /* 0x000ea80000300800 */
[----:B------:R-:W2:Y:S01]  /*16770*/  LDL.LU R198, [R1+0x638] ;  /* 0x0006380001c67983 */ /* 0x000ea20000300800 */
        /* <DEDUP_REMOVED lines=9> */
[----:B------:R-:W-:Y:S01]  /*16810*/  LEA.HI.X.SX32 R11, R252, R0, 0x2, P6 ;  /* 0x00000000fc0b7211 */ /* 0x000fe200030f16ff */
[----:B------:R-:W-:Y:S04]  /*16820*/  STL.64 [R1+0x3b8], R26 ;  /* 0x0003b81a01007387 */ /* 0x000fe80000100a00 */
[----:B------:R-:W-:Y:S04]  /*16830*/  STL.64 [R1+0x3c0], R28 ;  /* 0x0003c01c01007387 */ /* 0x000fe80000100a00 */
[----:B------:R-:W-:Y:S04]  /*16840*/  STL.64 [R1+0x3c8], R30 ;  /* 0x0003c81e01007387 */ /* 0x000fe80000100a00 */
[----:B------:R-:W-:Y:S04]  /*16850*/  STL.64 [R1+0x3d0], R16 ;  /* 0x0003d01001007387 */ /* 0x000fe80000100a00 */
[----:B------:R-:W-:Y:S04]  /*16860*/  STL.64 [R1+0x3d8], R18 ;  /* 0x0003d81201007387 */ /* 0x000fe80000100a00 */
[----:B------:R-:W-:Y:S01]  /*16870*/  STL.64 [R1+0x3e0], R20 ;  /* 0x0003e01401007387 */ /* 0x000fe20000100a00 */
[----:B---3--:R-:W-:-:S04]  /*16880*/  LEA R6, P3, R250, R194, 0x2 ;  /* 0x000000c2fa067211 */ /* 0x008fc800078610ff */
[----:B------:R-:W-:Y:S02]  /*16890*/  LEA.HI.X.SX32 R7, R250, R0, 0x2, P3 ;  /* 0x00000000fa077211 */ /* 0x000fe400018f16ff */
[----:B------:R-:W3:Y:S01]  /*168a0*/  S2R R250, SR_TID.X ;  /* 0x0000000000fa7919 */ /* 0x000ee20000002100 */
[----:B-1----:R-:W-:-:S04]  /*168b0*/  LEA R8, P5, R2, R194, 0x2 ;  /* 0x000000c202087211 */ /* 0x002fc800078a10ff */
[----:B------:R-:W-:Y:S02]  /*168c0*/  LEA.HI.X.SX32 R9, R2, R0, 0x2, P5 ;  /* 0x0000000002097211 */ /* 0x000fe400028f16ff */
[----:B---3--:R-:W-:-:S04]  /*168d0*/  SHF.R.U32.HI R2, RZ, 0x6, R250 ;  /* 0x00000006ff027819 */ /* 0x008fc800000116fa */
[----:B------:R-:W-:-:S04]  /*168e0*/  SGXT.U32 R2, R2, 0x1 ;  /* 0x000000010202781a */ /* 0x000fc80000000000 */
[----:B------:R-:W-:-:S04]  /*168f0*/  LOP3.LUT R2, R2, 0xc, RZ, 0xfc, !PT ;  /* 0x0000000c02027812 */ /* 0x000fc800078efcff */
[----:B------:R-:W-:Y:S02]  /*16900*/  ISETP.GE.AND P6, PT, R2, UR8, PT ;  /* 0x0000000802007c0c */ /* 0x000fe4000bfc6270 */
[----:B------:R-:W-:-:S04]  /*16910*/  SHF.R.U32.HI R250, RZ, 0x6, R250 ;  /* 0x00000006fffa7819 */ /* 0x000fc800000116fa */
[----:B------:R-:W-:Y:S01]  /*16920*/  SGXT.U32 R250, R250, 0x1 ;  /* 0x00000001fafa781a */ /* 0x000fe20000000000 */
[----:B----4-:R-:W-:Y:S02]  /*16930*/  IMAD R2, R3, c[0x0][0x190], RZ ;  /* 0x0000640003027a24 */ /* 0x010fe400078e02ff */
[----:B------:R-:W1:Y:S01]  /*16940*/  S2R R3, SR_TID.X ;  /* 0x0000000000037919 */ /* 0x000e620000002100 */
[----:B------:R-:W-:Y:S02]  /*16950*/  LEA R12, P5, R196, R194, 0x2 ;  /* 0x000000c2c40c7211 */ /* 0x000fe400078a10ff */
[----:B------:R-:W-:Y:S02]  /*16960*/  LOP3.LUT R250, R250, 0x10, RZ, 0xfc, !PT ;  /* 0x00000010fafa7812 */ /* 0x000fe400078efcff */
[----:B------:R-:W-:Y:S01]  /*16970*/  LEA.HI.X.SX32 R13, R196, R0, 0x2, P5 ;  /* 0x00000000c40d7211 */ /* 0x000fe200028f16ff */
[----:B--2---:R-:W-:Y:S01]  /*16980*/  IMAD R4, R251, c[0x0][0x190], RZ ;  /* 0x00006400fb047a24 */ /* 0x004fe200078e02ff */
[----:B------:R-:W-:-:S02]  /*16990*/  ISETP.GE.AND P5, PT, R250, UR8, PT ;  /* 0x00000008fa007c0c */ /* 0x000fc4000bfa6270 */
[----:B------:R-:W-:Y:S02]  /*169a0*/  SEL R197, RZ, 0x4, P6 ;  /* 0x00000004ffc57807 */ /* 0x000fe40003000000 */
[-C--:B------:R-:W-:Y:S01]  /*169b0*/  LEA R14, P6, R2, R194.reuse, 0x2 ;  /* 0x000000c2020e7211 */ /* 0x080fe200078c10ff */
[----:B------:R2:W-:Y:S01]  /*169c0*/  STL.64 [R1+0x3e8], R6 ;  /* 0x0003e80601007387 */ /* 0x0005e20000100a00 */
[----:B------:R-:W-:Y:S01]  /*169d0*/  SEL R199, RZ, 0x4, P5 ;  /* 0x00000004ffc77807 */ /* 0x000fe20002800000 */
[----:B------:R-:W-:Y:S01]  /*169e0*/  IMAD R195, R195, c[0x0][0x190], RZ ;  /* 0x00006400c3c37a24 */ /* 0x000fe200078e02ff */
[----:B------:R-:W-:Y:S01]  /*169f0*/  LEA R250, P5, R4, R194, 0x2 ;  /* 0x000000c204fa7211 */ /* 0x000fe200078a10ff */
[----:B------:R-:W3:Y:S01]  /*16a00*/  LDL.LU R252, [R1+0x15d0] ;  /* 0x0015d00001fc7983 */ /* 0x000ee20000300800 */
[----:B------:R-:W-:Y:S01]  /*16a10*/  LEA.HI.X.SX32 R15, R2, R0, 0x2, P6 ;  /* 0x00000000020f7211 */ /* 0x000fe200030f16ff */
[----:B------:R-:W-:Y:S02]  /*16a20*/  IMAD R198, R198, c[0x0][0x190], RZ ;  /* 0x00006400c6c67a24 */ /* 0x000fe400078e02ff */
[----:B------:R-:W-:Y:S01]  /*16a30*/  STL.64 [R1+0x3f0], R8 ;  /* 0x0003f00801007387 */ /* 0x000fe20000100a00 */
[----:B------:R-:W-:-:S03]  /*16a40*/  LEA R2, P6, R195, R194, 0x2 ;  /* 0x000000c2c3027211 */ /* 0x000fc600078c10ff */
[----:B------:R-:W4:Y:S01]  /*16a50*/  LDL.LU R196, [R1+0x15cc] ;  /* 0x0015cc0001c47983 */ /* 0x000f220000300800 */
[----:B------:R-:W-:-:S03]  /*16a60*/  LEA.HI.X.SX32 R251, R4, R0, 0x2, P5 ;  /* 0x0000000004fb7211 */ /* 0x000fc600028f16ff */
[----:B------:R-:W-:Y:S01]  /*16a70*/  STL.64 [R1+0x3f8], R10 ;  /* 0x0003f80a01007387 */ /* 0x000fe20000100a00 */
[----:B------:R-:W-:-:S03]  /*16a80*/  LEA R4, P5, R198, R194, 0x2 ;  /* 0x000000c2c6047211 */ /* 0x000fc600078a10ff */
[----:B------:R-:W-:Y:S01]  /*16a90*/  STL.64 [R1+0x400], R12 ;  /* 0x0004000c01007387 */ /* 0x000fe20000100a00 */
[----:B-1----:R-:W-:-:S03]  /*16aa0*/  LOP3.LUT R194, R3, 0x7f, RZ, 0xc0, !PT ;  /* 0x0000007f03c27812 */ /* 0x002fc600078ec0ff */
[----:B------:R-:W3:Y:S01]  /*16ab0*/  LDL.LU.64 R118, [R1+0x5f0] ;  /* 0x0005f00001767983 */ /* 0x000ee20000300a00 */
[----:B------:R-:W-:-:S03]  /*16ac0*/  LEA.HI.X.SX32 R3, R195, R0, 0x2, P6 ;  /* 0x00000000c3037211 */ /* 0x000fc600030f16ff */
[----:B------:R-:W-:Y:S04]  /*16ad0*/  STL.64 [R1+0x408], R14 ;  /* 0x0004080e01007387 */ /* 0x000fe80000100a00 */
[----:B------:R-:W3:Y:S04]  /*16ae0*/  LDL.64 R102, [R1+0x1e0] ;  /* 0x0001e00001667983 */ /* 0x000ee80000100a00 */
[----:B------:R-:W3:Y:S04]  /*16af0*/  LDL.64 R86, [R1+0x1a0] ;  /* 0x0001a00001567983 */ /* 0x000ee80000100a00 */
[----:B------:R-:W3:Y:S04]  /*16b00*/  LDL.64 R70, [R1+0x160] ;  /* 0x0001600001467983 */ /* 0x000ee80000100a00 */
[----:B------:R-:W3:Y:S04]  /*16b10*/  LDL.64 R54, [R1+0x120] ;  /* 0x0001200001367983 */ /* 0x000ee80000100a00 */
[----:B------:R-:W3:Y:S04]  /*16b20*/  LDL.64 R38, [R1+0xe0] ;  /* 0x0000e00001267983 */ /* 0x000ee80000100a00 */
[----:B------:R-:W3:Y:S04]  /*16b30*/  LDL.64 R22, [R1+0xa0] ;  /* 0x0000a00001167983 */ /* 0x000ee80000100a00 */
[----:B--2---:R-:W2:Y:S04]  /*16b40*/  LDL.64 R6, [R1+0x60] ;  /* 0x0000600001067983 */ /* 0x004ea80000100a00 */
[----:B------:R-:W2:Y:S01]  /*16b50*/  LDL.LU R195, [R1+0x15c8] ;  /* 0x0015c80001c37983 */ /* 0x000ea20000300800 */
[----:B------:R-:W-:-:S04]  /*16b60*/  SEL R197, R197, RZ, P1 ;  /* 0x000000ffc5c57207 */ /* 0x000fc80000800000 */
[----:B------:R-:W-:Y:S01]  /*16b70*/  ISETP.NE.U32.AND P6, PT, R197, RZ, PT ;  /* 0x000000ffc500720c */ /* 0x000fe20003fc5070 */
[----:B------:R-:W-:Y:S01]  /*16b80*/  IMAD.SHL.U32 R197, R194, 0x4, RZ ;  /* 0x00000004c2c57824 */ /* 0x000fe200078e00ff */
[----:B------:R-:W-:Y:S02]  /*16b90*/  ISETP.NE.U32.AND P3, PT, R5, RZ, PT ;  /* 0x000000ff0500720c */ /* 0x000fe40003f65070 */
[----:B------:R-:W-:Y:S02]  /*16ba0*/  LEA.HI.X.SX32 R5, R198, R0, 0x2, P5 ;  /* 0x00000000c6057211 */ /* 0x000fe400028f16ff */
[C---:B------:R-:W-:Y:S02]  /*16bb0*/  LOP3.LUT R0, R197.reuse, 0x20, RZ, 0x3c, !PT ;  /* 0x00000020c5007812 */ /* 0x040fe400078e3cff */
[C---:B------:R-:W-:Y:S02]  /*16bc0*/  LOP3.LUT R194, R197.reuse, 0x10, RZ, 0x3c, !PT ;  /* 0x00000010c5c27812 */ /* 0x040fe400078e3cff */
[C---:B------:R-:W-:Y:S01]  /*16bd0*/  LOP3.LUT R0, R197.reuse, 0x50, RZ, 0x3c, !PT ;  /* 0x00000050c5007812 */ /* 0x040fe200078e3cff */
[----:B------:R-:W-:Y:S01]  /*16be0*/  IMAD.U32 R0, RZ, RZ, UR5 ;  /* 0x00000005ff007e24 */ /* 0x000fe2000f8e00ff */
[----:B------:R-:W-:-:S02]  /*16bf0*/  LOP3.LUT R194, R197, 0x30, RZ, 0x3c, !PT ;  /* 0x00000030c5c27812 */ /* 0x000fc400078e3cff */
[----:B------:R-:W-:Y:S01]  /*16c00*/  LOP3.LUT R194, R197, 0x60, RZ, 0x3c, !PT ;  /* 0x00000060c5c27812 */ /* 0x000fe200078e3cff */
[----:B------:R-:W-:Y:S04]  /*16c10*/  STL.64 [R1+0x410], R250 ;  /* 0x000410fa01007387 */ /* 0x000fe80000100a00 */
[----:B------:R-:W-:Y:S04]  /*16c20*/  STL.64 [R1+0x420], R2 ;  /* 0x0004200201007387 */ /* 0x000fe80000100a00 */
[----:B------:R-:W-:Y:S01]  /*16c30*/  STL.64 [R1+0x418], R4 ;  /* 0x0004180401007387 */ /* 0x000fe20000100a00 */
[----:B----4-:R-:W-:Y:S01]  /*16c40*/  IADD3 R194, R196, 0x100000, RZ ;  /* 0x00100000c4c27810 */ /* 0x010fe20007ffe0ff */
[----:B---3--:R-:W-:-:S02]  /*16c50*/  IMAD.WIDE R118, R0, 0x4, R118 ;  /* 0x0000000400767825 */ /* 0x008fc400078e0276 */
[----:B------:R1:W-:Y:S04]  /*16c60*/  LDGSTS.E [R197], [R102.64], P2 ;  /* 0x0000000066c57fae */ /* 0x0003e8000912184c */
[----:B------:R3:W-:Y:S04]  /*16c70*/  LDGSTS.E [R197+0x1000], [R86.64], P2 ;  /* 0x0100000056c57fae */ /* 0x0007e8000912184c */
[----:B------:R4:W-:Y:S04]  /*16c80*/  LDGSTS.E [R197+0x2000], [R70.64], P2 ;  /* 0x0200000046c57fae */ /* 0x0009e8000912184c */
[----:B------:R1:W-:Y:S04]  /*16c90*/  LDGSTS.E [R197+0x3000], [R54.64], P2 ;  /* 0x0300000036c57fae */ /* 0x0003e8000912184c */
[----:B------:R1:W-:Y:S04]  /*16ca0*/  LDGSTS.E [R197+0x4000], [R38.64], P2 ;  /* 0x0400000026c57fae */ /* 0x0003e8000912184c */
[----:B------:R1:W-:Y:S04]  /*16cb0*/  LDGSTS.E [R197+0x5000], [R22.64], P2 ;  /* 0x0500000016c57fae */ /* 0x0003e8000912184c */
[----:B--2---:R3:W-:Y:S04]  /*16cc0*/  LDGSTS.E [R197+0x6000], [R6.64], P2 ;  /* 0x0600000006c57fae */ /* 0x0047e8000912184c */
[----:B------:R1:W-:Y:S04]  /*16cd0*/  STL.64 [R1+0x1388], R194 ;  /* 0x001388c201007387 */ /* 0x0003e80000100a00 */
[----:B-1----:R-:W2:Y:S04]  /*16ce0*/  LDL.64 R194, [R1+0x20] ;  /* 0x0000200001c27983 */ /* 0x002ea80000100a00 */
[----:B------:R1:W-:Y:S04]  /*16cf0*/  STL.64 [R1+0xa88], R118 ;  /* 0x000a887601007387 */ /* 0x0003e80000100a00 */
[----:B-1----:R-:W2:Y:S04]  /*16d00*/  LDL.LU.64 R118, [R1+0x15c0] ;  /* 0x0015c00001767983 */ /* 0x002ea80000300a00 */
[----:B------:R-:W2:Y:S04]  /*16d10*/  LDL.LU.64 R102, [R1+0x15b8] ;  /* 0x0015b80001667983 */ /* 0x000ea80000300a00 */
[----:B---3--:R-:W3:Y:S04]  /*16d20*/  LDL.LU.64 R86, [R1+0x15b0] ;  /* 0x0015b00001567983 */ /* 0x008ee80000300a00 */
[----:B----4-:R-:W4:Y:S04]  /*16d30*/  LDL.LU.64 R70, [R1+0x15a8] ;  /* 0x0015a80001467983 */ /* 0x010f280000300a00 */
[----:B------:R-:W3:Y:S04]  /*16d40*/  LDL.LU.64 R54, [R1+0x15a0] ;  /* 0x0015a00001367983 */ /* 0x000ee80000300a00 */
[----:B------:R-:W3:Y:S04]  /*16d50*/  LDL.LU.64 R38, [R1+0x1598] ;  /* 0x0015980001267983 */ /* 0x000ee80000300a00 */
[----:B------:R-:W3:Y:S04]  /*16d60*/  LDL.LU.64 R22, [R1+0x1590] ;  /* 0x0015900001167983 */ /* 0x000ee80000300a00 */
[----:B------:R-:W3:Y:S04]  /*16d70*/  LDL.LU.64 R6, [R1+0x1588] ;  /* 0x0015880001067983 */ /* 0x000ee80000300a00 */
[----:B--2---:R1:W-:Y:S04]  /*16d80*/  LDGSTS.E [R197+0x7000], [R194.64], P2 ;  /* 0x07000000c2c57fae */ /* 0x0043e8000912184c */
[----:B---3--:R2:W-:Y:S04]  /*16d90*/  LDGSTS.E [R197+0x8000], [R6.64], P2 ;  /* 0x0800000006c57fae */ /* 0x0085e8000912184c */
[----:B------:R2:W-:Y:S04]  /*16da0*/  STL.64 [R1+0x11e8], R6 ;  /* 0x0011e80601007387 */ /* 0x0005e80000100a00 */
[----:B------:R3:W-:Y:S04]  /*16db0*/  LDGSTS.E [R197+0x9000], [R22.64], P2 ;  /* 0x0900000016c57fae */ /* 0x0007e8000912184c */
[----:B------:R1:W-:Y:S04]  /*16dc0*/  LDGSTS.E [R197+0xa000], [R38.64], P2 ;  /* 0x0a00000026c57fae */ /* 0x0003e8000912184c */
[----:B--2---:R-:W2:Y:S04]  /*16dd0*/  LDL.64 R6, [R1+0x98] ;  /* 0x0000980001067983 */ /* 0x004ea80000100a00 */
[----:B------:R-:W-:Y:S04]  /*16de0*/  STL.64 [R1+0x11f0], R22 ;  /* 0x0011f01601007387 */ /* 0x000fe80000100a00 */
[----:B------:R1:W-:Y:S04]  /*16df0*/  STL.64 [R1+0x11f8], R38 ;  /* 0x0011f82601007387 */ /* 0x0003e80000100a00 */
[----:B------:R3:W-:Y:S04]  /*16e00*/  LDGSTS.E [R197+0xb000], [R54.64], P2 ;  /* 0x0b00000036c57fae */ /* 0x0007e8000912184c */
[----:B----4-:R4:W-:Y:S04]  /*16e10*/  LDGSTS.E [R197+0xc000], [R70.64], P2 ;  /* 0x0c00000046c57fae */ /* 0x0109e8000912184c */
[----:B-1----:R-:W2:Y:S04]  /*16e20*/  LDL.LU.64 R38, [R1+0x18] ;  /* 0x0000180001267983 */ /* 0x002ea80000300a00 */
[----:B------:R3:W-:Y:S04]  /*16e30*/  STL.64 [R1+0x1200], R54 ;  /* 0x0012003601007387 */ /* 0x0007e80000100a00 */
[----:B------:R1:W-:Y:S04]  /*16e40*/  LDGSTS.E [R197+0xd000], [R86.64], P2 ;  /* 0x0d00000056c57fae */ /* 0x0003e8000912184c */
[----:B------:R1:W-:Y:S04]  /*16e50*/  LDGSTS.E [R197+0xe000], [R102.64], P2 ;  /* 0x0e00000066c57fae */ /* 0x0003e8000912184c */
[----:B---3--:R-:W3:Y:S04]  /*16e60*/  LDL.64 R54, [R1+0xd8] ;  /* 0x0000d80001367983 */ /* 0x008ee80000100a00 */
[----:B------:R4:W-:Y:S04]  /*16e70*/  STL.64 [R1+0x1208], R70 ;  /* 0x0012084601007387 */ /* 0x0009e80000100a00 */
[----:B------:R1:W-:Y:S04]  /*16e80*/  LDGSTS.E [R197+0xf000], [R118.64], P2 ;  /* 0x0f00000076c57fae */ /* 0x0003e8000912184c */
[----:B------:R1:W-:Y:S04]  /*16e90*/  LDGSTS.E [R197+0x10000], [R134.64], P2 ;  /* 0x1000000086c57fae */ /* 0x0003e8000912184c */
[----:B----4-:R-:W4:Y:S04]  /*16ea0*/  LDL.64 R70, [R1+0x118] ;  /* 0x0001180001467983 */ /* 0x010f280000100a00 */
[----:B------:R1:W-:Y:S04]  /*16eb0*/  STL.64 [R1+0x1210], R86 ;  /* 0x0012105601007387 */ /* 0x0003e80000100a00 */
[----:B------:R1:W-:Y:S04]  /*16ec0*/  LDGSTS.E [R197+0x11000], [R150.64], P2 ;  /* 0x1100000096c57fae */ /* 0x0003e8000912184c */
[----:B------:R1:W-:Y:S04]  /*16ed0*/  LDGSTS.E [R197+0x12000], [R166.64], P2 ;  /* 0x12000000a6c57fae */ /* 0x0003e8000912184c */
[----:B-1----:R-:W2:Y:S04]  /*16ee0*/  LDL.64 R86, [R1+0x158] ;  /* 0x0001580001567983 */ /* 0x002ea80000100a00 */
        /* <DEDUP_REMOVED lines=8> */
[----:B------:R-:W-:Y:S04]  /*16f70*/  STL.64 [R1+0x1228], R134 ;  /* 0x0012288601007387 */ /* 0x000fe80000100a00 */
[----:B------:R-:W-:Y:S04]  /*16f80*/  STL.64 [R1+0x1230], R150 ;  /* 0x0012309601007387 */ /* 0x000fe80000100a00 */
[----:B------:R1:W-:Y:S04]  /*16f90*/  STL.64 [R1+0x1238], R166 ;  /* 0x001238a601007387 */ /* 0x0003e80000100a00 */
[----:B------:R1:W-:Y:S04]  /*16fa0*/  LDGSTS.E [R197+0x17000], [R136.64], P2 ;  /* 0x1700000088c57fae */ /* 0x0003e8000912184c */
[----:B------:R1:W-:Y:S04]  /*16fb0*/  LDGSTS.E [R197+0x18000], [R120.64], P2 ;  /* 0x1800000078c57fae */ /* 0x0003e8000912184c */
[----:B-1----:R-:W3:Y:S04]  /*16fc0*/  LDL.LU.64 R166, [R1+0x58] ;  /* 0x0000580001a67983 */ /* 0x002ee80000300a00 */
[----:B------:R-:W-:Y:S04]  /*16fd0*/  STL.64 [R1+0x1240], R182 ;  /* 0x001240b601007387 */ /* 0x000fe80000100a00 */
[----:B------:R-:W-:Y:S04]  /*16fe0*/  STL.64 [R1+0x1248], R204 ;  /* 0x001248cc01007387 */ /* 0x000fe80000100a00 */
[----:B------:R-:W-:Y:S04]  /*16ff0*/  STL.64 [R1+0x1250], R220 ;  /* 0x001250dc01007387 */ /* 0x000fe80000100a00 */
[----:B------:R-:W-:Y:S04]  /*17000*/  STL.64 [R1+0x1258], R236 ;  /* 0x001258ec01007387 */ /* 0x000fe80000100a00 */
[----:B------:R-:W3:Y:S04]  /*17010*/  LDL.LU.64 R136, [R1+0x1580] ;  /* 0x0015800001887983 */ /* 0x000ee80000300a00 */
[----:B------:R-:W3:Y:S04]  /*17020*/  LDL.LU.64 R120, [R1+0x1578] ;  /* 0x0015780001787983 */ /* 0x000ee80000300a00 */
[----:B------:R1:W-:Y:S04]  /*17030*/  LDGSTS.E [R197+0x19000], [R104.64], P2 ;  /* 0x1900000068c57fae */ /* 0x0003e8000912184c */
[----:B------:R1:W-:Y:S04]  /*17040*/  LDGSTS.E [R197+0x1a000], [R88.64], P2 ;  /* 0x1a00000058c57fae */ /* 0x0003e8000912184c */
[----:B------:R1:W-:Y:S04]  /*17050*/  LDGSTS.E [R197+0x1b000], [R72.64], P2 ;  /* 0x1b00000048c57fae */ /* 0x0003e8000912184c */
[----:B-1----:R-:W3:Y:S04]  /*17060*/  LDL.LU.64 R104, [R1+0x1570] ;  /* 0x0015700001687983 */ /* 0x002ee80000300a00 */
        /* <DEDUP_REMOVED lines=9> */
[----:B-1----:R-:W3:Y:S01]  /*17100*/  LDL.LU.64 R8, [R1+0x1540] ;  /* 0x0015400001087983 */ /* 0x002ee20000300a00 */
[----:B------:R-:W-:-:S03]  /*17110*/  LOP3.LUT R194, R197, 0x10, RZ, 0x3c, !PT ;  /* 0x00000010c5c27812 */ /* 0x000fc600078e3cff */
[----:B------:R-:W3:Y:S04]  /*17120*/  LDL.LU.64 R150, [R1+0x50] ;  /* 0x0000500001967983 */ /* 0x000ee80000300a00 */
[----:B------:R-:W3:Y:S04]  /*17130*/  LDL.LU.64 R22, [R1+0x10] ;  /* 0x0000100001167983 */ /* 0x000ee80000300a00 */
[----:B--2---:R1:W-:Y:S04]  /*17140*/  LDGSTS.E [R194+0x200], [R118.64], P2 ;  /* 0x0020000076c27fae */ /* 0x0043e8000912184c */
[----:B------:R2:W-:Y:S04]  /*17150*/  LDGSTS.E [R194+0x1200], [R102.64], P2 ;  /* 0x0120000066c27fae */ /* 0x0005e8000912184c */
[----:B------:R1:W-:Y:S04]  /*17160*/  LDGSTS.E [R194+0x2200], [R86.64], P2 ;  /* 0x0220000056c27fae */ /* 0x0003e8000912184c */
[----:B----4-:R4:W-:Y:S04]  /*17170*/  LDGSTS.E [R194+0x3200], [R70.64], P2 ;  /* 0x0320000046c27fae */ /* 0x0109e8000912184c */
[----:B---3--:R3:W-:Y:S04]  /*17180*/  LDGSTS.E [R194+0x4200], [R54.64], P2 ;  /* 0x0420000036c27fae */ /* 0x0087e8000912184c */
[----:B--2---:R-:W2:Y:S04]  /*17190*/  LDL.64 R102, [R1+0x1d0] ;  /* 0x0001d00001667983 */ /* 0x004ea80000100a00 */
[----:B-1----:R-:W2:Y:S04]  /*171a0*/  LDL.64 R86, [R1+0x190] ;  /* 0x0001900001567983 */ /* 0x002ea80000100a00 */
[----:B----4-:R-:W4:Y:S04]  /*171b0*/  LDL.64 R70, [R1+0x150] ;  /* 0x0001500001467983 */ /* 0x010f280000100a00 */
[----:B------:R1:W-:Y:S04]  /*171c0*/  LDGSTS.E [R194+0x5200], [R6.64], P2 ;  /* 0x0520000006c27fae */ /* 0x0003e8000912184c */
[----:B---3--:R-:W3:Y:S04]  /*171d0*/  LDL.LU.64 R54, [R1+0x110] ;  /* 0x0001100001367983 */ /* 0x008ee80000300a00 */
[----:B------:R1:W-:Y:S04]  /*171e0*/  LDGSTS.E [R194+0x6200], [R166.64], P2 ;  /* 0x06200000a6c27fae */ /* 0x0003e8000912184c */
[----:B------:R-:W-:Y:S04]  /*171f0*/  STL.64 [R1+0x1260], R166 ;  /* 0x001260a601007387 */ /* 0x000fe80000100a00 */
[----:B------:R1:W-:Y:S04]  /*17200*/  LDGSTS.E [R194+0x7200], [R38.64], P2 ;  /* 0x0720000026c27fae */ /* 0x0003e8000912184c */
[----:B------:R-:W-:Y:S04]  /*17210*/  STL.64 [R1+0x1268], R38 ;  /* 0x0012682601007387 */ /* 0x000fe80000100a00 */
[----:B------:R1:W-:Y:S04]  /*17220*/  LDGSTS.E [R194+0x8200], [R8.64], P2 ;  /* 0x0820000008c27fae */ /* 0x0003e8000912184c */
[----:B------:R1:W-:Y:S04]  /*17230*/  STL.64 [R1+0x1270], R8 ;  /* 0x0012700801007387 */ /* 0x0003e80000100a00 */
[----:B------:R2:W-:Y:S04]  /*17240*/  LDGSTS.E [R194+0x9200], [R24.64], P2 ;  /* 0x0920000018c27fae */ /* 0x0005e8000912184c */
[----:B------:R2:W-:Y:S04]  /*17250*/  LDGSTS.E [R194+0xa200], [R40.64], P2 ;  /* 0x0a20000028c27fae */ /* 0x0005e8000912184c */
[----:B-1----:R-:W4:Y:S04]  /*17260*/  LDL.LU.64 R8, [R1+0x90] ;  /* 0x0000900001087983 */ /* 0x002f280000300a00 */
[----:B------:R-:W-:Y:S04]  /*17270*/  STL.64 [R1+0x1278], R24 ;  /* 0x0012781801007387 */ /* 0x000fe80000100a00 */
[----:B------:R-:W-:Y:S04]  /*17280*/  STL.64 [R1+0x1280], R40 ;  /* 0x0012802801007387 */ /* 0x000fe80000100a00 */
[----:B------:R2:W-:Y:S04]  /*17290*/  LDGSTS.E [R194+0xb200], [R56.64], P2 ;  /* 0x0b20000038c27fae */ /* 0x0005e8000912184c */
        /* <DEDUP_REMOVED lines=26> */
[----:B------:R1:W-:Y:S04]  /*17440*/  LDGSTS.E [R194+0x19200], [R106.64], P2 ;  /* 0x192000006ac27fae */ /* 0x0003e8000912184c */
[----:B-1----:R-:W4:Y:S04]  /*17450*/  LDL.LU.64 R138, [R1+0x1538] ;  /* 0x00153800018a7983 */ /* 0x002f280000300a00 */
[----:B------:R-:W4:Y:S04]  /*17460*/  LDL.LU.64 R122, [R1+0x1530] ;  /* 0x00153000017a7983 */ /* 0x000f280000300a00 */
[----:B------:R-:W4:Y:S04]  /*17470*/  LDL.LU.64 R106, [R1+0x1528] ;  /* 0x00152800016a7983 */ /* 0x000f280000300a00 */
        /* <DEDUP_REMOVED lines=12> */
[----:B------:R-:W1:Y:S04]  /*17540*/  S2R R195, SR_TID.X ;  /* 0x0000000000c37919 */ /* 0x000e680000002100 */
[----:B------:R-:W4:Y:S04]  /*17550*/  LDL.LU.64 R182, [R1+0x148] ;  /* 0x0001480001b67983 */ /* 0x000f280000300a00 */
[----:B------:R-:W4:Y:S04]  /*17560*/  LDL.LU.64 R238, [R1+0x108] ;  /* 0x0001080001ee7983 */ /* 0x000f280000300a00 */
[----:B------:R-:W4:Y:S04]  /*17570*/  LDL.LU.64 R120, [R1+0xc8] ;  /* 0x0000c80001787983 */ /* 0x000f280000300a00 */
[----:B------:R-:W4:Y:S04]  /*17580*/  LDL.LU.64 R38, [R1+0x88] ;  /* 0x0000880001267983 */ /* 0x000f280000300a00 */
[----:B------:R-:W4:Y:S01]  /*17590*/  LDL.LU.64 R134, [R1+0x48] ;  /* 0x0000480001867983 */ /* 0x000f220000300a00 */
[----:B-1----:R-:W-:-:S03]  /*175a0*/  LOP3.LUT R195, R195, 0x7f, RZ, 0xc0, !PT ;  /* 0x0000007fc3c37812 */ /* 0x002fc600078ec0ff */
[----:B------:R-:W4:Y:S02]  /*175b0*/  LDL.LU.64 R6, [R1+0x8] ;  /* 0x0000080001067983 */ /* 0x000f240000300a00 */
[----:B--2---:R-:W-:-:S05]  /*175c0*/  IMAD.SHL.U32 R194, R195, 0x4, RZ ;  /* 0x00000004c3c27824 */ /* 0x004fca00078e00ff */
[----:B------:R-:W-:Y:S01]  /*175d0*/  LOP3.LUT R194, R194, 0x20, RZ, 0x3c, !PT ;  /* 0x00000020c2c27812 */ /* 0x000fe200078e3cff */
[----:B---3--:R-:W-:Y:S04]  /*175e0*/  STL.64 [R1+0x12e8], R54 ;  /* 0x0012e83601007387 */ /* 0x008fe80000100a00 */
[----:B------:R1:W-:Y:S04]  /*175f0*/  LDGSTS.E [R194+0x400], [R102.64], P2 ;  /* 0x0040000066c27fae */ /* 0x0003e8000912184c */
[----:B------:R2:W-:Y:S04]  /*17600*/  LDGSTS.E [R194+0x1400], [R86.64], P2 ;  /* 0x0140000056c27fae */ /* 0x0005e8000912184c */
[----:B----4-:R3:W-:Y:S04]  /*17610*/  LDGSTS.E [R194+0x2400], [R70.64], P2 ;  /* 0x0240000046c27fae */ /* 0x0107e8000912184c */
[----:B------:R1:W-:Y:S04]  /*17620*/  LDGSTS.E [R194+0x3400], [R54.64], P2 ;  /* 0x0340000036c27fae */ /* 0x0003e8000912184c */
        /* <DEDUP_REMOVED lines=39> */
[----:B------:R1:W-:Y:S04]  /*178a0*/  STL.64 [R1+0x1380], R240 ;  /* 0x001380f001007387 */ /* 0x0003e80000100a00 */
[----:B------:R1:W-:Y:S04]  /*178b0*/  LDGSTS.E [R194+0x17400], [R140.64], P2 ;  /* 0x174000008cc27fae */ /* 0x0003e8000912184c */
[----:B------:R2:W-:Y:S04]  /*178c0*/  LDGSTS.E [R194+0x18400], [R124.64], P2 ;  /* 0x184000007cc27fae */ /* 0x0005e8000912184c */
[----:B------:R3:W-:Y:S04]  /*178d0*/  LDGSTS.E [R194+0x19400], [R108.64], P2 ;  /* 0x194000006cc27fae */ /* 0x0007e8000912184c */
[----:B-1----:R-:W4:Y:S04]  /*178e0*/  LDL.LU.64 R140, [R1+0x14f0] ;  /* 0x0014f000018c7983 */ /* 0x002f280000300a00 */
[----:B--2---:R-:W2:Y:S04]  /*178f0*/  LDL.LU.64 R124, [R1+0x14e8] ;  /* 0x0014e800017c7983 */ /* 0x004ea80000300a00 */
[----:B---3--:R-:W3:Y:S04]  /*17900*/  LDL.LU.64 R108, [R1+0x14e0] ;  /* 0x0014e000016c7983 */ /* 0x008ee80000300a00 */
[----:B------:R1:W-:Y:S04]  /*17910*/  LDGSTS.E [R194+0x1a400], [R92.64], P2 ;  /* 0x1a4000005cc27fae */ /* 0x0003e8000912184c */
[----:B------:R1:W-:Y:S04]  /*17920*/  LDGSTS.E [R194+0x1b400], [R76.64], P2 ;  /* 0x1b4000004cc27fae */ /* 0x0003e8000912184c */
[----:B------:R1:W-:Y:S04]  /*17930*/  LDGSTS.E [R194+0x1c400], [R60.64], P2 ;  /* 0x1c4000003cc27fae */ /* 0x0003e8000912184c */
[----:B-1----:R-:W2:Y:S04]  /*17940*/  LDL.LU.64 R92, [R1+0x14d8] ;  /* 0x0014d800015c7983 */ /* 0x002ea80000300a00 */
[----:B------:R-:W2:Y:S04]  /*17950*/  LDL.LU.64 R76, [R1+0x14d0] ;  /* 0x0014d000014c7983 */ /* 0x000ea80000300a00 */
[----:B------:R-:W2:Y:S04]  /*17960*/  LDL.LU.64 R60, [R1+0x14c8] ;  /* 0x0014c800013c7983 */ /* 0x000ea80000300a00 */
[----:B------:R1:W-:Y:S04]  /*17970*/  LDGSTS.E [R194+0x1d400], [R44.64], P2 ;  /* 0x1d4000002cc27fae */ /* 0x0003e8000912184c */
[----:B------:R1:W-:Y:S04]  /*17980*/  LDGSTS.E [R194+0x1e400], [R28.64], P2 ;  /* 0x1e4000001cc27fae */ /* 0x0003e8000912184c */
[----:B------:R1:W-:Y:S04]  /*17990*/  LDGSTS.E [R194+0x1f400], [R12.64], P2 ;  /* 0x1f4000000cc27fae */ /* 0x0003e8000912184c */
[----:B-1----:R-:W2:Y:S04]  /*179a0*/  LDL.LU.64 R44, [R1+0x14c0] ;  /* 0x0014c000012c7983 */ /* 0x002ea80000300a00 */
[----:B------:R-:W2:Y:S04]  /*179b0*/  LDL.LU.64 R28, [R1+0x14b8] ;  /* 0x0014b800011c7983 */ /* 0x000ea80000300a00 */
[----:B------:R-:W2:Y:S04]  /*179c0*/  LDL.LU.64 R12, [R1+0x14b0] ;  /* 0x0014b000010c7983 */ /* 0x000ea80000300a00 */
[----:B------:R-:W1:Y:S04]  /*179d0*/  S2R R195, SR_TID.X ;  /* 0x0000000000c37919 */ /* 0x000e680000002100 */
[----:B------:R-:W3:Y:S04]  /*179e0*/  LDL.64 R86, [R1+0x1c0] ;  /* 0x0001c00001567983 */ /* 0x000ee80000100a00 */
[----:B------:R-:W3:Y:S04]  /*179f0*/  LDL.64 R70, [R1] ;  /* 0x0000000001467983 */ /* 0x000ee80000100a00 */
[----:B------:R-:W3:Y:S04]  /*17a00*/  LDL.LU.64 R40, [R1+0x180] ;  /* 0x0001800001287983 */ /* 0x000ee80000300a00 */
[----:B------:R-:W3:Y:S04]  /*17a10*/  LDL.LU.64 R10, [R1+0x140] ;  /* 0x00014000010a7983 */ /* 0x000ee80000300a00 */
[----:B------:R-:W3:Y:S01]  /*17a20*/  LDL.LU.64 R222, [R1+0x100] ;  /* 0x0001000001de7983 */ /* 0x000ee20000300a00 */
[----:B-1----:R-:W-:-:S03]  /*17a30*/  LOP3.LUT R194, R195, 0x7f, RZ, 0xc0, !PT ;  /* 0x0000007fc3c27812 */ /* 0x002fc600078ec0ff */
[----:B------:R-:W3:Y:S02]  /*17a40*/  LDL.LU.64 R104, [R1+0xc0] ;  /* 0x0000c00001687983 */ /* 0x000ee40000300a00 */
[C---:B------:R-:W-:Y:S02]  /*17a50*/  IMAD.SHL.U32 R195, R194.reuse, 0x4, RZ ;  /* 0x00000004c2c37824 */ /* 0x040fe400078e00ff */
[----:B------:R-:W3:Y:S03]  /*17a60*/  LDL.LU.64 R166, [R1+0x80] ;  /* 0x0000800001a67983 */ /* 0x000ee60000300a00 */
[----:B------:R-:W-:Y:S01]  /*17a70*/  LOP3.LUT R195, R195, 0x30, RZ, 0x3c, !PT ;  /* 0x00000030c3c37812 */ /* 0x000fe200078e3cff */
[----:B------:R-:W3:Y:S04]  /*17a80*/  LDL.LU.64 R118, [R1+0x40] ;  /* 0x0000400001767983 */ /* 0x000ee80000300a00 */
[----:B----4-:R1:W-:Y:S04]  /*17a90*/  LDGSTS.E [R195+0x600], [R186.64], P2 ;  /* 0x00600000bac37fae */ /* 0x0103e8000912184c */
[----:B------:R1:W-:Y:S04]  /*17aa0*/  LDGSTS.E [R195+0x1600], [R106.64], P2 ;  /* 0x016000006ac37fae */ /* 0x0003e8000912184c */
[----:B------:R1:W-:Y:S04]  /*17ab0*/  LDGSTS.E [R195+0x2600], [R182.64], P2 ;  /* 0x02600000b6c37fae */ /* 0x0003e8000912184c */
[----:B------:R1:W-:Y:S04]  /*17ac0*/  LDGSTS.E [R195+0x3600], [R238.64], P2 ;  /* 0x03600000eec37fae */ /* 0x0003e8000912184c */
[----:B------:R1:W-:Y:S04]  /*17ad0*/  LDGSTS.E [R195+0x4600], [R120.64], P2 ;  /* 0x0460000078c37fae */ /* 0x0003e8000912184c */
[----:B------:R1:W-:Y:S04]  /*17ae0*/  LDGSTS.E [R195+0x5600], [R38.64], P2 ;  /* 0x0560000026c37fae */ /* 0x0003e8000912184c */
[----:B------:R1:W-:Y:S04]  /*17af0*/  LDGSTS.E [R195+0x6600], [R134.64], P2 ;  /* 0x0660000086c37fae */ /* 0x0003e8000912184c */
[----:B------:R1:W-:Y:S04]  /*17b00*/  LDGSTS.E [R195+0x7600], [R6.64], P2 ;  /* 0x0760000006c37fae */ /* 0x0003e8000912184c */
[----:B--2---:R1:W-:Y:S04]  /*17b10*/  LDGSTS.E [R195+0x8600], [R12.64], P2 ;  /* 0x086000000cc37fae */ /* 0x0043e8000912184c */
[----:B------:R1:W-:Y:S04]  /*17b20*/  LDGSTS.E [R195+0x9600], [R28.64], P2 ;  /* 0x096000001cc37fae */ /* 0x0003e8000912184c */
[----:B------:R1:W-:Y:S04]  /*17b30*/  LDGSTS.E [R195+0xa600], [R44.64], P2 ;  /* 0x0a6000002cc37fae */ /* 0x0003e8000912184c */
[----:B------:R1:W-:Y:S04]  /*17b40*/  LDGSTS.E [R195+0xb600], [R60.64], P2 ;  /* 0x0b6000003cc37fae */ /* 0x0003e8000912184c */
[----:B------:R1:W-:Y:S04]  /*17b50*/  LDGSTS.E [R195+0xc600], [R76.64], P2 ;  /* 0x0c6000004cc37fae */ /* 0x0003e8000912184c */
[----:B------:R1:W-:Y:S04]  /*17b60*/  LDGSTS.E [R195+0xd600], [R92.64], P2 ;  /* 0x0d6000005cc37fae */ /* 0x0003e8000912184c */
[----:B---3--:R1:W-:Y:S04]  /*17b70*/  LDGSTS.E [R195+0xe600], [R108.64], P2 ;  /* 0x0e6000006cc37fae */ /* 0x0083e8000912184c */
[----:B------:R1:W-:Y:S04]  /*17b80*/  LDGSTS.E [R195+0xf600], [R124.64], P2 ;  /* 0x0f6000007cc37fae */ /* 0x0003e8000912184c */
        /* <DEDUP_REMOVED lines=10> */
[----:B--2---:R-:W2:Y:S04]  /*17c30*/  LDL.LU.64 R142, [R1+0x14a8] ;  /* 0x0014a800018e7983 */ /* 0x004ea80000300a00 */
[----:B---3--:R-:W3:Y:S04]  /*17c40*/  LDL.LU.64 R126, [R1+0x14a0] ;  /* 0x0014a000017e7983 */ /* 0x008ee80000300a00 */
[----:B----4-:R-:W4:Y:S04]  /*17c50*/  LDL.LU.64 R110, [R1+0x1498] ;  /* 0x00149800016e7983 */ /* 0x010f280000300a00 */
        /* <DEDUP_REMOVED lines=11> */
[----:B------:R-:W2:Y:S01]  /*17d10*/  LDL.LU.64 R14, [R1+0x1468] ;  /* 0x00146800010e7983 */ /* 0x000ea20000300a00 */
[----:B------:R-:W-:-:S05]  /*17d20*/  IMAD.SHL.U32 R194, R194, 0x4, RZ ;  /* 0x00000004c2c27824 */ /* 0x000fca00078e00ff */
[----:B------:R-:W-:-:S05]  /*17d30*/  LOP3.LUT R194, R194, 0x40, RZ, 0x3c, !PT ;  /* 0x00000040c2c27812 */ /* 0x000fca00078e3cff */
        /* <DEDUP_REMOVED lines=8> */
[----:B-1----:R-:W3:Y:S04]  /*17dc0*/  LDL.64 R70, [R1+0xf8] ;  /* 0x0000f80001467983 */ /* 0x002ee80000100a00 */
[----:B------:R-:W3:Y:S04]  /*17dd0*/  LDL.LU.64 R170, [R1+0x1b8] ;  /* 0x0001b80001aa7983 */ /* 0x000ee80000300a00 */
[----:B------:R-:W3:Y:S04]  /*17de0*/  LDL.LU.64 R24, [R1+0x178] ;  /* 0x0001780001187983 */ /* 0x000ee80000300a00 */
[----:B------:R-:W3:Y:S04]  /*17df0*/  LDL.LU.64 R22, [R1+0x138] ;  /* 0x0001380001167983 */ /* 0x000ee80000300a00 */
[----:B------:R-:W3:Y:S04]  /*17e00*/  LDL.LU.64 R88, [R1+0xb8] ;  /* 0x0000b80001587983 */ /* 0x000ee80000300a00 */
[----:B------:R-:W3:Y:S04]  /*17e10*/  LDL.LU.64 R236, [R1+0x78] ;  /* 0x0000780001ec7983 */ /* 0x000ee80000300a00 */
[----:B------:R-:W3:Y:S04]  /*17e20*/  LDL.LU.64 R102, [R1+0x38] ;  /* 0x0000380001667983 */ /* 0x000ee80000300a00 */
[----:B--2---:R1:W-:Y:S04]  /*17e30*/  LDGSTS.E [R194+0x8800], [R14.64], P2 ;  /* 0x088000000ec27fae */ /* 0x0043e8000912184c */
[----:B------:R1:W-:Y:S04]  /*17e40*/  LDGSTS.E [R194+0x9800], [R30.64], P2 ;  /* 0x098000001ec27fae */ /* 0x0003e8000912184c */
[----:B------:R1:W-:Y:S04]  /*17e50*/  LDGSTS.E [R194+0xa800], [R46.64], P2 ;  /* 0x0a8000002ec27fae */ /* 0x0003e8000912184c */
[----:B------:R1:W-:Y:S04]  /*17e60*/  LDGSTS.E [R194+0xb800], [R62.64], P2 ;  /* 0x0b8000003ec27fae */ /* 0x0003e8000912184c */
[----:B------:R1:W-:Y:S04]  /*17e70*/  LDGSTS.E [R194+0xc800], [R78.64], P2 ;  /* 0x0c8000004ec27fae */ /* 0x0003e8000912184c */
[----:B------:R1:W-:Y:S04]  /*17e80*/  LDGSTS.E [R194+0xd800], [R94.64], P2 ;  /* 0x0d8000005ec27fae */ /* 0x0003e8000912184c */
[----:B----4-:R1:W-:Y:S04]  /*17e90*/  LDGSTS.E [R194+0xe800], [R110.64], P2 ;  /* 0x0e8000006ec27fae */ /* 0x0103e8000912184c */
        /* <DEDUP_REMOVED lines=27> */
[----:B------:R-:W3:Y:S04]  /*18050*/  LDL.LU.64 R206, [R1+0xf0] ;  /* 0x0000f00001ce7983 */ /* 0x000ee80000300a00 */
[----:B------:R-:W3:Y:S04]  /*18060*/  LDL.LU.64 R72, [R1+0xb0] ;  /* 0x0000b00001487983 */ /* 0x000ee80000300a00 */
[----:B------:R-:W3:Y:S04]  /*18070*/  LDL.LU.64 R220, [R1+0x70] ;  /* 0x0000700001dc7983 */ /* 0x000ee80000300a00 */
[----:B------:R-:W3:Y:S04]  /*18080*/  LDL.LU.64 R86, [R1+0x30] ;  /* 0x0000300001567983 */ /* 0x000ee80000300a00 */
[----:B------:R-:W3:Y:S01]  /*18090*/  LDL.LU.64 R168, [R1+0x1b0] ;  /* 0x0001b00001a87983 */ /* 0x000ee20000300a00 */
[----:B-1----:R-:W-:-:S03]  /*180a0*/  LOP3.LUT R195, R195, 0x7f, RZ, 0xc0, !PT ;  /* 0x0000007fc3c37812 */ /* 0x002fc600078ec0ff */
[----:B------:R-:W3:Y:S02]  /*180b0*/  LDL.LU.64 R90, [R1+0x170] ;  /* 0x00017000015a7983 */ /* 0x000ee40000300a00 */
[----:B------:R-:W-:Y:S02]  /*180c0*/  IMAD.SHL.U32 R194, R195, 0x4, RZ ;  /* 0x00000004c3c27824 */ /* 0x000fe400078e00ff */
[----:B------:R-:W3:Y:S03]  /*180d0*/  LDL.LU.64 R150, [R1+0x130] ;  /* 0x0001300001967983 */ /* 0x000ee60000300a00 */
        /* <DEDUP_REMOVED lines=27> */
[----:B---3--:R-:W3:Y:S04]  /*18290*/  LDL.LU.64 R130, [R1+0x1418] ;  /* 0x0014180001827983 */ /* 0x008ee80000300a00 */
[----:B----4-:R-:W4:Y:S04]  /*182a0*/  LDL.LU.64 R114, [R1+0x1410] ;  /* 0x0014100001727983 */ /* 0x010f280000300a00 */
[----:B-1----:R-:W2:Y:S04]  /*182b0*/  LDL.LU.64 R98, [R1+0x1408] ;  /* 0x0014080001627983 */ /* 0x002ea80000300a00 */
        /* <DEDUP_REMOVED lines=64> */
[----:B------:R-:W3:Y:S04]  /*186c0*/  LDL.64 R194, [R1+0x1e8] ;  /* 0x0001e80001c27983 */ /* 0x000ee80000100a00 */
[----:B------:R-:W3:Y:S04]  /*186d0*/  LDL.64 R240, [R1+0x228] ;  /* 0x0002280001f07983 */ /* 0x000ee80000100a00 */
[----:B------:R-:W3:Y:S04]  /*186e0*/  LDL.64 R224, [R1+0x268] ;  /* 0x0002680001e07983 */ /* 0x000ee80000100a00 */
[----:B------:R-:W3:Y:S04]  /*186f0*/  LDL.64 R208, [R1+0x2a8] ;  /* 0x0002a80001d07983 */ /* 0x000ee80000100a00 */
[----:B------:R-:W3:Y:S04]  /*18700*/  LDL.64 R122, [R1+0x2e8] ;  /* 0x0002e800017a7983 */ /* 0x000ee80000100a00 */
[----:B------:R-:W3:Y:S01]  /*18710*/  LDL.64 R58, [R1+0x328] ;  /* 0x00032800013a7983 */ /* 0x000ee20000100a00 */
[----:B------:R-:W-:-:S03]  /*18720*/  SEL R199, R199, RZ, P1 ;  /* 0x000000ffc7c77207 */ /* 0x000fc60000800000 */
[----:B------:R-:W3:Y:S01]  /*18730*/  LDL.64 R136, [R1+0x368] ;  /* 0x0003680001887983 */ /* 0x000ee20000100a00 */
[----:B------:R-:W-:-:S03]  /*18740*/  ISETP.NE.U32.AND P5, PT, R199, RZ, PT ;  /* 0x000000ffc700720c */ /* 0x000fc60003fa5070 */
[----:B------:R-:W3:Y:S01]  /*18750*/  LDL.64 R154, [R1+0x3a8] ;  /* 0x0003a800019a7983 */ /* 0x000ee20000100a00 */
[----:B------:R-:W-:-:S03]  /*18760*/  LOP3.LUT R199, R197, 0x40, RZ, 0x3c, !PT ;  /* 0x00000040c5c77812 */ /* 0x000fc600078e3cff */
[----:B------:R-:W3:Y:S01]  /*18770*/  LDL.64 R138, [R1+0x3e8] ;  /* 0x0003e800018a7983 */ /* 0x000ee20000100a00 */
[----:B------:R-:W-:-:S03]  /*18780*/  LOP3.LUT R199, R197, 0x70, RZ, 0x3c, !PT ;  /* 0x00000070c5c77812 */ /* 0x000fc600078e3cff */
[----:B------:R-:W3:Y:S04]  /*18790*/  LDL.64 R42, [R1+0x428] ;  /* 0x00042800012a7983 */ /* 0x000ee80000100a00 */
[----:B------:R-:W3:Y:S04]  /*187a0*/  LDL.64 R26, [R1+0xa88] ;  /* 0x000a8800011a7983 */ /* 0x000ee80000100a00 */
[----:B------:R-:W3:Y:S04]  /*187b0*/  LDL.LU.64 R54, [R1+0x5e8] ;  /* 0x0005e80001367983 */ /* 0x000ee80000300a00 */
        /* <DEDUP_REMOVED lines=27> */
[----:B------:R4:W-:Y:S04]  /*18970*/  LDGSTS.E [R199+0x1ae00], [R122.64], P2 ;  /* 0x1ae000007ac77fae */ /* 0x0009e8000912184c */
[----:B------:R1:W-:Y:S04]  /*18980*/  LDGSTS.E [R199+0x1be00], [R58.64], P2 ;  /* 0x1be000003ac77fae */ /* 0x0003e8000912184c */
[----:B------:R3:W-:Y:S04]  /*18990*/  LDGSTS.E [R199+0x1ce00], [R136.64], P2 ;  /* 0x1ce0000088c77fae */ /* 0x0007e8000912184c */
[----:B----4-:R-:W4:Y:S04]  /*189a0*/  LDL.LU.64 R122, [R1+0x5d8] ;  /* 0x0005d800017a7983 */ /* 0x010f280000300a00 */
[----:B-1----:R-:W2:Y:S04]  /*189b0*/  LDL.LU.64 R58, [R1+0x5c8] ;  /* 0x0005c800013a7983 */ /* 0x002ea80000300a00 */
[----:B------:R1:W-:Y:S04]  /*189c0*/  LDGSTS.E [R199+0x1de00], [R154.64], P2 ;  /* 0x1de000009ac77fae */ /* 0x0003e8000912184c */
[----:B------:R1:W-:Y:S04]  /*189d0*/  LDGSTS.E [R199+0x1ee00], [R138.64], P2 ;  /* 0x1ee000008ac77fae */ /* 0x0003e8000912184c */
[----:B------:R3:W-:Y:S04]  /*189e0*/  LDGSTS.E [R199+0x1fe00], [R42.64], P2 ;  /* 0x1fe000002ac77fae */ /* 0x0007e8000912184c */
[----:B------:R-:W3:Y:S04]  /*189f0*/  S2R R198, SR_TID.X ;  /* 0x0000000000c67919 */ /* 0x000ee80000002100 */
[----:B-1----:R-:W2:Y:S01]  /*18a00*/  LDL.LU.64 R138, [R1+0x5c0] ;  /* 0x0005c000018a7983 */ /* 0x002ea20000300a00 */
[----:B---3--:R-:W-:-:S03]  /*18a10*/  IMAD.WIDE R42, R0, 0x4, R54 ;  /* 0x00000004002a7825 */ /* 0x008fc600078e0236 */
[----:B------:R-:W0:Y:S04]  /*18a20*/  LDGDEPBAR ;  /* 0x00000000000079af */ /* 0x000e280000000000 */
[----:B------:R-:W3:Y:S04]  /*18a30*/  LDL.LU.64 R54, [R1+0x5b8] ;  /* 0x0005b80001367983 */ /* 0x000ee80000300a00 */
[----:B------:R1:W-:Y:S04]  /*18a40*/  STL.64 [R1+0xa78], R42 ;  /* 0x000a782a01007387 */ /* 0x0003e80000100a00 */
[----:B------:R-:W-:Y:S01]  /*18a50*/  BAR.SYNC.DEFER_BLOCKING 0x0 ;  /* 0x0000000000007b1d */ /* 0x000fe20000010000 */
[----:B------:R-:W-:-:S04]  /*18a60*/  SHF.R.U32.HI R198, RZ, 0x6, R198 ;  /* 0x00000006ffc67819 */ /* 0x000fc800000116c6 */
[----:B------:R-:W-:-:S04]  /*18a70*/  SGXT.U32 R198, R198, 0x1 ;  /* 0x00000001c6c6781a */ /* 0x000fc80000000000 */
[----:B------:R-:W-:Y:S01]  /*18a80*/  LOP3.LUT R137, R198, 0x14, RZ, 0xfc, !PT ;  /* 0x00000014c6897812 */ /* 0x000fe200078efcff */
[C---:B----4-:R-:W-:Y:S01]  /*18a90*/  IMAD.WIDE R208, R0.reuse, 0x4, R122 ;  /* 0x0000000400d07825 */ /* 0x050fe200078e027a */
[----:B------:R-:W-:Y:S01]  /*18aa0*/  @!PT LDS RZ, [RZ] ;  /* 0x00000000fffff984 */ /* 0x000fe20000000800 */
[----:B------:R-:W-:Y:S01]  /*18ab0*/  @!PT LDS RZ, [RZ] ;  /* 0x00000000fffff984 */ /* 0x000fe20000000800 */
[----:B------:R-:W-:Y:S01]  /*18ac0*/  @!PT LDS RZ, [RZ] ;  /* 0x00000000fffff984 */ /* 0x000fe20000000800 */
[----:B--2---:R2:W-:Y:S04]  /*18ad0*/  LDGSTS.E [R194+-0x58000], [R26.64], P4 ;  /* 0xa80000001ac27fae */ /* 0x0045e8000a12184c */
[----:B------:R-:W4:Y:S01]  /*18ae0*/  LDL.LU.64 R122, [R1+0x5b0] ;  /* 0x0005b000017a7983 */ /* 0x000f220000300a00 */
[----:B------:R-:W-:-:S03]  /*18af0*/  IMAD.WIDE R154, R0, 0x4, R58 ;  /* 0x00000004009a7825 */ /* 0x000fc600078e023a */
[----:B------:R-:W-:Y:S04]  /*18b00*/  STL.64 [R1+0xa68], R208 ;  /* 0x000a68d001007387 */ /* 0x000fe80000100a00 */
[----:B------:R-:W4:Y:S01]  /*18b10*/  LDL.LU.64 R58, [R1+0x5a8] ;  /* 0x0005a800013a7983 */ /* 0x000f220000300a00 */
[----:B------:R-:W-:Y:S02]  /*18b20*/  ISETP.GE.AND P2, PT, R137, UR8, PT ;  /* 0x0000000889007c0c */ /* 0x000fe4000bf46270 */
[C---:B------:R-:W-:Y:S02]  /*18b30*/  LOP3.LUT R199, R198.reuse, 0x1c, RZ, 0xfc, !PT ;  /* 0x0000001cc6c77812 */ /* 0x040fe400078efcff */
[----:B------:R-:W-:Y:S02]  /*18b40*/  LOP3.LUT R197, R198, 0x18, RZ, 0xfc, !PT ;  /* 0x00000018c6c57812 */ /* 0x000fe400078efcff */
[----:B--2---:R-:W-:-:S02]  /*18b50*/  SEL R194, RZ, 0x4, P2 ;  /* 0x00000004ffc27807 */ /* 0x004fc40001000000 */
[----:B------:R-:W-:Y:S02]  /*18b60*/  IADD3 R26, R196, 0x100000, RZ ;  /* 0x00100000c41a7810 */ /* 0x000fe40007ffe0ff */
[----:B------:R-:W-:Y:S02]  /*18b70*/  ISETP.GE.AND P4, PT, R199, UR8, PT ;  /* 0x00000008c7007c0c */ /* 0x000fe4000bf86270 */
[----:B------:R-:W-:Y:S01]  /*18b80*/  ISETP.GE.AND P2, PT, R197, UR8, PT ;  /* 0x00000008c5007c0c */ /* 0x000fe2000bf46270 */
[----:B------:R1:W-:Y:S01]  /*18b90*/  LDGSTS.E [R26+-0x57c00], [R42.64], P0 ;  /* 0xa84000002a1a7fae */ /* 0x0003e2000812184c */
[----:B------:R-:W-:Y:S02]  /*18ba0*/  SEL R194, R194, RZ, P1 ;  /* 0x000000ffc2c27207 */ /* 0x000fe40000800000 */
[----:B------:R-:W-:Y:S02]  /*18bb0*/  SEL R27, RZ, 0x4, P4 ;  /* 0x00000004ff1b7807 */ /* 0x000fe40002000000 */
[----:B------:R-:W-:-:S02]  /*18bc0*/  SEL R199, RZ, 0x4, P2 ;  /* 0x00000004ffc77807 */ /* 0x000fc40001000000 */
[----:B------:R-:W-:Y:S02]  /*18bd0*/  ISETP.NE.U32.AND P2, PT, R194, RZ, PT ;  /* 0x000000ffc200720c */ /* 0x000fe40003f45070 */
[----:B------:R-:W-:Y:S02]  /*18be0*/  SEL R194, R27, RZ, P1 ;  /* 0x000000ff1bc27207 */ /* 0x000fe40000800000 */
[----:B-1----:R-:W-:Y:S01]  /*18bf0*/  IADD3 R42, R196, 0x100000, RZ ;  /* 0x00100000c42a7810 */ /* 0x002fe20007ffe0ff */
[----:B------:R-:W-:Y:S01]  /*18c00*/  IMAD.WIDE R138, R0, 0x4, R138 ;  /* 0x00000004008a7825 */ /* 0x000fe200078e028a */
[----:B------:R-:W-:Y:S01]  /*18c10*/  IADD3 R27, R196, 0x100000, RZ ;  /* 0x00100000c41b7810 */ /* 0x000fe20007ffe0ff */
[----:B------:R-:W-:Y:S04]  /*18c20*/  STL.64 [R1+0xa58], R154 ;  /* 0x000a589a01007387 */ /* 0x000fe80000100a00 */
[----:B------:R1:W-:Y:S04]  /*18c30*/  LDGSTS.E [R42+-0x57800], [R208.64], P3 ;  /* 0xa8800000d02a7fae */ /* 0x0003e8000992184c */
[----:B------:R2:W-:Y:S04]  /*18c40*/  LDGSTS.E [R27+-0x57400], [R154.64], P6 ;  /* 0xa8c000009a1b7fae */ /* 0x0005e8000b12184c */
[----:B------:R3:W-:Y:S04]  /*18c50*/  LDGSTS.E [R26+-0x57000], [R138.64], P5 ;  /* 0xa90000008a1a7fae */ /* 0x0007e8000a92184c */
[----:B-1----:R-:W2:Y:S04]  /*18c60*/  LDL.LU.64 R42, [R1+0x5a0] ;  /* 0x0005a000012a7983 */ /* 0x002ea80000300a00 */
[----:B------:R3:W-:Y:S02]  /*18c70*/  STL.64 [R1+0xa48], R138 ;  /* 0x000a488a01007387 */ /* 0x0007e40000100a00 */
[----:B---3--:R-:W-:-:S02]  /*18c80*/  IMAD.WIDE R138, R0, 0x4, R54 ;  /* 0x00000004008a7825 */ /* 0x008fc400078e0236 */
[----:B------:R-:W3:Y:S04]  /*18c90*/  LDL.LU.64 R54, [R1+0x598] ;  /* 0x0005980001367983 */ /* 0x000ee80000300a00 */
[----:B------:R4:W-:Y:S04]  /*18ca0*/  STL.64 [R1+0xa38], R138 ;  /* 0x000a388a01007387 */ /* 0x0009e80000100a00 */
[----:B------:R4:W-:Y:S02]  /*18cb0*/  LDGSTS.E [R26+-0x56c00], [R138.64], P2 ;  /* 0xa94000008a1a7fae */ /* 0x0009e4000912184c */
[----:B----4-:R-:W-:-:S02]  /*18cc0*/  IMAD.WIDE R138, R0, 0x4, R122 ;  /* 0x00000004008a7825 */ /* 0x010fc400078e027a */
[----:B------:R-:W4:Y:S04]  /*18cd0*/  LDL.LU.64 R122, [R1+0x588] ;  /* 0x00058800017a7983 */ /* 0x000f280000300a00 */
[----:B------:R1:W-:Y:S01]  /*18ce0*/  STL.64 [R1+0xa28], R138 ;  /* 0x000a288a01007387 */ /* 0x0003e20000100a00 */
[----:B--2---:R-:W-:-:S03]  /*18cf0*/  IMAD.WIDE R154, R0, 0x4, R58 ;  /* 0x00000004009a7825 */ /* 0x004fc600078e023a */
[----:B------:R-:W2:Y:S01]  /*18d00*/  LDL.LU.64 R58, [R1+0x578] ;  /* 0x00057800013a7983 */ /* 0x000ea20000300a00 */
[C---:B------:R-:W-:Y:S02]  /*18d10*/  LOP3.LUT R197, R198.reuse, 0x20, RZ, 0xfc, !PT ;  /* 0x00000020c6c57812 */ /* 0x040fe400078efcff */
[----:B------:R-:W-:Y:S02]  /*18d20*/  SEL R199, R199, RZ, P1 ;  /* 0x000000ffc7c77207 */ /* 0x000fe40000800000 */
[----:B------:R-:W-:Y:S02]  /*18d30*/  ISETP.GE.AND P4, PT, R197, UR8, PT ;  /* 0x00000008c5007c0c */ /* 0x000fe4000bf86270 */
[----:B------:R-:W-:Y:S02]  /*18d40*/  ISETP.NE.U32.AND P0, PT, R199, RZ, PT ;  /* 0x000000ffc700720c */ /* 0x000fe40003f05070 */
[----:B------:R-:W-:Y:S02]  /*18d50*/  SEL R199, RZ, 0x4, P4 ;  /* 0x00000004ffc77807 */ /* 0x000fe40002000000 */
[----:B------:R-:W-:-:S02]  /*18d60*/  LOP3.LUT R197, R198, 0x24, RZ, 0xfc, !PT ;  /* 0x00000024c6c57812 */ /* 0x000fc400078efcff */
[----:B------:R-:W-:Y:S02]  /*18d70*/  ISETP.NE.U32.AND P4, PT, R194, RZ, PT ;  /* 0x000000ffc200720c */ /* 0x000fe40003f85070 */
[----:B------:R-:W-:Y:S02]  /*18d80*/  SEL R194, R199, RZ, P1 ;  /* 0x000000ffc7c27207 */ /* 0x000fe40000800000 */
[----:B------:R-:W-:Y:S02]  /*18d90*/  ISETP.GE.AND P3, PT, R197, UR8, PT ;  /* 0x00000008c5007c0c */ /* 0x000fe4000bf66270 */
[----:B------:R-:W-:Y:S02]  /*18da0*/  LOP3.LUT R197, R198, 0x2c, RZ, 0xfc, !PT ;  /* 0x0000002cc6c57812 */ /* 0x000fe400078efcff */
[----:B------:R-:W-:Y:S02]  /*18db0*/  ISETP.NE.U32.AND P6, PT, R194, RZ, PT ;  /* 0x000000ffc200720c */ /* 0x000fe40003fc5070 */
[----:B------:R-:W-:-:S02]  /*18dc0*/  LOP3.LUT R136, R198, 0x28, RZ, 0xfc, !PT ;  /* 0x00000028c6887812 */ /* 0x000fc400078efcff */
[----:B------:R-:W-:Y:S02]  /*18dd0*/  SEL R194, RZ, 0x4, P3 ;  /* 0x00000004ffc27807 */ /* 0x000fe40001800000 */
[----:B------:R-:W-:Y:S02]  /*18de0*/  ISETP.GE.AND P5, PT, R197, UR8, PT ;  /* 0x00000008c5007c0c */ /* 0x000fe4000bfa6270 */
[----:B------:R-:W-:Y:S02]  /*18df0*/  ISETP.GE.AND P3, PT, R136, UR8, PT ;  /* 0x0000000888007c0c */ /* 0x000fe4000bf66270 */
[----:B------:R-:W-:Y:S02]  /*18e00*/  SEL R194, R194, RZ, P1 ;  /* 0x000000ffc2c27207 */ /* 0x000fe40000800000 */
[----:B------:R-:W-:Y:S02]  /*18e10*/  SEL R27, RZ, 0x4, P5 ;  /* 0x00000004ff1b7807 */ /* 0x000fe40002800000 */
[----:B------:R-:W-:-:S02]  /*18e20*/  IADD3 R136, R196, 0x100000, RZ ;  /* 0x00100000c4887810 */ /* 0x000fc40007ffe0ff */
[----:B------:R-:W-:Y:S02]  /*18e30*/  SEL R199, RZ, 0x4, P3 ;  /* 0x00000004ffc77807 */ /* 0x000fe40001800000 */
[----:B------:R-:W-:Y:S01]  /*18e40*/  ISETP.NE.U32.AND P3, PT, R194, RZ, PT ;  /* 0x000000ffc200720c */ /* 0x000fe20003f65070 */
[----:B------:R-:W-:Y:S01]  /*18e50*/  STL.64 [R1+0xa18], R154 ;  /* 0x000a189a01007387 */ /* 0x000fe20000100a00 */
[----:B------:R-:W-:Y:S02]  /*18e60*/  SEL R194, R27, RZ, P1 ;  /* 0x000000ff1bc27207 */ /* 0x000fe40000800000 */
[----:B------:R-:W-:Y:S01]  /*18e70*/  IADD3 R27, R196, 0x100000, RZ ;  /* 0x00100000c41b7810 */ /* 0x000fe20007ffe0ff */
[C---:B------:R-:W-:Y:S01]  /*18e80*/  IMAD.WIDE R42, R0.reuse, 0x4, R42 ;  /* 0x00000004002a7825 */ /* 0x040fe200078e022a */
[----:B------:R1:W-:Y:S04]  /*18e90*/  LDGSTS.E [R136+-0x56800], [R138.64], P0 ;  /* 0xa98000008a887fae */ /* 0x0003e8000812184c */
[----:B------:R2:W-:Y:S04]  /*18ea0*/  LDGSTS.E [R27+-0x56400], [R154.64], P4 ;  /* 0xa9c000009a1b7fae */ /* 0x0005e8000a12184c */
[----:B------:R3:W-:Y:S04]  /*18eb0*/  LDGSTS.E [R26+-0x56000], [R42.64], P6 ;  /* 0xaa0000002a1a7fae */ /* 0x0007e8000b12184c */
[----:B-1----:R-:W2:Y:S04]  /*18ec0*/  LDL.LU.64 R138, [R1+0x568] ;  /* 0x00056800018a7983 */ /* 0x002ea80000300a00 */
[----:B------:R3:W-:Y:S02]  /*18ed0*/  STL.64 [R1+0xa08], R42 ;  /* 0x000a082a01007387 */ /* 0x0007e40000100a00 */
[----:B---3--:R-:W-:-:S02]  /*18ee0*/  IMAD.WIDE R42, R0, 0x4, R54 ;  /* 0x00000004002a7825 */ /* 0x008fc400078e0236 */
[----:B------:R-:W3:Y:S04]  /*18ef0*/  LDL.LU.64 R54, [R1+0x558] ;  /* 0x0005580001367983 */ /* 0x000ee80000300a00 */
[----:B------:R1:W-:Y:S01]  /*18f00*/  STL.64 [R1+0x9f8], R42 ;  /* 0x0009f82a01007387 */ /* 0x0003e20000100a00 */
[----:B----4-:R-:W-:Y:S01]  /*18f10*/  IMAD.WIDE R208, R0, 0x4, R122 ;  /* 0x0000000400d07825 */ /* 0x010fe200078e027a */
[----:B------:R-:W-:Y:S02]  /*18f20*/  LOP3.LUT R197, R198, 0x30, RZ, 0xfc, !PT ;  /* 0x00000030c6c57812 */ /* 0x000fe400078efcff */
[----:B------:R-:W4:Y:S04]  /*18f30*/  LDL.LU.64 R122, [R1+0x548] ;  /* 0x00054800017a7983 */ /* 0x000f280000300a00 */
[----:B------:R-:W-:Y:S01]  /*18f40*/  STL.64 [R1+0x9e8], R208 ;  /* 0x0009e8d001007387 */ /* 0x000fe20000100a00 */
[----:B--2---:R-:W-:-:S03]  /*18f50*/  IMAD.WIDE R154, R0, 0x4, R58 ;  /* 0x00000004009a7825 */ /* 0x004fc600078e023a */
[----:B------:R-:W2:Y:S01]  /*18f60*/  LDL.LU.64 R58, [R1+0x538] ;  /* 0x00053800013a7983 */ /* 0x000ea20000300a00 */
[----:B------:R-:W-:Y:S02]  /*18f70*/  SEL R199, R199, RZ, P1 ;  /* 0x000000ffc7c77207 */ /* 0x000fe40000800000 */
[----:B------:R-:W-:Y:S01]  /*18f80*/  ISETP.GE.AND P5, PT, R197, UR8, PT ;  /* 0x00000008c5007c0c */ /* 0x000fe2000bfa6270 */
[----:B------:R1:W-:Y:S01]  /*18f90*/  LDGSTS.E [R26+-0x55c00], [R42.64], P3 ;  /* 0xaa4000002a1a7fae */ /* 0x0003e2000992184c */
[----:B------:R-:W-:Y:S02]  /*18fa0*/  ISETP.NE.U32.AND P2, PT, R199, RZ, PT ;  /* 0x000000ffc700720c */ /* 0x000fe40003f45070 */
[----:B------:R-:W-:Y:S02]  /*18fb0*/  SEL R199, RZ, 0x4, P5 ;  /* 0x00000004ffc77807 */ /* 0x000fe40002800000 */
[----:B------:R-:W-:Y:S02]  /*18fc0*/  LOP3.LUT R197, R198, 0x34, RZ, 0xfc, !PT ;  /* 0x00000034c6c57812 */ /* 0x000fe400078efcff */
[----:B------:R-:W-:-:S02]  /*18fd0*/  ISETP.NE.U32.AND P5, PT, R194, RZ, PT ;  /* 0x000000ffc200720c */ /* 0x000fc40003fa5070 */
[----:B------:R-:W-:Y:S02]  /*18fe0*/  SEL R194, R199, RZ, P1 ;  /* 0x000000ffc7c27207 */ /* 0x000fe40000800000 */
[----:B------:R-:W-:Y:S02]  /*18ff0*/  ISETP.GE.AND P0, PT, R197, UR8, PT ;  /* 0x00000008c5007c0c */ /* 0x000fe4000bf06270 */
[----:B------:R-:W-:Y:S02]  /*19000*/  LOP3.LUT R197, R198, 0x3c, RZ, 0xfc, !PT ;  /* 0x0000003cc6c57812 */ /* 0x000fe400078efcff */
[----:B------:R-:W-:Y:S02]  /*19010*/  ISETP.NE.U32.AND P4, PT, R194, RZ, PT ;  /* 0x000000ffc200720c */ /* 0x000fe40003f85070 */
[----:B------:R-:W-:Y:S02]  /*19020*/  LOP3.LUT R136, R198, 0x38, RZ, 0xfc, !PT ;  /* 0x00000038c6887812 */ /* 0x000fe400078efcff */
[----:B------:R-:W-:-:S02]  /*19030*/  SEL R194, RZ, 0x4, P0 ;  /* 0x00000004ffc27807 */ /* 0x000fc40000000000 */
[----:B------:R-:W-:Y:S02]  /*19040*/  ISETP.GE.AND P6, PT, R197, UR8, PT ;  /* 0x00000008c5007c0c */ /* 0x000fe4000bfc6270 */
[----:B------:R-:W-:Y:S02]  /*19050*/  ISETP.GE.AND P0, PT, R136, UR8, PT ;  /* 0x0000000888007c0c */ /* 0x000fe4000bf06270 */
[----:B------:R-:W-:Y:S02]  /*19060*/  SEL R194, R194, RZ, P1 ;  /* 0x000000ffc2c27207 */ /* 0x000fe40000800000 */
[----:B------:R-:W-:Y:S02]  /*19070*/  SEL R27, RZ, 0x4, P6 ;  /* 0x00000004ff1b7807 */ /* 0x000fe40003000000 */
[----:B-1----:R-:W-:Y:S02]  /*19080*/  IADD3 R42, R196, 0x100000, RZ ;  /* 0x00100000c42a7810 */ /* 0x002fe40007ffe0ff */
[----:B------:R-:W-:-:S02]  /*19090*/  SEL R199, RZ, 0x4, P0 ;  /* 0x00000004ffc77807 */ /* 0x000fc40000000000 */
[----:B------:R-:W-:Y:S01]  /*190a0*/  ISETP.NE.U32.AND P0, PT, R194, RZ, PT ;  /* 0x000000ffc200720c */ /* 0x000fe20003f05070 */
[----:B------:R-:W-:Y:S01]  /*190b0*/  STL.64 [R1+0x9d8], R154 ;  /* 0x0009d89a01007387 */ /* 0x000fe20000100a00 */
[----:B------:R-:W-:Y:S02]  /*190c0*/  SEL R194, R27, RZ, P1 ;  /* 0x000000ff1bc27207 */ /* 0x000fe40000800000 */
[----:B------:R-:W-:Y:S01]  /*190d0*/  IADD3 R27, R196, 0x100000, RZ ;  /* 0x00100000c41b7810 */ /* 0x000fe20007ffe0ff */
[----:B------:R1:W-:Y:S04]  /*190e0*/  LDGSTS.E [R42+-0x55800], [R208.64], P2 ;  /* 0xaa800000d02a7fae */ /* 0x0003e8000912184c */
[----:B------:R2:W-:Y:S04]  /*190f0*/  LDGSTS.E [R27+-0x55400], [R154.64], P5 ;  /* 0xaac000009a1b7fae */ /* 0x0005e8000a92184c */
[----:B-1----:R-:W2:Y:S01]  /*19100*/  LDL.LU.64 R42, [R1+0x528] ;  /* 0x00052800012a7983 */ /* 0x002ea20000300a00 */
[----:B------:R-:W-:-:S05]  /*19110*/  IMAD.WIDE R138, R0, 0x4, R138 ;  /* 0x00000004008a7825 */ /* 0x000fca00078e028a */
[----:B------:R3:W-:Y:S04]  /*19120*/  STL.64 [R1+0x9c8], R138 ;  /* 0x0009c88a01007387 */ /* 0x0007e80000100a00 */
[----:B------:R3:W-:Y:S02]  /*19130*/  LDGSTS.E [R26+-0x55000], [R138.64], P4 ;  /* 0xab0000008a1a7fae */ /* 0x0007e4000a12184c */
[C---:B---3--:R-:W-:Y:S02]  /*19140*/  IMAD.WIDE R138, R0.reuse, 0x4, R54 ;  /* 0x00000004008a7825 */ /* 0x048fe400078e0236 */
        /* <DEDUP_REMOVED lines=31> */
[----:B------:R1:W-:Y:S04]  /*19340*/  LDGSTS.E [R136+-0x54800], [R138.64], P3 ;  /* 0xab8000008a887fae */ /* 0x0003e8000992184c */
[----:B------:R2:W-:Y:S01]  /*19350*/  LDGSTS.E [R27+-0x54400], [R154.64], P6 ;  /* 0xabc000009a1b7fae */ /* 0x0005e2000b12184c */
[----:B------:R-:W-:-:S03]  /*19360*/  IMAD.WIDE R42, R0, 0x4, R42 ;  /* 0x00000004002a7825 */ /* 0x000fc600078e022a */
[----:B-1----:R-:W2:Y:S04]  /*19370*/  LDL.LU.64 R138, [R1+0x4e8] ;  /* 0x0004e800018a7983 */ /* 0x002ea80000300a00 */
[----:B------:R3:W-:Y:S04]  /*19380*/  STL.64 [R1+0x988], R42 ;  /* 0x0009882a01007387 */ /* 0x0007e80000100a00 */
[----:B------:R3:W-:Y:S02]  /*19390*/  LDGSTS.E [R26+-0x54000], [R42.64], P5 ;  /* 0xac0000002a1a7fae */ /* 0x0007e4000a92184c */
        /* <DEDUP_REMOVED lines=146> */
[----:B------:R1:W-:Y:S01]  /*19cc0*/  LDGSTS.E [R136+-0x50800], [R138.64], P0 ;  /* 0xaf8000008a887fae */ /* 0x0003e2000812184c */
[----:B------:R-:W-:-:S03]  /*19cd0*/  IADD3 R26, R252, 0x100000, RZ ;  /* 0x00100000fc1a7810 */ /* 0x000fc60007ffe0ff */
        /* <DEDUP_REMOVED lines=82> */
[----:B------:R-:W3:Y:S01]  /*1a200*/  LDL.LU.64 R54, [R1+0x550] ;  /* 0x0005500001367983 */ /* 0x000ee20000300a00 */
[C---:B------:R-:W-:Y:S02]  /*1a210*/  LOP3.LUT R197, R198.reuse, 0x32, RZ, 0xfc, !PT ;  /* 0x00000032c6c57812 */ /* 0x040fe400078efcff */
[----:B------:R-:W-:Y:S01]  /*1a220*/  SEL R199, R199, RZ, P1 ;  /* 0x000000ffc7c77207 */ /* 0x000fe20000800000 */
[----:B------:R1:W-:Y:S01]  /*1a230*/  LDGSTS.E [R26+-0x55a00], [R42.64], P2 ;  /* 0xaa6000002a1a7fae */ /* 0x0003e2000912184c */
        /* <DEDUP_REMOVED lines=11> */
[----:B------:R-:W-:Y:S01]  /*1a2f0*/  ISETP.GE.AND P5, PT, R197, UR8, PT ;  /* 0x00000008c5007c0c */ /* 0x000fe2000bfa6270 */
[----:B------:R1:W-:Y:S01]  /*1a300*/  STL.64 [R1+0x9f0], R42 ;  /* 0x0009f02a01007387 */ /* 0x0003e20000100a00 */
[----:B------:R-:W-:Y:S02]  /*1a310*/  ISETP.GE.AND P3, PT, R136, UR8, PT ;  /* 0x0000000888007c0c */ /* 0x000fe4000bf66270 */
[----:B------:R-:W-:Y:S02]  /*1a320*/  SEL R194, R194, RZ, P1 ;  /* 0x000000ffc2c27207 */ /* 0x000fe40000800000 */
[----:B------:R-:W-:Y:S02]  /*1a330*/  SEL R27, RZ, 0x4, P5 ;  /* 0x00000004ff1b7807 */ /* 0x000fe40002800000 */
[----:B------:R-:W-:-:S02]  /*1a340*/  SEL R199, RZ, 0x4, P3 ;  /* 0x00000004ffc77807 */ /* 0x000fc40001800000 */
[----:B------:R-:W-:Y:S02]  /*1a350*/  ISETP.NE.U32.AND P3, PT, R194, RZ, PT ;  /* 0x000000ffc200720c */ /* 0x000fe40003f65070 */
[----:B------:R-:W-:Y:S01]  /*1a360*/  SEL R194, R27, RZ, P1 ;  /* 0x000000ff1bc27207 */ /* 0x000fe20000800000 */
[C---:B----4-:R-:W-:Y:S02]  /*1a370*/  IMAD.WIDE R208, R0.reuse, 0x4, R122 ;  /* 0x0000000400d07825 */ /* 0x050fe400078e027a */
[----:B------:R-:W4:Y:S04]  /*1a380*/  LDL.LU.64 R122, [R1+0x540] ;  /* 0x00054000017a7983 */ /* 0x000f280000300a00 */
[----:B------:R-:W-:Y:S01]  /*1a390*/  STL.64 [R1+0x9e0], R208 ;  /* 0x0009e0d001007387 */ /* 0x000fe20000100a00 */
[----:B--2---:R-:W-:-:S03]  /*1a3a0*/  IMAD.WIDE R154, R0, 0x4, R58 ;  /* 0x00000004009a7825 */ /* 0x004fc600078e023a */
[----:B------:R-:W2:Y:S04]  /*1a3b0*/  LDL.LU.64 R58, [R1+0x530] ;  /* 0x00053000013a7983 */ /* 0x000ea80000300a00 */
[----:B------:R-:W-:Y:S04]  /*1a3c0*/  STL.64 [R1+0x9d0], R154 ;  /* 0x0009d09a01007387 */ /* 0x000fe80000100a00 */
[----:B------:R1:W-:Y:S04]  /*1a3d0*/  LDGSTS.E [R26+-0x55600], [R208.64], P0 ;  /* 0xaaa00000d01a7fae */ /* 0x0003e8000812184c */
[----:B-1----:R-:W2:Y:S01]  /*1a3e0*/  LDL.LU.64 R26, [R1+0x520] ;  /* 0x00052000011a7983 */ /* 0x002ea20000300a00 */
[----:B------:R-:W-:-:S02]  /*1a3f0*/  IADD3 R43, R252, 0x100000, RZ ;  /* 0x00100000fc2b7810 */ /* 0x000fc40007ffe0ff */
[----:B------:R-:W-:-:S03]  /*1a400*/  IADD3 R42, R252, 0x100000, RZ ;  /* 0x00100000fc2a7810 */ /* 0x000fc60007ffe0ff */
[----:B------:R2:W-:Y:S01]  /*1a410*/  LDGSTS.E [R43+-0x55200], [R154.64], P4 ;  /* 0xaae000009a2b7fae */ /* 0x0005e2000a12184c */
[----:B------:R-:W-:-:S05]  /*1a420*/  IMAD.WIDE R138, R0, 0x4, R138 ;  /* 0x00000004008a7825 */ /* 0x000fca00078e028a */
[----:B------:R3:W-:Y:S04]  /*1a430*/  STL.64 [R1+0x9c0], R138 ;  /* 0x0009c08a01007387 */ /* 0x0007e80000100a00 */
[----:B------:R3:W-:Y:S02]  /*1a440*/  LDGSTS.E [R42+-0x54e00], [R138.64], P6 ;  /* 0xab2000008a2a7fae */ /* 0x0007e4000b12184c */
[C---:B---3--:R-:W-:Y:S02]  /*1a450*/  IMAD.WIDE R138, R0.reuse, 0x4, R54 ;  /* 0x00000004008a7825 */ /* 0x048fe400078e0236 */
[----:B------:R-:W3:Y:S04]  /*1a460*/  LDL.LU.64 R54, [R1+0x510] ;  /* 0x0005100001367983 */ /* 0x000ee80000300a00 */
[----:B------:R1:W-:Y:S04]  /*1a470*/  STL.64 [R1+0x9b0], R138 ;  /* 0x0009b08a01007387 */ /* 0x0003e80000100a00 */
[----:B------:R1:W-:Y:S04]  /*1a480*/  LDGSTS.E [R42+-0x54a00], [R138.64], P3 ;  /* 0xab6000008a2a7fae */ /* 0x0003e8000992184c */
[----:B-1----:R-:W3:Y:S01]  /*1a490*/  LDL.LU.64 R138, [R1+0x500] ;  /* 0x00050000018a7983 */ /* 0x002ee20000300a00 */
[----:B----4-:R-:W-:-:S05]  /*1a4a0*/  IMAD.WIDE R208, R0, 0x4, R122 ;  /* 0x0000000400d07825 */ /* 0x010fca00078e027a */
[----:B------:R-:W-:Y:S01]  /*1a4b0*/  STL.64 [R1+0x9a0], R208 ;  /* 0x0009a0d001007387 */ /* 0x000fe20000100a00 */
[----:B--2---:R-:W-:-:S03]  /*1a4c0*/  IMAD.WIDE R154, R0, 0x4, R58 ;  /* 0x00000004009a7825 */ /* 0x004fc600078e023a */
[----:B------:R-:W2:Y:S04]  /*1a4d0*/  LDL.LU.64 R122, [R1+0x4f0] ;  /* 0x0004f000017a7983 */ /* 0x000ea80000300a00 */
[----:B------:R3:W-:Y:S01]  /*1a4e0*/  STL.64 [R1+0x990], R154 ;  /* 0x0009909a01007387 */ /* 0x0007e20000100a00 */
[----:B------:R-:W-:-:S03]  /*1a4f0*/  IMAD.WIDE R58, R0, 0x4, R26 ;  /* 0x00000004003a7825 */ /* 0x000fc600078e021a */
[----:B------:R-:W4:Y:S01]  /*1a500*/  LDL.LU.64 R26, [R1+0x4e0] ;  /* 0x0004e000011a7983 */ /* 0x000f220000300a00 */
        /* <DEDUP_REMOVED lines=17> */
[----:B------:R-:W-:-:S02]  /*1a620*/  SEL R199, RZ, 0x4, P0 ;  /* 0x00000004ffc77807 */ /* 0x000fc40000000000 */
[----:B------:R-:W-:Y:S02]  /*1a630*/  ISETP.NE.U32.AND P0, PT, R194, RZ, PT ;  /* 0x000000ffc200720c */ /* 0x000fe40003f05070 */
[----:B------:R-:W-:Y:S02]  /*1a640*/  SEL R194, R43, RZ, P1 ;  /* 0x000000ff2bc27207 */ /* 0x000fe40000800000 */
[C---:B------:R-:W-:Y:S02]  /*1a650*/  IADD3 R136, R252.reuse, 0x100000, RZ ;  /* 0x00100000fc887810 */ /* 0x040fe40007ffe0ff */
[----:B------:R-:W-:Y:S01]  /*1a660*/  IADD3 R43, R252, 0x100000, RZ ;  /* 0x00100000fc2b7810 */ /* 0x000fe20007ffe0ff */
[----:B------:R1:W-:Y:S04]  /*1a670*/  STL.64 [R1+0x980], R58 ;  /* 0x0009803a01007387 */ /* 0x0003e80000100a00 */
[----:B------:R1:W-:Y:S04]  /*1a680*/  LDGSTS.E [R136+-0x54600], [R208.64], P2 ;  /* 0xaba00000d0887fae */ /* 0x0003e8000912184c */
[----:B------:R1:W-:Y:S04]  /*1a690*/  LDGSTS.E [R43+-0x54200], [R154.64], P5 ;  /* 0xabe000009a2b7fae */ /* 0x0003e8000a92184c */
[----:B------:R1:W-:Y:S04]  /*1a6a0*/  LDGSTS.E [R42+-0x53e00], [R58.64], P4 ;  /* 0xac2000003a2a7fae */ /* 0x0003e8000a12184c */
[----:B-1----:R-:W4:Y:S01]  /*1a6b0*/  LDL.LU.64 R42, [R1+0x4d0] ;  /* 0x0004d000012a7983 */ /* 0x002f220000300a00 */
[----:B---3--:R-:W-:-:S03]  /*1a6c0*/  IMAD.WIDE R154, R0, 0x4, R54 ;  /* 0x00000004009a7825 */ /* 0x008fc600078e0236 */
        /* <DEDUP_REMOVED lines=17> */
[----:B------:R-:W-:Y:S01]  /*1a7e0*/  SEL R59, RZ, 0x4, P4 ;  /* 0x00000004ff3b7807 */ /* 0x000fe20002000000 */
[----:B------:R-:W-:Y:S01]  /*1a7f0*/  IMAD.WIDE R138, R0, 0x4, R138 ;  /* 0x00000004008a7825 */ /* 0x000fe200078e028a */
[----:B------:R-:W-:-:S02]  /*1a800*/  SEL R199, RZ, 0x4, P2 ;  /* 0x00000004ffc77807 */ /* 0x000fc40001000000 */
[----:B------:R-:W-:Y:S02]  /*1a810*/  ISETP.NE.U32.AND P2, PT, R194, RZ, PT ;  /* 0x000000ffc200720c */ /* 0x000fe40003f45070 */
[C---:B------:R-:W-:Y:S02]  /*1a820*/  IADD3 R58, R252.reuse, 0x100000, RZ ;  /* 0x00100000fc3a7810 */ /* 0x040fe40007ffe0ff */
[----:B------:R-:W-:Y:S02]  /*1a830*/  SEL R194, R59, RZ, P1 ;  /* 0x000000ff3bc27207 */ /* 0x000fe40000800000 */
[----:B------:R-:W-:Y:S01]  /*1a840*/  IADD3 R59, R252, 0x100000, RZ ;  /* 0x00100000fc3b7810 */ /* 0x000fe20007ffe0ff */
[----:B------:R-:W-:Y:S04]  /*1a850*/  STL.64 [R1+0x970], R154 ;  /* 0x0009709a01007387 */ /* 0x000fe80000100a00 */
[----:B------:R1:W-:Y:S04]  /*1a860*/  STL.64 [R1+0x960], R138 ;  /* 0x0009608a01007387 */ /* 0x0003e80000100a00 */
[----:B------:R1:W-:Y:S04]  /*1a870*/  LDGSTS.E [R58+-0x53a00], [R154.64], P0 ;  /* 0xac6000009a3a7fae */ /* 0x0003e8000812184c */
[----:B------:R1:W-:Y:S01]  /*1a880*/  LDGSTS.E [R59+-0x53600], [R138.64], P3 ;  /* 0xaca000008a3b7fae */ /* 0x0003e2000992184c */
[----:B--2---:R-:W-:-:S05]  /*1a890*/  IMAD.WIDE R122, R0, 0x4, R122 ;  /* 0x00000004007a7825 */ /* 0x004fca00078e027a */
[----:B------:R2:W-:Y:S04]  /*1a8a0*/  STL.64 [R1+0x950], R122 ;  /* 0x0009507a01007387 */ /* 0x0005e80000100a00 */
[----:B------:R2:W-:Y:S01]  /*1a8b0*/  LDGSTS.E [R58+-0x53200], [R122.64], P6 ;  /* 0xace000007a3a7fae */ /* 0x0005e2000b12184c */
[----:B----4-:R-:W-:-:S05]  /*1a8c0*/  IMAD.WIDE R26, R0, 0x4, R26 ;  /* 0x00000004001a7825 */ /* 0x010fca00078e021a */
[----:B------:R4:W-:Y:S04]  /*1a8d0*/  STL.64 [R1+0x920], R26 ;  /* 0x0009201a01007387 */ /* 0x0009e80000100a00 */
[----:B-1----:R-:W3:Y:S04]  /*1a8e0*/  LDL.LU.64 R138, [R1+0x4b0] ;  /* 0x0004b000018a7983 */ /* 0x002ee80000300a00 */
[----:B--2---:R-:W2:Y:S01]  /*1a8f0*/  LDL.LU.64 R122, [R1+0x4a0] ;  /* 0x0004a000017a7983 */ /* 0x004ea20000300a00 */
[----:B------:R-:W-:Y:S02]  /*1a900*/  LOP3.LUT R197, R198, 0x62, RZ, 0xfc, !PT ;  /* 0x00000062c6c57812 */ /* 0x000fe400078efcff */
[----:B------:R-:W-:-:S02]  /*1a910*/  SEL R199, R199, RZ, P1 ;  /* 0x000000ffc7c77207 */ /* 0x000fc40000800000 */
[----:B------:R-:W-:Y:S02]  /*1a920*/  ISETP.GE.AND P4, PT, R197, UR8, PT ;  /* 0x00000008c5007c0c */ /* 0x000fe4000bf86270 */
[----:B------:R-:W-:Y:S02]  /*1a930*/  ISETP.NE.U32.AND P0, PT, R199, RZ, PT ;  /* 0x000000ffc700720c */ /* 0x000fe40003f05070 */
[----:B------:R-:W-:Y:S02]  /*1a940*/  SEL R199, RZ, 0x4, P4 ;  /* 0x00000004ffc77807 */ /* 0x000fe40002000000 */
[----:B------:R-:W-:Y:S02]  /*1a950*/  ISETP.NE.U32.AND P4, PT, R194, RZ, PT ;  /* 0x000000ffc200720c */ /* 0x000fe40003f85070 */
[----:B------:R-:W-:-:S05]  /*1a960*/  IADD3 R194, R252, 0x100000, RZ ;  /* 0x00100000fcc27810 */ /* 0x000fca0007ffe0ff */
[----:B------:R4:W-:Y:S02]  /*1a970*/  LDGSTS.E [R194+-0x52e00], [R26.64], P5 ;  /* 0xad2000001ac27fae */ /* 0x0009e4000a92184c */
[C---:B----4-:R-:W-:Y:S02]  /*1a980*/  IADD3 R27, R252.reuse, 0x100000, RZ ;  /* 0x00100000fc1b7810 */ /* 0x050fe40007ffe0ff */
[----:B------:R-:W-:Y:S01]  /*1a990*/  IADD3 R26, R252, 0x100000, RZ ;  /* 0x00100000fc1a7810 */ /* 0x000fe20007ffe0ff */
[----:B------:R-:W-:-:S05]  /*1a9a0*/  IMAD.WIDE R42, R0, 0x4, R42 ;  /* 0x00000004002a7825 */ /* 0x000fca00078e022a */
[----:B------:R1:W-:Y:S04]  /*1a9b0*/  STL.64 [R1+0x918], R42 ;  /* 0x0009182a01007387 */ /* 0x0003e80000100a00 */
[----:B------:R-:W4:Y:S01]  /*1a9c0*/  LDL.LU.64 R58, [R1+0x490] ;  /* 0x00049000013a7983 */ /* 0x000f220000300a00 */
[----:B------:R-:W-:-:S03]  /*1a9d0*/  IMAD.WIDE R54, R0, 0x4, R54 ;  /* 0x0000000400367825 */ /* 0x000fc600078e0236 */
[----:B------:R1:W-:Y:S04]  /*1a9e0*/  LDGSTS.E [R27+-0x52a00], [R42.64], P2 ;  /* 0xad6000002a1b7fae */ /* 0x0003e8000912184c */
[----:B------:R1:W-:Y:S04]  /*1a9f0*/  STL.64 [R1+0x910], R54 ;  /* 0x0009103601007387 */ /* 0x0003e80000100a00 */
[----:B------:R1:W-:Y:S04]  /*1aa00*/  LDGSTS.E [R26+-0x52600], [R54.64], P0 ;  /* 0xada00000361a7fae */ /* 0x0003e8000812184c */
[----:B-1----:R-:W4:Y:S04]  /*1aa10*/  LDL.LU.64 R42, [R1+0x480] ;  /* 0x00048000012a7983 */ /* 0x002f280000300a00 */
[----:B------:R-:W4:Y:S01]  /*1aa20*/  LDL.LU.64 R26, [R1+0x470] ;  /* 0x00047000011a7983 */ /* 0x000f220000300a00 */
[----:B------:R-:W-:-:S02]  /*1aa30*/  SEL R199, R199, RZ, P1 ;  /* 0x000000ffc7c77207 */ /* 0x000fc40000800000 */
[----:B------:R-:W-:Y:S02]  /*1aa40*/  LOP3.LUT R55, R198, 0x76, RZ, 0xfc, !PT ;  /* 0x00000076c6377812 */ /* 0x000fe400078efcff */
[----:B------:R-:W-:Y:S02]  /*1aa50*/  ISETP.NE.U32.AND P3, PT, R199, RZ, PT ;  /* 0x000000ffc700720c */ /* 0x000fe40003f65070 */
[----:B------:R-:W-:Y:S02]  /*1aa60*/  ISETP.GE.AND P0, PT, R55, UR8, PT ;  /* 0x0000000837007c0c */ /* 0x000fe4000bf06270 */
[C---:B------:R-:W-:Y:S02]  /*1aa70*/  IADD3 R55, R252.reuse, 0x100000, RZ ;  /* 0x00100000fc377810 */ /* 0x040fe40007ffe0ff */
[----:B------:R-:W-:Y:S01]  /*1aa80*/  IADD3 R54, R252, 0x100000, RZ ;  /* 0x00100000fc367810 */ /* 0x000fe20007ffe0ff */
[----:B---3--:R-:W-:-:S04]  /*1aa90*/  IMAD.WIDE R138, R0, 0x4, R138 ;  /* 0x00000004008a7825 */ /* 0x008fc800078e028a */
[----:B--2---:R-:W-:Y:S01]  /*1aaa0*/  IMAD.WIDE R122, R0, 0x4, R122 ;  /* 0x00000004007a7825 */ /* 0x004fe200078e027a */
[----:B------:R1:W-:Y:S04]  /*1aab0*/  STL.64 [R1+0x908], R138 ;  /* 0x0009088a01007387 */ /* 0x0003e80000100a00 */
[----:B------:R1:W-:Y:S04]  /*1aac0*/  LDGSTS.E [R55+-0x52200], [R138.64], P4 ;  /* 0xade000008a377fae */ /* 0x0003e8000a12184c */
[----:B------:R2:W-:Y:S04]  /*1aad0*/  STL.64 [R1+0x900], R122 ;  /* 0x0009007a01007387 */ /* 0x0005e80000100a00 */
[----:B------:R2:W-:Y:S04]  /*1aae0*/  LDGSTS.E [R54+-0x51e00], [R122.64], P3 ;  /* 0xae2000007a367fae */ /* 0x0005e8000992184c */
[----:B-1----:R-:W3:Y:S04]  /*1aaf0*/  LDL.LU.64 R138, [R1+0x460] ;  /* 0x00046000018a7983 */ /* 0x002ee80000300a00 */
[----:B--2---:R-:W2:Y:S01]  /*1ab00*/  LDL.LU.64 R122, [R1+0x450] ;  /* 0x00045000017a7983 */ /* 0x004ea20000300a00 */
[----:B------:R-:W-:-:S02]  /*1ab10*/  LOP3.LUT R136, R198, 0x66, RZ, 0xfc, !PT ;  /* 0x00000066c6887812 */ /* 0x000fc400078efcff */
[----:B------:R-:W-:Y:S02]  /*1ab20*/  LOP3.LUT R197, R198, 0x6a, RZ, 0xfc, !PT ;  /* 0x0000006ac6c57812 */ /* 0x000fe400078efcff */
[----:B------:R-:W-:Y:S02]  /*1ab30*/  ISETP.GE.AND P6, PT, R136, UR8, PT ;  /* 0x0000000888007c0c */ /* 0x000fe4000bfc6270 */
[----:B------:R-:W-:Y:S02]  /*1ab40*/  ISETP.GE.AND P5, PT, R197, UR8, PT ;  /* 0x00000008c5007c0c */ /* 0x000fe4000bfa6270 */
[----:B------:R-:W-:Y:S02]  /*1ab50*/  SEL R194, RZ, 0x4, P6 ;  /* 0x00000004ffc27807 */ /* 0x000fe40003000000 */
[----:B------:R-:W-:Y:S02]  /*1ab60*/  LOP3.LUT R197, R198, 0x6e, RZ, 0xfc, !PT ;  /* 0x0000006ec6c57812 */ /* 0x000fe400078efcff */
[----:B------:R-:W-:-:S02]  /*1ab70*/  SEL R199, RZ, 0x4, P5 ;  /* 0x00000004ffc77807 */ /* 0x000fc40002800000 */
[----:B------:R-:W-:Y:S02]  /*1ab80*/  SEL R194, R194, RZ, P1 ;  /* 0x000000ffc2c27207 */ /* 0x000fe40000800000 */
[----:B------:R-:W-:Y:S02]  /*1ab90*/  ISETP.GE.AND P5, PT, R197, UR8, PT ;  /* 0x00000008c5007c0c */ /* 0x000fe4000bfa6270 */
[----:B------:R-:W-:Y:S02]  /*1aba0*/  ISETP.NE.U32.AND P2, PT, R194, RZ, PT ;  /* 0x000000ffc200720c */ /* 0x000fe40003f45070 */
[----:B------:R-:W-:Y:S02]  /*1abb0*/  SEL R199, R199, RZ, P1 ;  /* 0x000000ffc7c77207 */ /* 0x000fe40000800000 */
[----:B------:R-:W-:Y:S02]  /*1abc0*/  LOP3.LUT R197, R198, 0x72, RZ, 0xfc, !PT ;  /* 0x00000072c6c57812 */ /* 0x000fe400078efcff */
[----:B------:R-:W-:-:S02]  /*1abd0*/  SEL R194, RZ, 0x4, P5 ;  /* 0x00000004ffc27807 */ /* 0x000fc40002800000 */
[----:B------:R-:W-:Y:S02]  /*1abe0*/  ISETP.NE.U32.AND P6, PT, R199, RZ, PT ;  /* 0x000000ffc700720c */ /* 0x000fe40003fc5070 */
[----:B------:R-:W-:Y:S02]  /*1abf0*/  ISETP.GE.AND P5, PT, R197, UR8, PT ;  /* 0x00000008c5007c0c */ /* 0x000fe4000bfa6270 */
[----:B------:R-:W-:Y:S02]  /*1ac00*/  SEL R199, R194, RZ, P1 ;  /* 0x000000ffc2c77207 */ /* 0x000fe40000800000 */
[----:B------:R-:W-:Y:S02]  /*1ac10*/  LOP3.LUT R197, R198, 0x7a, RZ, 0xfc, !PT ;  /* 0x0000007ac6c57812 */ /* 0x000fe400078efcff */
[----:B------:R-:W-:Y:S02]  /*1ac20*/  SEL R154, RZ, 0x4, P0 ;  /* 0x00000004ff9a7807 */ /* 0x000fe40000000000 */
[----:B------:R-:W-:-:S02]  /*1ac30*/  SEL R194, RZ, 0x4, P5 ;  /* 0x00000004ffc27807 */ /* 0x000fc40002800000 */
[----:B------:R-:W-:Y:S02]  /*1ac40*/  ISETP.NE.U32.AND P0, PT, R199, RZ, PT ;  /* 0x000000ffc700720c */ /* 0x000fe40003f05070 */
[----:B------:R-:W-:Y:S02]  /*1ac50*/  ISETP.GE.AND P5, PT, R197, UR8, PT ;  /* 0x00000008c5007c0c */ /* 0x000fe4000bfa6270 */
[----:B------:R-:W-:Y:S01]  /*1ac60*/  SEL R199, R154, RZ, P1 ;  /* 0x000000ff9ac77207 */ /* 0x000fe20000800000 */
[----:B----4-:R-:W-:Y:S01]  /*1ac70*/  IMAD.WIDE R154, R0, 0x4, R58 ;  /* 0x00000004009a7825 */ /* 0x010fe200078e023a */
[----:B------:R-:W-:Y:S01]  /*1ac80*/  SEL R194, R194, RZ, P1 ;  /* 0x000000ffc2c27207 */ /* 0x000fe20000800000 */
[----:B------:R-:W4:Y:S01]  /*1ac90*/  LDL.LU.64 R58, [R1+0x440] ;  /* 0x00044000013a7983 */ /* 0x000f220000300a00 */
[----:B------:R-:W-:Y:S02]  /*1aca0*/  SEL R136, RZ, 0x4, P5 ;  /* 0x00000004ff887807 */ /* 0x000fe40002800000 */
[----:B------:R-:W-:Y:S01]  /*1acb0*/  ISETP.NE.U32.AND P5, PT, R194, RZ, PT ;  /* 0x000000ffc200720c */ /* 0x000fe20003fa5070 */
[----:B------:R1:W-:Y:S01]  /*1acc0*/  LDGSTS.E [R54+-0x51a00], [R154.64], P2 ;  /* 0xae6000009a367fae */ /* 0x0003e2000912184c */
[----:B------:R-:W-:-:S02]  /*1acd0*/  SEL R194, R136, RZ, P1 ;  /* 0x000000ff88c27207 */ /* 0x000fc40000800000 */
[----:B------:R-:W-:Y:S02]  /*1ace0*/  ISETP.NE.U32.AND P4, PT, R199, RZ, PT ;  /* 0x000000ffc700720c */ /* 0x000fe40003f85070 */
[----:B------:R-:W-:Y:S01]  /*1acf0*/  ISETP.NE.U32.AND P3, PT, R194, RZ, PT ;  /* 0x000000ffc200720c */ /* 0x000fe20003f65070 */
[----:B------:R-:W-:Y:S01]  /*1ad00*/  IMAD.WIDE R42, R0, 0x4, R42 ;  /* 0x00000004002a7825 */ /* 0x000fe200078e022a */
[C---:B------:R-:W-:Y:S02]  /*1ad10*/  IADD3 R199, R252.reuse, 0x100000, RZ ;  /* 0x00100000fcc77810 */ /* 0x040fe40007ffe0ff */
[----:B------:R-:W-:Y:S01]  /*1ad20*/  IADD3 R194, R252, 0x100000, RZ ;  /* 0x00100000fcc27810 */ /* 0x000fe20007ffe0ff */
[----:B------:R-:W-:Y:S01]  /*1ad30*/  STL.64 [R1+0x8f8], R154 ;  /* 0x0008f89a01007387 */ /* 0x000fe20000100a00 */
[----:B------:R-:W-:-:S03]  /*1ad40*/  IMAD.WIDE R26, R0, 0x4, R26 ;  /* 0x00000004001a7825 */ /* 0x000fc600078e021a */
[----:B------:R-:W-:Y:S04]  /*1ad50*/  STL.64 [R1+0x8f0], R42 ;  /* 0x0008f02a01007387 */ /* 0x000fe80000100a00 */
[----:B------:R1:W-:Y:S04]  /*1ad60*/  LDGSTS.E [R199+-0x51600], [R42.64], P6 ;  /* 0xaea000002ac77fae */ /* 0x0003e8000b12184c */
[----:B------:R1:W-:Y:S04]  /*1ad70*/  STL.64 [R1+0x8e8], R26 ;  /* 0x0008e81a01007387 */ /* 0x0003e80000100a00 */
[----:B------:R1:W-:Y:S04]  /*1ad80*/  LDGSTS.E [R194+-0x51200], [R26.64], P0 ;  /* 0xaee000001ac27fae */ /* 0x0003e8000812184c */
[----:B-1----:R-:W4:Y:S04]  /*1ad90*/  LDL.LU.64 R26, [R1+0x430] ;  /* 0x00043000011a7983 */ /* 0x002f280000300a00 */
[----:B------:R-:W1:Y:S01]  /*1ada0*/  S2R R197, SR_TID.X ;  /* 0x0000000000c57919 */ /* 0x000e620000002100 */
[----:B------:R-:W-:-:S04]  /*1adb0*/  LOP3.LUT R54, R198, 0x7e, RZ, 0xfc, !PT ;  /* 0x0000007ec6367812 */ /* 0x000fc800078efcff */
[----:B------:R-:W-:Y:S02]  /*1adc0*/  ISETP.GE.AND P6, PT, R54, UR8, PT ;  /* 0x0000000836007c0c */ /* 0x000fe4000bfc6270 */
[----:B------:R-:W-:Y:S02]  /*1add0*/  IADD3 R54, R252, 0x100000, RZ ;  /* 0x00100000fc367810 */ /* 0x000fe40007ffe0ff */
[----:B-1----:R-:W-:-:S04]  /*1ade0*/  LOP3.LUT R55, R197, 0x7f, RZ, 0xc0, !PT ;  /* 0x0000007fc5377812 */ /* 0x002fc800078ec0ff */
[----:B------:R-:W-:Y:S01]  /*1adf0*/  ISETP.GE.AND P2, PT, R55, UR8, PT ;  /* 0x0000000837007c0c */ /* 0x000fe2000bf46270 */
[----:B---3--:R-:W-:-:S04]  /*1ae00*/  IMAD.WIDE R138, R0, 0x4, R138 ;  /* 0x00000004008a7825 */ /* 0x008fc800078e028a */
[----:B--2---:R-:W-:Y:S01]  /*1ae10*/  IMAD.WIDE R122, R0, 0x4, R122 ;  /* 0x00000004007a7825 */ /* 0x004fe200078e027a */
[----:B------:R1:W-:Y:S04]  /*1ae20*/  STL.64 [R1+0x8e0], R138 ;  /* 0x0008e08a01007387 */ /* 0x0003e80000100a00 */
[----:B------:R2:W-:Y:S04]  /*1ae30*/  LDGSTS.E [R54+-0x50e00], [R138.64], P5 ;  /* 0xaf2000008a367fae */ /* 0x0005e8000a92184c */
[----:B------:R3:W-:Y:S04]  /*1ae40*/  STL.64 [R1+0x8d8], R122 ;  /* 0x0008d87a01007387 */ /* 0x0007e80000100a00 */
[----:B--2---:R-:W2:Y:S01]  /*1ae50*/  LDL.LU.64 R54, [R1+0x1e0] ;  /* 0x0001e00001367983 */ /* 0x004ea20000300a00 */
[----:B------:R-:W-:Y:S01]  /*1ae60*/  IMAD.MOV.U32 R197, RZ, RZ, 0x7f ;  /* 0x0000007fffc57424 */ /* 0x000fe200078e00ff */
[----:B------:R-:W-:Y:S01]  /*1ae70*/  UIADD3 UR9, UR4, -0x100, URZ ;  /* 0xffffff0004097890 */ /* 0x000fe2000fffe03f */
[----:B------:R-:W-:-:S03]  /*1ae80*/  SEL R199, RZ, 0x4, P6 ;  /* 0x00000004ffc77807 */ /* 0x000fc60003000000 */
[----:B------:R-:W-:Y:S02]  /*1ae90*/  IADD3 R197, R197, c[0x0][0x180], RZ ;  /* 0x00006000c5c57a10 */ /* 0x000fe40007ffe0ff */
[----:B------:R-:W-:Y:S02]  /*1aea0*/  SEL R194, RZ, 0x4, P2 ;  /* 0x00000004ffc27807 */ /* 0x000fe40001000000 */
[C---:B------:R-:W-:Y:S02]  /*1aeb0*/  ISETP.GE.AND P0, PT, R198.reuse, UR9, PT ;  /* 0x00000009c6007c0c */ /* 0x040fe4000bf06270 */
[----:B------:R-:W-:Y:S02]  /*1aec0*/  ISETP.GT.AND P2, PT, R197, 0x17f, PT ;  /* 0x0000017fc500780c */ /* 0x000fe40003f44270 */
[----:B------:R-:W-:Y:S02]  /*1aed0*/  LOP3.LUT R197, R198, 0x4, RZ, 0xfc, !PT ;  /* 0x00000004c6c57812 */ /* 0x000fe400078efcff */
[----:B------:R-:W-:-:S02]  /*1aee0*/  SEL R42, R199, RZ, P1 ;  /* 0x000000ffc72a7207 */ /* 0x000fc40000800000 */
[----:B------:R-:W-:Y:S02]  /*1aef0*/  SEL R43, RZ, 0x4, P0 ;  /* 0x00000004ff2b7807 */ /* 0x000fe40000000000 */
[----:B------:R-:W-:Y:S02]  /*1af00*/  SEL R199, R194, RZ, P1 ;  /* 0x000000ffc2c77207 */ /* 0x000fe40000800000 */
[----:B------:R-:W-:Y:S02]  /*1af10*/  ISETP.GE.AND P1, PT, R197, UR9, PT ;  /* 0x00000009c5007c0c */ /* 0x000fe4000bf26270 */
[----:B------:R-:W-:Y:S02]  /*1af20*/  SEL R194, R43, RZ, P2 ;  /* 0x000000ff2bc27207 */ /* 0x000fe40001000000 */
[----:B------:R-:W-:Y:S02]  /*1af30*/  ISETP.NE.U32.AND P6, PT, R199, RZ, PT ;  /* 0x000000ffc700720c */ /* 0x000fe40003fc5070 */
[----:B------:R-:W-:-:S02]  /*1af40*/  SEL R199, RZ, 0x4, P1 ;  /* 0x00000004ffc77807 */ /* 0x000fc40000800000 */
[----:B------:R-:W-:Y:S02]  /*1af50*/  LOP3.LUT R197, R198, 0x8, RZ, 0xfc, !PT ;  /* 0x00000008c6c57812 */ /* 0x000fe400078efcff */
[----:B------:R-:W-:Y:S01]  /*1af60*/  IADD3 R43, R252, 0x100000, RZ ;  /* 0x00100000fc2b7810 */ /* 0x000fe20007ffe0ff */
[----:B----4-:R-:W-:Y:S01]  /*1af70*/  IMAD.WIDE R58, R0, 0x4, R58 ;  /* 0x00000004003a7825 */ /* 0x010fe200078e023a */
[----:B------:R-:W-:Y:S02]  /*1af80*/  ISETP.NE.U32.AND P0, PT, R42, RZ, PT ;  /* 0x000000ff2a00720c */ /* 0x000fe40003f05070 */
[----:B------:R-:W-:Y:S01]  /*1af90*/  ISETP.NE.U32.AND P1, PT, R194, RZ, PT ;  /* 0x000000ffc200720c */ /* 0x000fe20003f25070 */
[----:B------:R3:W-:Y:S01]  /*1afa0*/  LDGSTS.E [R43+-0x50a00], [R122.64], P4 ;  /* 0xaf6000007a2b7fae */ /* 0x0007e2000a12184c */
[----:B------:R-:W-:Y:S02]  /*1afb0*/  IADD3 R42, R252, 0x100000, RZ ;  /* 0x00100000fc2a7810 */ /* 0x000fe40007ffe0ff */
[----:B------:R-:W-:-:S02]  /*1afc0*/  SEL R194, R199, RZ, P2 ;  /* 0x000000ffc7c27207 */ /* 0x000fc40001000000 */
[----:B------:R-:W-:Y:S01]  /*1afd0*/  ISETP.GE.AND P5, PT, R197, UR9, PT ;  /* 0x00000009c5007c0c */ /* 0x000fe2000bfa6270 */
[----:B------:R4:W-:Y:S01]  /*1afe0*/  LDGSTS.E [R42+-0x50600], [R58.64], P3 ;  /* 0xafa000003a2a7fae */ /* 0x0009e2000992184c */
[----:B------:R-:W-:Y:S02]  /*1aff0*/  LOP3.LUT R136, R198, 0xc, RZ, 0xfc, !PT ;  /* 0x0000000cc6887812 */ /* 0x000fe400078efcff */
[----:B------:R-:W-:Y:S02]  /*1b000*/  ISETP.NE.U32.AND P4, PT, R194, RZ, PT ;  /* 0x000000ffc200720c */ /* 0x000fe40003f85070 */
[----:B------:R-:W-:Y:S02]  /*1b010*/  SEL R194, RZ, 0x4, P5 ;  /* 0x00000004ffc27807 */ /* 0x000fe40002800000 */
[----:B------:R-:W-:Y:S02]  /*1b020*/  ISETP.GE.AND P3, PT, R136, UR9, PT ;  /* 0x0000000988007c0c */ /* 0x000fe4000bf66270 */
[----:B------:R-:W-:-:S02]  /*1b030*/  LOP3.LUT R197, R198, 0x10, RZ, 0xfc, !PT ;  /* 0x00000010c6c57812 */ /* 0x000fc400078efcff */
[----:B------:R-:W-:Y:S02]  /*1b040*/  SEL R199, R194, RZ, P2 ;  /* 0x000000ffc2c77207 */ /* 0x000fe40001000000 */
[----:B------:R-:W-:Y:S02]  /*1b050*/  SEL R194, RZ, 0x4, P3 ;  /* 0x00000004ffc27807 */ /* 0x000fe40001800000 */
[----:B------:R-:W-:Y:S01]  /*1b060*/  ISETP.GE.AND P5, PT, R197, UR9, PT ;  /* 0x00000009c5007c0c */ /* 0x000fe2000bfa6270 */
[----:B------:R4:W-:Y:S01]  /*1b070*/  STL.64 [R1+0x8d0], R58 ;  /* 0x0008d03a01007387 */ /* 0x0009e20000100a00 */
[----:B------:R-:W-:Y:S02]  /*1b080*/  SEL R136, R194, RZ, P2 ;  /* 0x000000ffc2887207 */ /* 0x000fe40001000000 */
[----:B------:R-:W-:Y:S01]  /*1b090*/  SEL R194, RZ, 0x4, P5 ;  /* 0x00000004ffc27807 */ /* 0x000fe20002800000 */
[----:B------:R-:W2:Y:S01]  /*1b0a0*/  LDL.LU.64 R224, [R1+0x1d8] ;  /* 0x0001d80001e07983 */ /* 0x000ea20000300a00 */
[----:B------:R-:W-:-:S03]  /*1b0b0*/  IADD3 R197, R252, 0x100000, RZ ;  /* 0x00100000fcc57810 */ /* 0x000fc60007ffe0ff */
[----:B------:R-:W2:Y:S01]  /*1b0c0*/  LDL.LU.64 R208, [R1+0x1d0] ;  /* 0x0001d00001d07983 */ /* 0x000ea20000300a00 */
[----:B------:R-:W-:-:S03]  /*1b0d0*/  SEL R194, R194, RZ, P2 ;  /* 0x000000ffc2c27207 */ /* 0x000fc60001000000 */
[----:B------:R-:W2:Y:S01]  /*1b0e0*/  LDL.LU.64 R154, [R1+0x1a0] ;  /* 0x0001a000019a7983 */ /* 0x000ea20000300a00 */
[----:B------:R-:W-:-:S03]  /*1b0f0*/  IMAD.WIDE R240, R0, 0x4, R26 ;  /* 0x0000000400f07825 */ /* 0x000fc600078e021a */
[----:B-1----:R-:W2:Y:S04]  /*1b100*/  LDL.LU.64 R138, [R1+0x198] ;  /* 0x00019800018a7983 */ /* 0x002ea80000300a00 */
[----:B---3--:R-:W3:Y:S04]  /*1b110*/  LDL.LU.64 R122, [R1+0x190] ;  /* 0x00019000017a7983 */ /* 0x008ee80000300a00 */
[----:B----4-:R-:W4:Y:S04]  /*1b120*/  LDL.LU.64 R58, [R1+0x160] ;  /* 0x00016000013a7983 */ /* 0x010f280000300a00 */
[----:B------:R-:W3:Y:S04]  /*1b130*/  LDL.LU.64 R42, [R1+0x158] ;  /* 0x00015800012a7983 */ /* 0x000ee80000300a00 */
[----:B------:R-:W3:Y:S04]  /*1b140*/  LDL.LU.64 R26, [R1+0x150] ;  /* 0x00015000011a7983 */ /* 0x000ee80000300a00 */
[----:B------:R1:W-:Y:S04]  /*1b150*/  STL.64 [R1+0x8c8], R240 ;  /* 0x0008c8f001007387 */ /* 0x0003e80000100a00 */
[----:B------:R1:W-:Y:S04]  /*1b160*/  LDGSTS.E [R197+-0x50200], [R240.64], P0 ;  /* 0xafe00000f0c57fae */ /* 0x0003e8000812184c */
[----:B-1----:R-:W4:Y:S04]  /*1b170*/  LDL.LU.64 R240, [R1+0x1380] ;  /* 0x0013800001f07983 */ /* 0x002f280000300a00 */
[----:B------:R1:W-:Y:S01]  /*1b180*/  STL.64 [R1+0x1108], R194 ;  /* 0x001108c201007387 */ /* 0x0003e20000100a00 */
[----:B------:R-:W-:Y:S01]  /*1b190*/  USHF.L.U32 UR6, UR7, 0x7, URZ ;  /* 0x0000000707067899 */ /* 0x000fe2000800063f */
[----:B------:R-:W-:-:S02]  /*1b1a0*/  ISETP.NE.U32.AND P3, PT, R199, RZ, PT ;  /* 0x000000ffc700720c */ /* 0x000fc40003f65070 */
[----:B------:R-:W-:Y:S02]  /*1b1b0*/  ISETP.NE.U32.AND P0, PT, R136, RZ, PT ;  /* 0x000000ff8800720c */ /* 0x000fe40003f05070 */
[----:B------:R-:W-:Y:S01]  /*1b1c0*/  ISETP.GE.AND P5, PT, R137, UR9, PT ;  /* 0x0000000989007c0c */ /* 0x000fe2000bfa6270 */
[----:B------:R-:W2:Y:S04]  /*1b1d0*/  S2R R197, SR_TID.X ;  /* 0x0000000000c57919 */ /* 0x000ea80000002100 */
[----:B------:R-:W0:Y:S04]  /*1b1e0*/  LDGDEPBAR ;  /* 0x00000000000079af */ /* 0x000e280000000000 */
[----:B-1----:R-:W4:Y:S01]  /*1b1f0*/  LDL.LU.64 R194, [R1+0x1c0] ;  /* 0x0001c00001c27983 */ /* 0x002f220000300a00 */
[----:B------:R-:W-:-:S03]  /*1b200*/  IMAD.U32 R199, RZ, RZ, UR6 ;  /* 0x00000006ffc77e24 */ /* 0x000fc6000f8e00ff */
[----:B------:R-:W4:Y:S01]  /*1b210*/  LDL.LU.64 R136, [R1+0x120] ;  /* 0x0001200001887983 */ /* 0x000f220000300a00 */
[----:B--2---:R-:W-:-:S05]  /*1b220*/  IMAD.WIDE R54, R199, 0x4, R54 ;  /* 0x00000004c7367825 */ /* 0x004fca00078e0236 */
[----:B------:R1:W-:Y:S04]  /*1b230*/  STL.64 [R1+0x8c0], R54 ;  /* 0x0008c03601007387 */ /* 0x0003e80000100a00 */
[----:B-1----:R-:W2:Y:S01]  /*1b240*/  LDL.LU.64 R54, [R1+0x118] ;  /* 0x0001180001367983 */ /* 0x002ea20000300a00 */
[----:B------:R-:W-:-:S04]  /*1b250*/  IMAD.WIDE R186, R199, 0x4, R186 ;  /* 0x00000004c7ba7825 */ /* 0x000fc800078e02ba */
[----:B------:R-:W-:-:S04]  /*1b260*/  IMAD.WIDE R170, R199, 0x4, R170 ;  /* 0x00000004c7aa7825 */ /* 0x000fc800078e02aa */
[----:B------:R-:W-:-:S04]  /*1b270*/  IMAD.WIDE R168, R199, 0x4, R168 ;  /* 0x00000004c7a87825 */ /* 0x000fc800078e02a8 */
[----:B------:R-:W-:-:S04]  /*1b280*/  IMAD.WIDE R152, R199, 0x4, R152 ;  /* 0x00000004c7987825 */ /* 0x000fc800078e0298 */
[----:B------:R-:W-:-:S04]  /*1b290*/  IMAD.WIDE R106, R199, 0x4, R106 ;  /* 0x00000004c76a7825 */ /* 0x000fc800078e026a */
[----:B------:R-:W-:-:S04]  /*1b2a0*/  IMAD.WIDE R40, R199, 0x4, R40 ;  /* 0x00000004c7287825 */ /* 0x000fc800078e0228 */
[----:B------:R-:W-:-:S04]  /*1b2b0*/  IMAD.WIDE R224, R199, 0x4, R224 ;  /* 0x00000004c7e07825 */ /* 0x000fc800078e02e0 */
[C---:B------:R-:W-:Y:S01]  /*1b2c0*/  IMAD.WIDE R208, R199.reuse, 0x4, R208 ;  /* 0x00000004c7d07825 */ /* 0x040fe200078e02d0 */
[----:B------:R1:W-:Y:S03]  /*1b2d0*/  STL.64 [R1+0x8b8], R224 ;  /* 0x0008b8e001007387 */ /* 0x0003e60000100a00 */
[C---:B------:R-:W-:Y:S01]  /*1b2e0*/  IMAD.WIDE R154, R199.reuse, 0x4, R154 ;  /* 0x00000004c79a7825 */ /* 0x040fe200078e029a */
[----:B-1----:R-:W2:Y:S04]  /*1b2f0*/  LDL.LU.64 R224, [R1+0x1378] ;  /* 0x0013780001e07983 */ /* 0x002ea80000300a00 */
[----:B------:R1:W-:Y:S01]  /*1b300*/  STL.64 [R1+0x8b0], R208 ;  /* 0x0008b0d001007387 */ /* 0x0003e20000100a00 */
[----:B------:R-:W-:-:S03]  /*1b310*/  IMAD.WIDE R138, R199, 0x4, R138 ;  /* 0x00000004c78a7825 */ /* 0x000fc600078e028a */
[----:B-1----:R-:W2:Y:S04]  /*1b320*/  LDL.LU.64 R208, [R1+0x1370] ;  /* 0x0013700001d07983 */ /* 0x002ea80000300a00 */
[----:B------:R1:W-:Y:S01]  /*1b330*/  STL.64 [R1+0x8a8], R186 ;  /* 0x0008a8ba01007387 */ /* 0x0003e20000100a00 */
[----:B---3--:R-:W-:-:S03]  /*1b340*/  IMAD.WIDE R122, R199, 0x4, R122 ;  /* 0x00000004c77a7825 */ /* 0x008fc600078e027a */
[----:B-1----:R-:W3:Y:S01]  /*1b350*/  LDL.LU.64 R186, [R1+0x1368] ;  /* 0x0013680001ba7983 */ /* 0x002ee20000300a00 */
[----:B----4-:R-:W-:-:S05]  /*1b360*/  IMAD.WIDE R194, R199, 0x4, R194 ;  /* 0x00000004c7c27825 */ /* 0x010fca00078e02c2 */
[----:B------:R1:W-:Y:S04]  /*1b370*/  STL.64 [R1+0x8a0], R194 ;  /* 0x0008a0c201007387 */ /* 0x0003e80000100a00 */
[----:B-1----:R-:W4:Y:S04]  /*1b380*/  LDL.LU.64 R194, [R1+0xf8] ;  /* 0x0000f80001c27983 */ /* 0x002f280000300a00 */
[----:B------:R1:W-:Y:S01]  /*1b390*/  STL.64 [R1+0x898], R170 ;  /* 0x000898aa01007387 */ /* 0x0003e20000100a00 */
[----:B------:R-:W-:-:S03]  /*1b3a0*/  IMAD.WIDE R24, R199, 0x4, R24 ;  /* 0x00000004c7187825 */ /* 0x000fc600078e0218 */
[----:B-1----:R-:W3:Y:S04]  /*1b3b0*/  LDL.LU.64 R170, [R1+0x1360] ;  /* 0x0013600001aa7983 */ /* 0x002ee80000300a00 */
        /* <DEDUP_REMOVED lines=34> */
[----:B--2---:R-:W-:-:S03]  /*1b5e0*/  IMAD.WIDE R54, R199, 0x4, R54 ;  /* 0x00000004c7367825 */ /* 0x004fc600078e0236 */
[----:B-1----:R-:W2:Y:S04]  /*1b5f0*/  LDL.LU.64 R42, [R1+0x1320] ;  /* 0x00132000012a7983 */ /* 0x002ea80000300a00 */
[----:B------:R1:W-:Y:S04]  /*1b600*/  STL.64 [R1+0x7d8], R26 ;  /* 0x0007d81a01007387 */ /* 0x0003e80000100a00 */
        /* <DEDUP_REMOVED lines=14> */
[----:B-1----:R-:W2:Y:S01]  /*1b6f0*/  LDL.LU.64 R54, [R1+0x12e8] ;  /* 0x0012e80001367983 */ /* 0x002ea20000300a00 */
[----:B------:R-:W-:-:S04]  /*1b700*/  IMAD.WIDE R238, R199, 0x4, R238 ;  /* 0x00000004c7ee7825 */ /* 0x000fc800078e02ee */
[----:B------:R-:W-:-:S04]  /*1b710*/  IMAD.WIDE R222, R199, 0x4, R222 ;  /* 0x00000004c7de7825 */ /* 0x000fc800078e02de */
[----:B----4-:R-:W-:-:S04]  /*1b720*/  IMAD.WIDE R194, R199, 0x4, R194 ;  /* 0x00000004c7c27825 */ /* 0x010fc800078e02c2 */
[----:B------:R-:W-:-:S04]  /*1b730*/  IMAD.WIDE R206, R199, 0x4, R206 ;  /* 0x00000004c7ce7825 */ /* 0x000fc800078e02ce */
[----:B------:R-:W-:-:S04]  /*1b740*/  IMAD.WIDE R184, R199, 0x4, R184 ;  /* 0x00000004c7b87825 */ /* 0x000fc800078e02b8 */
[----:B---3--:R-:W-:-:S04]  /*1b750*/  IMAD.WIDE R168, R199, 0x4, R168 ;  /* 0x00000004c7a87825 */ /* 0x008fc800078e02a8 */
[----:B------:R-:W-:-:S04]  /*1b760*/  IMAD.WIDE R152, R199, 0x4, R152 ;  /* 0x00000004c7987825 */ /* 0x000fc800078e0298 */
        /* <DEDUP_REMOVED lines=9> */
[----:B--2---:R-:W-:-:S04]  /*1b800*/  IMAD.WIDE R8, R199, 0x4, R8 ;  /* 0x00000004c7087825 */ /* 0x004fc800078e0208 */
[----:B------:R-:W-:-:S04]  /*1b810*/  IMAD.WIDE R136, R199, 0x4, R136 ;  /* 0x00000004c7887825 */ /* 0x000fc800078e0288 */
[----:B------:R-:W-:-:S05]  /*1b820*/  IMAD.WIDE R54, R199, 0x4, R54 ;  /* 0x00000004c7367825 */ /* 0x000fca00078e0236 */
[----:B------:R1:W-:Y:S04]  /*1b830*/  STL.64 [R1+0x798], R54 ;  /* 0x0007983601007387 */ /* 0x0003e80000100a00 */
[----:B-1----:R-:W2:Y:S04]  /*1b840*/  LDL.LU.64 R54, [R1+0x20] ;  /* 0x0000200001367983 */ /* 0x002ea80000300a00 */
[----:B------:R1:W-:Y:S04]  /*1b850*/  STL.64 [R1+0x790], R238 ;  /* 0x000790ee01007387 */ /* 0x0003e80000100a00 */
[----:B-1----:R-:W3:Y:S04]  /*1b860*/  LDL.LU.64 R238, [R1+0x12e0] ;  /* 0x0012e00001ee7983 */ /* 0x002ee80000300a00 */
[----:B------:R1:W-:Y:S04]  /*1b870*/  STL.64 [R1+0x788], R222 ;  /* 0x000788de01007387 */ /* 0x0003e80000100a00 */
[----:B-1----:R-:W4:Y:S04]  /*1b880*/  LDL.LU.64 R222, [R1+0x12d8] ;  /* 0x0012d80001de7983 */ /* 0x002f280000300a00 */
[----:B------:R1:W-:Y:S04]  /*1b890*/  STL.64 [R1+0x780], R194 ;  /* 0x000780c201007387 */ /* 0x0003e80000100a00 */
[----:B-1----:R-:W2:Y:S04]  /*1b8a0*/  LDL.LU.64 R194, [R1] ;  /* 0x0000000001c27983 */ /* 0x002ea80000300a00 */
[----:B------:R1:W-:Y:S04]  /*1b8b0*/  STL.64 [R1+0x778], R206 ;  /* 0x000778ce01007387 */ /* 0x0003e80000100a00 */
[----:B-1----:R-:W3:Y:S04]  /*1b8c0*/  LDL.LU.64 R206, [R1+0x12d0] ;  /* 0x0012d00001ce7983 */ /* 0x002ee80000300a00 */
        /* <DEDUP_REMOVED lines=27> */
[----:B-1----:R-:W4:Y:S01]  /*1ba80*/  LDL.LU.64 R166, [R1+0x1260] ;  /* 0x0012600001a67983 */ /* 0x002f220000300a00 */
[----:B------:R-:W-:-:S04]  /*1ba90*/  IMAD.WIDE R236, R199, 0x4, R236 ;  /* 0x00000004c7ec7825 */ /* 0x000fc800078e02ec */
[C---:B------:R-:W-:Y:S01]  /*1baa0*/  IMAD.WIDE R220, R199.reuse, 0x4, R220 ;  /* 0x00000004c7dc7825 */ /* 0x040fe200078e02dc */
[----:B------:R1:W-:Y:S03]  /*1bab0*/  STL.64 [R1+0x700], R236 ;  /* 0x000700ec01007387 */ /* 0x0003e60000100a00 */
[----:B------:R-:W-:-:S04]  /*1bac0*/  IMAD.WIDE R204, R199, 0x4, R204 ;  /* 0x00000004c7cc7825 */ /* 0x000fc800078e02cc */
[C---:B------:R-:W-:Y:S01]  /*1bad0*/  IMAD.WIDE R182, R199.reuse, 0x4, R182 ;  /* 0x00000004c7b67825 */ /* 0x040fe200078e02b6 */
[----:B-1----:R-:W4:Y:S03]  /*1bae0*/  LDL.LU.64 R236, [R1+0x1258] ;  /* 0x0012580001ec7983 */ /* 0x002f260000300a00 */
[C---:B------:R-:W-:Y:S01]  /*1baf0*/  IMAD.WIDE R150, R199.reuse, 0x4, R150 ;  /* 0x00000004c7967825 */ /* 0x040fe200078e0296 */
[----:B------:R1:W-:Y:S03]  /*1bb00*/  STL.64 [R1+0x6f8], R220 ;  /* 0x0006f8dc01007387 */ /* 0x0003e60000100a00 */
[----:B------:R-:W-:-:S04]  /*1bb10*/  IMAD.WIDE R134, R199, 0x4, R134 ;  /* 0x00000004c7867825 */ /* 0x000fc800078e0286 */
[C---:B------:R-:W-:Y:S01]  /*1bb20*/  IMAD.WIDE R118, R199.reuse, 0x4, R118 ;  /* 0x00000004c7767825 */ /* 0x040fe200078e0276 */
[----:B-1----:R-:W4:Y:S04]  /*1bb30*/  LDL.LU.64 R220, [R1+0x1250] ;  /* 0x0012500001dc7983 */ /* 0x002f280000300a00 */
[----:B------:R1:W-:Y:S01]  /*1bb40*/  STL.64 [R1+0x6f0], R204 ;  /* 0x0006f0cc01007387 */ /* 0x0003e20000100a00 */
[----:B------:R-:W-:-:S03]  /*1bb50*/  IMAD.WIDE R102, R199, 0x4, R102 ;  /* 0x00000004c7667825 */ /* 0x000fc600078e0266 */
[----:B-1----:R-:W4:Y:S04]  /*1bb60*/  LDL.LU.64 R204, [R1+0x1248] ;  /* 0x0012480001cc7983 */ /* 0x002f280000300a00 */
[----:B------:R1:W-:Y:S01]  /*1bb70*/  STL.64 [R1+0x6e8], R182 ;  /* 0x0006e8b601007387 */ /* 0x0003e20000100a00 */
[----:B------:R-:W-:-:S03]  /*1bb80*/  IMAD.WIDE R86, R199, 0x4, R86 ;  /* 0x00000004c7567825 */ /* 0x000fc600078e0256 */
[----:B-1----:R-:W4:Y:S01]  /*1bb90*/  LDL.LU.64 R182, [R1+0x1240] ;  /* 0x0012400001b67983 */ /* 0x002f220000300a00 */
[----:B------:R-:W-:-:S04]  /*1bba0*/  IMAD.WIDE R70, R199, 0x4, R70 ;  /* 0x00000004c7467825 */ /* 0x000fc800078e0246 */
[----:B--2---:R-:W-:-:S04]  /*1bbb0*/  IMAD.WIDE R54, R199, 0x4, R54 ;  /* 0x00000004c7367825 */ /* 0x004fc800078e0236 */
[----:B------:R-:W-:-:S04]  /*1bbc0*/  IMAD.WIDE R22, R199, 0x4, R22 ;  /* 0x00000004c7167825 */ /* 0x000fc800078e0216 */
[----:B------:R-:W-:-:S04]  /*1bbd0*/  IMAD.WIDE R6, R199, 0x4, R6 ;  /* 0x00000004c7067825 */ /* 0x000fc800078e0206 */
[----:B---3--:R-:W-:-:S04]  /*1bbe0*/  IMAD.WIDE R38, R199, 0x4, R38 ;  /* 0x00000004c7267825 */ /* 0x008fc800078e0226 */
[----:B----4-:R-:W-:-:S05]  /*1bbf0*/  IMAD.WIDE R166, R199, 0x4, R166 ;  /* 0x00000004c7a67825 */ /* 0x010fca00078e02a6 */
[----:B------:R1:W-:Y:S04]  /*1bc00*/  STL.64 [R1+0x6e0], R166 ;  /* 0x0006e0a601007387 */ /* 0x0003e80000100a00 */
[----:B-1----:R-:W2:Y:S04]  /*1bc10*/  LDL.LU.64 R166, [R1+0x1238] ;  /* 0x0012380001a67983 */ /* 0x002ea80000300a00 */
[----:B------:R1:W-:Y:S04]  /*1bc20*/  STL.64 [R1+0x6d8], R150 ;  /* 0x0006d89601007387 */ /* 0x0003e80000100a00 */
[----:B-1----:R-:W3:Y:S04]  /*1bc30*/  LDL.LU.64 R150, [R1+0x1230] ;  /* 0x0012300001967983 */ /* 0x002ee80000300a00 */
[----:B------:R1:W-:Y:S04]  /*1bc40*/  STL.64 [R1+0x6d0], R134 ;  /* 0x0006d08601007387 */ /* 0x0003e80000100a00 */
[----:B-1----:R-:W4:Y:S04]  /*1bc50*/  LDL.LU.64 R134, [R1+0x1228] ;  /* 0x0012280001867983 */ /* 0x002f280000300a00 */
        /* <DEDUP_REMOVED lines=17> */
[C---:B------:R-:W-:Y:S01]  /*1bd70*/  IMAD.WIDE R250, R199.reuse, 0x4, R250 ;  /* 0x00000004c7fa7825 */ /* 0x040fe200078e02fa */
[----:B------:R1:W-:Y:S03]  /*1bd80*/  STL.64 [R1+0x688], R194 ;  /* 0x000688c201007387 */ /* 0x0003e60000100a00 */
[C---:B------:R-:W-:Y:S01]  /*1bd90*/  IMAD.WIDE R2, R199.reuse, 0x4, R2 ;  /* 0x00000004c7027825 */ /* 0x040fe200078e0202 */
[----:B------:R-:W-:Y:S04]  /*1bda0*/  STL.64 [R1+0x680], R250 ;  /* 0x000680fa01007387 */ /* 0x000fe80000100a00 */
[----:B------:R1:W-:Y:S02]  /*1bdb0*/  STL.64 [R1+0x678], R2 ;  /* 0x0006780201007387 */ /* 0x0003e40000100a00 */
[----:B-1----:R-:W-:-:S05]  /*1bdc0*/  IMAD.WIDE R194, R199, 0x4, R4 ;  /* 0x00000004c7c27825 */ /* 0x002fca00078e0204 */
[----:B------:R1:W-:Y:S01]  /*1bdd0*/  STL.64 [R1+0x670], R194 ;  /* 0x000670c201007387 */ /* 0x0003e20000100a00 */
[----:B------:R-:W-:-:S04]  /*1bde0*/  IMAD.WIDE R2, R199, 0x4, R8 ;  /* 0x00000004c7027825 */ /* 0x000fc800078e0208 */
[----:B-1----:R-:W-:-:S04]  /*1bdf0*/  IMAD.WIDE R194, R199, 0x4, R100 ;  /* 0x00000004c7c27825 */ /* 0x002fc800078e0264 */
        /* <DEDUP_REMOVED lines=10> */
[C---:B------:R-:W-:Y:S01]  /*1bea0*/  IMAD.WIDE R6, R199.reuse, 0x4, R10 ;  /* 0x00000004c7067825 */ /* 0x040fe200078e020a */
[----:B------:R1:W-:Y:S04]  /*1beb0*/  STL.64 [R1+0x668], R4 ;  /* 0x0006680401007387 */ /* 0x0003e80000100a00 */
[----:B------:R2:W-:Y:S04]  /*1bec0*/  STL.64 [R1+0x660], R2 ;  /* 0x0006600201007387 */ /* 0x0005e80000100a00 */
[----:B------:R3:W-:Y:S01]  /*1bed0*/  STL.64 [R1+0x658], R6 ;  /* 0x0006580601007387 */ /* 0x0007e20000100a00 */
[----:B-1----:R-:W-:-:S04]  /*1bee0*/  IMAD.WIDE R4, R199, 0x4, R12 ;  /* 0x00000004c7047825 */ /* 0x002fc800078e020c */
[C---:B--2---:R-:W-:Y:S01]  /*1bef0*/  IMAD.WIDE R2, R199.reuse, 0x4, R14 ;  /* 0x00000004c7027825 */ /* 0x044fe200078e020e */
[----:B------:R1:W-:Y:S03]  /*1bf00*/  STL.64 [R1+0x650], R4 ;  /* 0x0006500401007387 */ /* 0x0003e60000100a00 */
[C---:B---3--:R-:W-:Y:S01]  /*1bf10*/  IMAD.WIDE R6, R199.reuse, 0x4, R16 ;  /* 0x00000004c7067825 */ /* 0x048fe200078e0210 */
        /* <DEDUP_REMOVED lines=86> */
[----:B-1----:R-:W-:-:S03]  /*1c480*/  IMAD.WIDE R4, R199, 0x4, R104 ;  /* 0x00000004c7047825 */ /* 0x002fc600078e0268 */
[----:B------:R-:W-:Y:S01]  /*1c490*/  STL.64 [R1+0x4f0], R194 ;  /* 0x0004f0c201007387 */ /* 0x000fe20000100a00 */
[----:B--2---:R-:W-:-:S03]  /*1c4a0*/  IMAD.WIDE R2, R199, 0x4, R106 ;  /* 0x00000004c7027825 */ /* 0x004fc600078e026a */
[----:B------:R1:W-:Y:S01]  /*1c4b0*/  STL.64 [R1+0x4e0], R4 ;  /* 0x0004e00401007387 */ /* 0x0003e20000100a00 */
[----:B---3--:R-:W-:-:S03]  /*1c4c0*/  IMAD.WIDE R6, R199, 0x4, R108 ;  /* 0x00000004c7067825 */ /* 0x008fc600078e026c */
[----:B------:R2:W-:Y:S04]  /*1c4d0*/  STL.64 [R1+0x1110], R194 ;  /* 0x001110c201007387 */ /* 0x0005e80000100a00 */
[----:B------:R3:W-:Y:S01]  /*1c4e0*/  STL.64 [R1+0x4d8], R2 ;  /* 0x0004d80201007387 */ /* 0x0007e20000100a00 */
[----:B-1----:R-:W-:-:S03]  /*1c4f0*/  IMAD.WIDE R4, R199, 0x4, R110 ;  /* 0x00000004c7047825 */ /* 0x002fc600078e026e */
[----:B------:R-:W-:Y:S01]  /*1c500*/  STL.64 [R1+0x4d0], R6 ;  /* 0x0004d00601007387 */ /* 0x000fe20000100a00 */
[----:B--2---:R-:W-:-:S03]  /*1c510*/  IMAD.WIDE R194, R199, 0x4, R114 ;  /* 0x00000004c7c27825 */ /* 0x004fc600078e0272 */
[----:B------:R1:W-:Y:S01]  /*1c520*/  STL.64 [R1+0x4c8], R4 ;  /* 0x0004c80401007387 */ /* 0x0003e20000100a00 */
[----:B---3--:R-:W-:-:S05]  /*1c530*/  IMAD.WIDE R2, R199, 0x4, R112 ;  /* 0x00000004c7027825 */ /* 0x008fca00078e0270 */
[----:B------:R2:W-:Y:S01]  /*1c540*/  STL.64 [R1+0x4c0], R2 ;  /* 0x0004c00201007387 */ /* 0x0005e20000100a00 */
[----:B-1----:R-:W-:-:S03]  /*1c550*/  IMAD.WIDE R4, R199, 0x4, R118 ;  /* 0x00000004c7047825 */ /* 0x002fc600078e0276 */
[----:B------:R-:W-:Y:S04]  /*1c560*/  STL.64 [R1+0x4b8], R194 ;  /* 0x0004b8c201007387 */ /* 0x000fe80000100a00 */
[----:B------:R-:W-:Y:S01]  /*1c570*/  STL.64 [R1+0x4a8], R4 ;  /* 0x0004a80401007387 */ /* 0x000fe20000100a00 */
[----:B--2---:R-:W-:-:S03]  /*1c580*/  IMAD.WIDE R2, R199, 0x4, R120 ;  /* 0x00000004c7027825 */ /* 0x004fc600078e0278 */
[----:B------:R-:W-:Y:S04]  /*1c590*/  STL.64 [R1+0x1118], R194 ;  /* 0x001118c201007387 */ /* 0x000fe80000100a00 */
[----:B------:R1:W-:Y:S01]  /*1c5a0*/  STL.64 [R1+0x4a0], R2 ;  /* 0x0004a00201007387 */ /* 0x0003e20000100a00 */
[----:B------:R-:W-:-:S03]  /*1c5b0*/  IMAD.WIDE R120, R199, 0x4, R124 ;  /* 0x00000004c7787825 */ /* 0x000fc600078e027c */
[----:B------:R-:W-:Y:S04]  /*1c5c0*/  STL.64 [R1+0x4b0], R8 ;  /* 0x0004b00801007387 */ /* 0x000fe80000100a00 */
[----:B------:R-:W-:Y:S01]  /*1c5d0*/  STL.64 [R1+0x1120], R8 ;  /* 0x0011200801007387 */ /* 0x000fe20000100a00 */
[----:B-1----:R-:W-:-:S05]  /*1c5e0*/  IMAD.WIDE R2, R199, 0x4, R122 ;  /* 0x00000004c7027825 */ /* 0x002fca00078e027a */
[----:B------:R4:W-:Y:S01]  /*1c5f0*/  STL.64 [R1+0x498], R2 ;  /* 0x0004980201007387 */ /* 0x0009e20000100a00 */
[----:B------:R-:W-:-:S03]  /*1c600*/  IMAD.WIDE R122, R199, 0x4, R130 ;  /* 0x00000004c77a7825 */ /* 0x000fc600078e0282 */
[----:B------:R-:W-:Y:S04]  /*1c610*/  STL.64 [R1+0x490], R120 ;  /* 0x0004907801007387 */ /* 0x000fe80000100a00 */
[----:B------:R-:W-:Y:S01]  /*1c620*/  STL.64 [R1+0x1150], R120 ;  /* 0x0011507801007387 */ /* 0x000fe20000100a00 */
[----:B----4-:R-:W-:-:S03]  /*1c630*/  IMAD.WIDE R2, R199, 0x4, R134 ;  /* 0x00000004c7027825 */ /* 0x010fc600078e0286 */
        /* <DEDUP_REMOVED lines=8> */
[----:B------:R1:W-:Y:S01]  /*1c6c0*/  STL.64 [R1+0x1198], R136 ;  /* 0x0011988801007387 */ /* 0x0003e20000100a00 */
[----:B------:R-:W-:-:S03]  /*1c6d0*/  IMAD.WIDE R8, R199, 0x4, R144 ;  /* 0x00000004c7087825 */ /* 0x000fc600078e0290 */
[----:B------:R-:W-:Y:S04]  /*1c6e0*/  STL.64 [R1+0x470], R132 ;  /* 0x0004708401007387 */ /* 0x000fe80000100a00 */
[----:B------:R-:W-:Y:S04]  /*1c6f0*/  STL.64 [R1+0x1140], R132 ;  /* 0x0011408401007387 */ /* 0x000fe80000100a00 */
[----:B------:R-:W-:Y:S01]  /*1c700*/  STL.64 [R1+0x458], R138 ;  /* 0x0004588a01007387 */ /* 0x000fe20000100a00 */
[----:B-1----:R-:W-:-:S03]  /*1c710*/  IMAD.WIDE R136, R199, 0x4, R150 ;  /* 0x00000004c7887825 */ /* 0x002fc600078e0296 */
[----:B------:R-:W-:Y:S01]  /*1c720*/  STL.64 [R1+0x1168], R138 ;  /* 0x0011688a01007387 */ /* 0x000fe20000100a00 */
[----:B------:R-:W-:-:S03]  /*1c730*/  IMAD.WIDE R124, R199, 0x4, R146 ;  /* 0x00000004c77c7825 */ /* 0x000fc600078e0292 */
[----:B------:R-:W-:Y:S04]  /*1c740*/  STL.64 [R1+0x450], R140 ;  /* 0x0004508c01007387 */ /* 0x000fe80000100a00 */
[----:B------:R-:W-:Y:S01]  /*1c750*/  STL.64 [R1+0x1158], R140 ;  /* 0x0011588c01007387 */ /* 0x000fe20000100a00 */
[----:B------:R-:W-:-:S03]  /*1c760*/  IMAD.WIDE R134, R199, 0x4, R152 ;  /* 0x00000004c7867825 */ /* 0x000fc600078e0298 */
[----:B------:R-:W-:Y:S04]  /*1c770*/  STL.64 [R1+0x448], R142 ;  /* 0x0004488e01007387 */ /* 0x000fe80000100a00 */
[----:B------:R1:W-:Y:S01]  /*1c780*/  STL.64 [R1+0x1148], R142 ;  /* 0x0011488e01007387 */ /* 0x0003e20000100a00 */
[----:B------:R-:W-:-:S03]  /*1c790*/  IMAD.WIDE R2, R199, 0x4, R154 ;  /* 0x00000004c7027825 */ /* 0x000fc600078e029a */
[----:B------:R-:W-:Y:S04]  /*1c7a0*/  STL.64 [R1+0x440], R8 ;  /* 0x0004400801007387 */ /* 0x000fe80000100a00 */
[----:B------:R-:W-:Y:S04]  /*1c7b0*/  STL.64 [R1+0x1160], R8 ;  /* 0x0011600801007387 */ /* 0x000fe80000100a00 */
[----:B------:R-:W-:Y:S01]  /*1c7c0*/  STL.64 [R1+0x1e0], R136 ;  /* 0x0001e08801007387 */ /* 0x000fe20000100a00 */
[----:B-1----:R-:W-:-:S03]  /*1c7d0*/  IMAD.WIDE R142, R199, 0x4, R156 ;  /* 0x00000004c78e7825 */ /* 0x002fc600078e029c */
[----:B------:R-:W-:Y:S04]  /*1c7e0*/  STL.64 [R1+0x11e0], R136 ;  /* 0x0011e08801007387 */ /* 0x000fe80000100a00 */
[----:B------:R-:W-:Y:S01]  /*1c7f0*/  STL.64 [R1+0x438], R124 ;  /* 0x0004387c01007387 */ /* 0x000fe20000100a00 */
[----:B------:R-:W-:-:S03]  /*1c800*/  IMAD.WIDE R122, R199, 0x4, R158 ;  /* 0x00000004c77a7825 */ /* 0x000fc600078e029e */
[----:B------:R-:W-:Y:S04]  /*1c810*/  STL.64 [R1+0x1170], R124 ;  /* 0x0011707c01007387 */ /* 0x000fe80000100a00 */
[----:B------:R-:W-:Y:S04]  /*1c820*/  STL.64 [R1+0x1d8], R134 ;  /* 0x0001d88601007387 */ /* 0x000fe80000100a00 */
[----:B------:R-:W-:Y:S04]  /*1c830*/  STL.64 [R1+0x11a0], R134 ;  /* 0x0011a08601007387 */ /* 0x000fe80000100a00 */
[----:B------:R1:W-:Y:S04]  /*1c840*/  STL.64 [R1+0x1d0], R2 ;  /* 0x0001d00201007387 */ /* 0x0003e80000100a00 */
[----:B------:R-:W-:Y:S04]  /*1c850*/  STL.64 [R1+0x430], R148 ;  /* 0x0004309401007387 */ /* 0x000fe80000100a00 */
[----:B------:R-:W-:Y:S04]  /*1c860*/  STL.64 [R1+0x1178], R148 ;  /* 0x0011789401007387 */ /* 0x000fe80000100a00 */
[----:B------:R-:W-:Y:S01]  /*1c870*/  STL.64 [R1+0x1c8], R142 ;  /* 0x0001c88e01007387 */ /* 0x000fe20000100a00 */
[----:B-1----:R-:W-:-:S03]  /*1c880*/  IMAD.WIDE R2, R199, 0x4, R166 ;  /* 0x00000004c7027825 */ /* 0x002fc600078e02a6 */
[----:B------:R-:W-:Y:S04]  /*1c890*/  STL.64 [R1+0x1180], R142 ;  /* 0x0011808e01007387 */ /* 0x000fe80000100a00 */
[----:B------:R-:W-:Y:S04]  /*1c8a0*/  STL.64 [R1+0x1c0], R122 ;  /* 0x0001c07a01007387 */ /* 0x000fe80000100a00 */
[----:B------:R-:W-:Y:S04]  /*1c8b0*/  STL.64 [R1+0x1188], R122 ;  /* 0x0011887a01007387 */ /* 0x000fe80000100a00 */
[----:B------:R-:W2:Y:S04]  /*1c8c0*/  LDL.LU.64 R6, [R1+0x1e8] ;  /* 0x0001e80001067983 */ /* 0x000ea80000300a00 */
[----:B------:R-:W3:Y:S04]  /*1c8d0*/  LDL.LU.64 R4, [R1+0x1f0] ;  /* 0x0001f00001047983 */ /* 0x000ee80000300a00 */
[----:B------:R1:W-:Y:S04]  /*1c8e0*/  STL.64 [R1+0x1a0], R2 ;  /* 0x0001a00201007387 */ /* 0x0003e80000100a00 */
[----:B-1----:R-:W4:Y:S04]  /*1c8f0*/  LDL.LU.64 R2, [R1+0x1f8] ;  /* 0x0001f80001027983 */ /* 0x002f280000300a00 */
[----:B------:R-:W4:Y:S04]  /*1c900*/  LDL.LU.64 R16, [R1+0x200] ;  /* 0x0002000001107983 */ /* 0x000f280000300a00 */
[----:B------:R-:W4:Y:S04]  /*1c910*/  LDL.LU.64 R14, [R1+0x208] ;  /* 0x00020800010e7983 */ /* 0x000f280000300a00 */
[----:B------:R-:W4:Y:S01]  /*1c920*/  LDL.LU.64 R250, [R1+0x210] ;  /* 0x0002100001fa7983 */ /* 0x000f220000300a00 */
[----:B------:R-:W-:-:S03]  /*1c930*/  IMAD.WIDE R194, R199, 0x4, R160 ;  /* 0x00000004c7c27825 */ /* 0x000fc600078e02a0 */
[----:B------:R-:W4:Y:S01]  /*1c940*/  LDL.LU.64 R12, [R1+0x218] ;  /* 0x00021800010c7983 */ /* 0x000f220000300a00 */
[----:B------:R-:W-:-:S03]  /*1c950*/  IMAD.WIDE R162, R199, 0x4, R162 ;  /* 0x00000004c7a27825 */ /* 0x000fc600078e02a2 */
[----:B------:R-:W4:Y:S01]  /*1c960*/  LDL.LU.64 R10, [R1+0x220] ;  /* 0x00022000010a7983 */ /* 0x000f220000300a00 */
[----:B------:R-:W-:-:S03]  /*1c970*/  IMAD.WIDE R164, R199, 0x4, R164 ;  /* 0x00000004c7a47825 */ /* 0x000fc600078e02a4 */
[----:B------:R-:W-:Y:S01]  /*1c980*/  STL.64 [R1+0x1b8], R194 ;  /* 0x0001b8c201007387 */ /* 0x000fe20000100a00 */
[----:B------:R-:W-:-:S03]  /*1c990*/  IMAD.WIDE R130, R199, 0x4, R168 ;  /* 0x00000004c7827825 */ /* 0x000fc600078e02a8 */
[----:B------:R1:W-:Y:S01]  /*1c9a0*/  STL.64 [R1+0x1190], R194 ;  /* 0x001190c201007387 */ /* 0x0003e20000100a00 */
[----:B------:R-:W-:-:S03]  /*1c9b0*/  IMAD.WIDE R8, R199, 0x4, R170 ;  /* 0x00000004c7087825 */ /* 0x000fc600078e02aa */
[----:B------:R-:W-:Y:S01]  /*1c9c0*/  STL.64 [R1+0x1b0], R162 ;  /* 0x0001b0a201007387 */ /* 0x000fe20000100a00 */
[----:B------:R-:W-:-:S03]  /*1c9d0*/  IMAD.WIDE R132, R199, 0x4, R172 ;  /* 0x00000004c7847825 */ /* 0x000fc600078e02ac */
[----:B------:R-:W-:Y:S01]  /*1c9e0*/  STL.64 [R1+0x11a8], R162 ;  /* 0x0011a8a201007387 */ /* 0x000fe20000100a00 */
[----:B------:R-:W-:-:S03]  /*1c9f0*/  IMAD.WIDE R128, R199, 0x4, R174 ;  /* 0x00000004c7807825 */ /* 0x000fc600078e02ae */
[----:B------:R-:W-:Y:S04]  /*1ca00*/  STL.64 [R1+0x1a8], R164 ;  /* 0x0001a8a401007387 */ /* 0x000fe80000100a00 */
[----:B------:R-:W-:Y:S04]  /*1ca10*/  STL.64 [R1+0x11b0], R164 ;  /* 0x0011b0a401007387 */ /* 0x000fe80000100a00 */
[----:B------:R-:W-:Y:S04]  /*1ca20*/  STL.64 [R1+0x198], R130 ;  /* 0x0001988201007387 */ /* 0x000fe80000100a00 */
[----:B------:R-:W-:Y:S01]  /*1ca30*/  STL.64 [R1+0x11b8], R130 ;  /* 0x0011b88201007387 */ /* 0x000fe20000100a00 */
[----:B------:R-:W-:-:S03]  /*1ca40*/  IMAD.WIDE R176, R199, 0x4, R176 ;  /* 0x00000004c7b07825 */ /* 0x000fc600078e02b0 */
[----:B------:R-:W-:Y:S04]  /*1ca50*/  STL.64 [R1+0x190], R8 ;  /* 0x0001900801007387 */ /* 0x000fe80000100a00 */
[----:B------:R-:W-:Y:S01]  /*1ca60*/  STL.64 [R1+0x11c0], R8 ;  /* 0x0011c00801007387 */ /* 0x000fe20000100a00 */
[----:B------:R-:W-:-:S03]  /*1ca70*/  IMAD.WIDE R178, R199, 0x4, R178 ;  /* 0x00000004c7b27825 */ /* 0x000fc600078e02b2 */
[----:B------:R-:W-:Y:S04]  /*1ca80*/  STL.64 [R1+0x188], R132 ;  /* 0x0001888401007387 */ /* 0x000fe80000100a00 */
[----:B------:R-:W-:Y:S01]  /*1ca90*/  STL.64 [R1+0x11c8], R132 ;  /* 0x0011c88401007387 */ /* 0x000fe20000100a00 */
[----:B------:R-:W-:-:S03]  /*1caa0*/  IMAD.WIDE R180, R199, 0x4, R180 ;  /* 0x00000004c7b47825 */ /* 0x000fc600078e02b4 */
[----:B------:R-:W-:Y:S01]  /*1cab0*/  STL.64 [R1+0x180], R128 ;  /* 0x0001808001007387 */ /* 0x000fe20000100a00 */
[----:B-1----:R-:W-:-:S03]  /*1cac0*/  IMAD.WIDE R194, R199, 0x4, R184 ;  /* 0x00000004c7c27825 */ /* 0x002fc600078e02b8 */
[----:B------:R1:W-:Y:S01]  /*1cad0*/  STL.64 [R1+0x11d0], R128 ;  /* 0x0011d08001007387 */ /* 0x0003e20000100a00 */
[----:B------:R-:W-:-:S03]  /*1cae0*/  IMAD.WIDE R140, R199, 0x4, R186 ;  /* 0x00000004c78c7825 */ /* 0x000fc600078e02ba */
[----:B------:R-:W-:Y:S01]  /*1caf0*/  STL.64 [R1+0x178], R176 ;  /* 0x000178b001007387 */ /* 0x000fe20000100a00 */
[----:B------:R-:W-:-:S03]  /*1cb00*/  IMAD.WIDE R126, R199, 0x4, R188 ;  /* 0x00000004c77e7825 */ /* 0x000fc600078e02bc */
[----:B------:R2:W-:Y:S01]  /*1cb10*/  STL.64 [R1+0x11d8], R176 ;  /* 0x0011d8b001007387 */ /* 0x0005e20000100a00 */
[----:B-1----:R-:W-:-:S03]  /*1cb20*/  IMAD.WIDE R128, R199, 0x4, R182 ;  /* 0x00000004c7807825 */ /* 0x002fc600078e02b6 */
[----:B------:R-:W-:Y:S01]  /*1cb30*/  STL.64 [R1+0x170], R178 ;  /* 0x000170b201007387 */ /* 0x000fe20000100a00 */
[----:B------:R-:W-:-:S03]  /*1cb40*/  IMAD.WIDE R190, R199, 0x4, R190 ;  /* 0x00000004c7be7825 */ /* 0x000fc600078e02be */
        /* <DEDUP_REMOVED lines=50> */
[----:B------:R-:W-:Y:S04]  /*1ce70*/  STL.64 [R1+0xa8], R234 ;  /* 0x0000a8ea01007387 */ /* 0x000fe80000100a00 */
[----:B------:R-:W-:Y:S01]  /*1ce80*/  STL.64 [R1+0x98], R148 ;  /* 0x0000989401007387 */ /* 0x000fe20000100a00 */
[----:B------:R-:W-:-:S03]  /*1ce90*/  IMAD.WIDE R152, R199, 0x4, R248 ;  /* 0x00000004c7987825 */ /* 0x000fc600078e02f8 */
[----:B------:R-:W-:Y:S04]  /*1cea0*/  STL.64 [R1+0x90], R240 ;  /* 0x000090f001007387 */ /* 0x000fe80000100a00 */
[----:B------:R-:W-:Y:S04]  /*1ceb0*/  STL.64 [R1+0x88], R242 ;  /* 0x000088f201007387 */ /* 0x000fe80000100a00 */
[----:B------:R-:W-:Y:S04]  /*1cec0*/  STL.64 [R1+0x80], R182 ;  /* 0x000080b601007387 */ /* 0x000fe80000100a00 */
[----:B------:R-:W-:Y:S01]  /*1ced0*/  STL.64 [R1+0x78], R166 ;  /* 0x000078a601007387 */ /* 0x000fe20000100a00 */
[----:B--2---:R-:W-:-:S04]  /*1cee0*/  IMAD.WIDE R6, R199, 0x4, R6 ;  /* 0x00000004c7067825 */ /* 0x004fc800078e0206 */
[C---:B---3--:R-:W-:Y:S02]  /*1cef0*/  IMAD.WIDE R164, R199.reuse, 0x4, R4 ;  /* 0x00000004c7a47825 */ /* 0x048fe400078e0204 */
[----:B------:R-:W2:Y:S02]  /*1cf00*/  LDL.LU.64 R4, [R1+0x228] ;  /* 0x0002280001047983 */ /* 0x000ea40000300a00 */
[C---:B----4-:R-:W-:Y:S02]  /*1cf10*/  IMAD.WIDE R124, R199.reuse, 0x4, R2 ;  /* 0x00000004c77c7825 */ /* 0x050fe400078e0202 */
[----:B------:R-:W3:Y:S04]  /*1cf20*/  LDL.LU.64 R2, [R1+0x230] ;  /* 0x0002300001027983 */ /* 0x000ee80000300a00 */
[----:B------:R-:W4:Y:S04]  /*1cf30*/  LDL.LU.64 R42, [R1+0x238] ;  /* 0x00023800012a7983 */ /* 0x000f280000300a00 */
[----:B------:R-:W-:Y:S01]  /*1cf40*/  STL.64 [R1+0x70], R152 ;  /* 0x0000709801007387 */ /* 0x000fe20000100a00 */
[----:B------:R-:W-:-:S03]  /*1cf50*/  IMAD.WIDE R222, R199, 0x4, R16 ;  /* 0x00000004c7de7825 */ /* 0x000fc600078e0210 */
[----:B------:R-:W-:Y:S04]  /*1cf60*/  STL.64 [R1+0x60], R164 ;  /* 0x000060a401007387 */ /* 0x000fe80000100a00 */
[----:B------:R-:W4:Y:S01]  /*1cf70*/  LDL.LU.64 R40, [R1+0x240] ;  /* 0x0002400001287983 */ /* 0x000f220000300a00 */
[----:B------:R-:W-:-:S03]  /*1cf80*/  IMAD.WIDE R174, R199, 0x4, R250 ;  /* 0x00000004c7ae7825 */ /* 0x000fc600078e02fa */
[----:B------:R-:W-:Y:S04]  /*1cf90*/  STL.64 [R1+0x68], R6 ;  /* 0x0000680601007387 */ /* 0x000fe80000100a00 */
[----:B------:R-:W-:Y:S04]  /*1cfa0*/  STL.64 [R1+0x58], R124 ;  /* 0x0000587c01007387 */ /* 0x000fe80000100a00 */
[----:B------:R-:W4:Y:S04]  /*1cfb0*/  LDL.LU.64 R38, [R1+0x248] ;  /* 0x0002480001267983 */ /* 0x000f280000300a00 */
[----:B------:R-:W4:Y:S04]  /*1cfc0*/  LDL.LU.64 R30, [R1+0x250] ;  /* 0x00025000011e7983 */ /* 0x000f280000300a00 */
[----:B------:R-:W4:Y:S04]  /*1cfd0*/  LDL.LU.64 R250, [R1+0x258] ;  /* 0x0002580001fa7983 */ /* 0x000f280000300a00 */
[----:B------:R-:W4:Y:S04]  /*1cfe0*/  LDL.LU.64 R32, [R1+0x260] ;  /* 0x0002600001207983 */ /* 0x000f280000300a00 */
[----:B------:R-:W-:Y:S04]  /*1cff0*/  STL.64 [R1+0x50], R222 ;  /* 0x000050de01007387 */ /* 0x000fe80000100a00 */
[----:B------:R-:W4:Y:S04]  /*1d000*/  LDL.LU.64 R36, [R1+0x268] ;  /* 0x0002680001247983 */ /* 0x000f280000300a00 */
[----:B------:R-:W4:Y:S01]  /*1d010*/  LDL.LU.64 R34, [R1+0x270] ;  /* 0x0002700001227983 */ /* 0x000f220000300a00 */
[----:B------:R-:W-:-:S03]  /*1d020*/  IMAD.WIDE R150, R199, 0x4, R10 ;  /* 0x00000004c7967825 */ /* 0x000fc600078e020a */
[----:B------:R-:W4:Y:S01]  /*1d030*/  LDL.LU.64 R10, [R1+0x278] ;  /* 0x00027800010a7983 */ /* 0x000f220000300a00 */
[----:B------:R-:W-:-:S03]  /*1d040*/  IMAD.WIDE R160, R199, 0x4, R12 ;  /* 0x00000004c7a07825 */ /* 0x000fc600078e020c */
[----:B------:R-:W4:Y:S01]  /*1d050*/  LDL.LU.64 R12, [R1+0x280] ;  /* 0x00028000010c7983 */ /* 0x000f220000300a00 */
[----:B------:R-:W-:-:S03]  /*1d060*/  IMAD.WIDE R204, R199, 0x4, R14 ;  /* 0x00000004c7cc7825 */ /* 0x000fc600078e020e */
[----:B------:R-:W4:Y:S04]  /*1d070*/  LDL.LU.64 R14, [R1+0x288] ;  /* 0x00028800010e7983 */ /* 0x000f280000300a00 */
[----:B------:R-:W4:Y:S04]  /*1d080*/  LDL.LU.64 R16, [R1+0x290] ;  /* 0x0002900001107983 */ /* 0x000f280000300a00 */
[----:B------:R-:W4:Y:S04]  /*1d090*/  LDL.LU.64 R18, [R1+0x298] ;  /* 0x0002980001127983 */ /* 0x000f280000300a00 */
[----:B------:R-:W4:Y:S04]  /*1d0a0*/  LDL.LU.64 R20, [R1+0x2a0] ;  /* 0x0002a00001147983 */ /* 0x000f280000300a00 */
[----:B------:R-:W4:Y:S04]  /*1d0b0*/  LDL.LU.64 R22, [R1+0x2a8] ;  /* 0x0002a80001167983 */ /* 0x000f280000300a00 */
[----:B------:R-:W4:Y:S04]  /*1d0c0*/  LDL.LU.64 R24, [R1+0x2b0] ;  /* 0x0002b00001187983 */ /* 0x000f280000300a00 */
[----:B------:R-:W4:Y:S04]  /*1d0d0*/  LDL.LU.64 R26, [R1+0x2b8] ;  /* 0x0002b800011a7983 */ /* 0x000f280000300a00 */
[----:B------:R-:W4:Y:S04]  /*1d0e0*/  LDL.LU.64 R28, [R1+0x2c0] ;  /* 0x0002c000011c7983 */ /* 0x000f280000300a00 */
[----:B------:R-:W-:Y:S04]  /*1d0f0*/  STL.64 [R1+0x48], R204 ;  /* 0x000048cc01007387 */ /* 0x000fe80000100a00 */
[----:B------:R-:W-:Y:S04]  /*1d100*/  STL.64 [R1+0x40], R174 ;  /* 0x000040ae01007387 */ /* 0x000fe80000100a00 */
[----:B------:R-:W-:Y:S04]  /*1d110*/  STL.64 [R1+0x38], R160 ;  /* 0x000038a001007387 */ /* 0x000fe80000100a00 */
[----:B------:R-:W-:Y:S01]  /*1d120*/  STL.64 [R1+0x30], R150 ;  /* 0x0000309601007387 */ /* 0x000fe20000100a00 */
[----:B--2---:R-:W-:-:S04]  /*1d130*/  IMAD.WIDE R4, R199, 0x4, R4 ;  /* 0x00000004c7047825 */ /* 0x004fc800078e0204 */
[----:B---3--:R-:W-:-:S04]  /*1d140*/  IMAD.WIDE R2, R199, 0x4, R2 ;  /* 0x00000004c7027825 */ /* 0x008fc800078e0202 */
[C---:B----4-:R-:W-:Y:S01]  /*1d150*/  IMAD.WIDE R138, R199.reuse, 0x4, R42 ;  /* 0x00000004c78a7825 */ /* 0x050fe200078e022a */
[----:B------:R1:W-:Y:S04]  /*1d160*/  STL.64 [R1+0x20], R2 ;  /* 0x0000200201007387 */ /* 0x0003e80000100a00 */
[----:B------:R-:W-:Y:S04]  /*1d170*/  STL.64 [R1+0x28], R4 ;  /* 0x0000280401007387 */ /* 0x000fe80000100a00 */
[----:B------:R2:W-:Y:S01]  /*1d180*/  STL.64 [R1+0x18], R138 ;  /* 0x0000188a01007387 */ /* 0x0005e20000100a00 */
[----:B------:R-:W-:-:S04]  /*1d190*/  IMAD.WIDE R220, R199, 0x4, R40 ;  /* 0x00000004c7dc7825 */ /* 0x000fc800078e0228 */
[----:B------:R-:W-:-:S04]  /*1d1a0*/  IMAD.WIDE R188, R199, 0x4, R38 ;  /* 0x00000004c7bc7825 */ /* 0x000fc800078e0226 */
[C---:B------:R-:W-:Y:S02]  /*1d1b0*/  IMAD.WIDE R172, R199.reuse, 0x4, R30 ;  /* 0x00000004c7ac7825 */ /* 0x040fe400078e021e */
[----:B------:R-:W3:Y:S04]  /*1d1c0*/  LDL.LU.64 R30, [R1+0x2c8] ;  /* 0x0002c800011e7983 */ /* 0x000ee80000300a00 */
[----:B------:R-:W-:Y:S01]  /*1d1d0*/  STL.64 [R1+0x10], R220 ;  /* 0x000010dc01007387 */ /* 0x000fe20000100a00 */
[----:B------:R-:W-:-:S03]  /*1d1e0*/  IMAD.WIDE R248, R199, 0x4, R32 ;  /* 0x00000004c7f87825 */ /* 0x000fc600078e0220 */
[----:B------:R-:W4:Y:S04]  /*1d1f0*/  LDL.LU.64 R32, [R1+0x2d0] ;  /* 0x0002d00001207983 */ /* 0x000f280000300a00 */
[----:B------:R-:W-:Y:S01]  /*1d200*/  STL.64 [R1+0x8], R188 ;  /* 0x000008bc01007387 */ /* 0x000fe20000100a00 */
[----:B------:R-:W-:-:S03]  /*1d210*/  IMAD.WIDE R246, R199, 0x4, R36 ;  /* 0x00000004c7f67825 */ /* 0x000fc600078e0224 */
[----:B------:R1:W-:Y:S01]  /*1d220*/  STL.64 [R1], R172 ;  /* 0x000000ac01007387 */ /* 0x0003e20000100a00 */
[----:B------:R-:W-:-:S03]  /*1d230*/  IMAD.WIDE R244, R199, 0x4, R34 ;  /* 0x00000004c7f47825 */ /* 0x000fc600078e0222 */
[----:B------:R-:W2:Y:S04]  /*1d240*/  LDL.LU.64 R34, [R1+0x2d8] ;  /* 0x0002d80001227983 */ /* 0x000ea80000300a00 */
        /* <DEDUP_REMOVED lines=42> */
[----:B------:R-:W2:Y:S04]  /*1d4f0*/  LDL.64 R136, [R1+0x8c0] ;  /* 0x0008c00001887983 */ /* 0x000ea80000100a00 */
[----:B------:R-:W3:Y:S04]  /*1d500*/  LDL.64 R238, [R1+0x828] ;  /* 0x0008280001ee7983 */ /* 0x000ee80000100a00 */
[----:B------:R-:W4:Y:S04]  /*1d510*/  LDL.64 R236, [R1+0x7e8] ;  /* 0x0007e80001ec7983 */ /* 0x000f280000100a00 */
[----:B------:R-:W4:Y:S01]  /*1d520*/  LDL.64 R176, [R1+0x7a8] ;  /* 0x0007a80001b07983 */ /* 0x000f220000100a00 */
[----:B------:R-:W-:-:S03]  /*1d530*/  LOP3.LUT R197, R197, 0x7f, RZ, 0xc0, !PT ;  /* 0x0000007fc5c57812 */ /* 0x000fc600078ec0ff */
[----:B------:R-:W4:Y:S04]  /*1d540*/  LDL.64 R208, [R1+0x768] ;  /* 0x0007680001d07983 */ /* 0x000f280000100a00 */
[----:B------:R-:W4:Y:S04]  /*1d550*/  LDL.64 R206, [R1+0x728] ;  /* 0x0007280001ce7983 */ /* 0x000f280000100a00 */
[----:B------:R-:W4:Y:S04]  /*1d560*/  LDL.64 R186, [R1+0x6e8] ;  /* 0x0006e80001ba7983 */ /* 0x000f280000100a00 */
[----:B------:R-:W4:Y:S01]  /*1d570*/  LDL.64 R184, [R1+0x6a8] ;  /* 0x0006a80001b87983 */ /* 0x000f220000100a00 */
[----:B------:R-:W-:-:S03]  /*1d580*/  IMAD.SHL.U32 R197, R197, 0x4, RZ ;  /* 0x00000004c5c57824 */ /* 0x000fc600078e00ff */
[----:B------:R-:W4:Y:S04]  /*1d590*/  LDL.64 R170, [R1+0x668] ;  /* 0x0006680001aa7983 */ /* 0x000f280000100a00 */
        /* <DEDUP_REMOVED lines=8> */
[----:B--2---:R2:W-:Y:S04]  /*1d620*/  LDGSTS.E [R197+0x20000], [R136.64], P6 ;  /* 0x2000000088c57fae */ /* 0x0045e8000b12184c */
[----:B---3--:R3:W-:Y:S04]  /*1d630*/  LDGSTS.E [R197+0x21000], [R238.64], P6 ;  /* 0x21000000eec57fae */ /* 0x0087e8000b12184c */
[----:B----4-:R4:W-:Y:S04]  /*1d640*/  LDGSTS.E [R197+0x22000], [R236.64], P6 ;  /* 0x22000000ecc57fae */ /* 0x0109e8000b12184c */
[----:B--2---:R-:W2:Y:S04]  /*1d650*/  LDL.LU.64 R136, [R1+0x11e0] ;  /* 0x0011e00001887983 */ /* 0x004ea80000300a00 */
[----:B------:R1:W-:Y:S04]  /*1d660*/  LDGSTS.E [R197+0x23000], [R176.64], P6 ;  /* 0x23000000b0c57fae */ /* 0x0003e8000b12184c */
[----:B------:R3:W-:Y:S04]  /*1d670*/  LDGSTS.E [R197+0x24000], [R208.64], P6 ;  /* 0x24000000d0c57fae */ /* 0x0007e8000b12184c */
[----:B------:R3:W-:Y:S04]  /*1d680*/  LDGSTS.E [R197+0x25000], [R206.64], P6 ;  /* 0x25000000cec57fae */ /* 0x0007e8000b12184c */
[----:B-1----:R-:W2:Y:S04]  /*1d690*/  LDL.64 R176, [R1+0x1a0] ;  /* 0x0001a00001b07983 */ /* 0x002ea80000100a00 */
        /* <DEDUP_REMOVED lines=11> */
[----:B-1----:R-:W2:Y:S04]  /*1d750*/  LDL.64 R162, [R1+0x8b8] ;  /* 0x0008b80001a27983 */ /* 0x002ea80000100a00 */
[----:B------:R-:W2:Y:S04]  /*1d760*/  LDL.64 R134, [R1+0x820] ;  /* 0x0008200001867983 */ /* 0x000ea80000100a00 */
[----:B---3--:R-:W3:Y:S04]  /*1d770*/  LDL.64 R238, [R1+0x7a0] ;  /* 0x0007a00001ee7983 */ /* 0x008ee80000100a00 */
[----:B----4-:R-:W4:Y:S01]  /*1d780*/  LDL.64 R236, [R1+0x760] ;  /* 0x0007600001ec7983 */ /* 0x010f220000100a00 */
[----:B------:R-:W-:-:S03]  /*1d790*/  IMAD.WIDE R24, R199, 0x4, R24 ;  /* 0x00000004c7187825 */ /* 0x000fc600078e0218 */
[----:B------:R-:W3:Y:S01]  /*1d7a0*/  LDL.64 R208, [R1+0x720] ;  /* 0x0007200001d07983 */ /* 0x000ee20000100a00 */
        /* <DEDUP_REMOVED lines=9> */
[----:B------:R-:W3:Y:S04]  /*1d840*/  LDL.64 R168, [R1+0x5e0] ;  /* 0x0005e00001a87983 */ /* 0x000ee80000100a00 */
[----:B------:R-:W3:Y:S04]  /*1d850*/  LDL.64 R158, [R1+0x5a0] ;  /* 0x0005a000019e7983 */ /* 0x000ee80000100a00 */
[----:B------:R-:W3:Y:S04]  /*1d860*/  LDL.64 R156, [R1+0x560] ;  /* 0x00056000019c7983 */ /* 0x000ee80000100a00 */
[----:B------:R-:W3:Y:S04]  /*1d870*/  LDL.64 R154, [R1+0x520] ;  /* 0x00052000019a7983 */ /* 0x000ee80000100a00 */
[----:B------:R-:W3:Y:S04]  /*1d880*/  LDL.64 R146, [R1+0x4e0] ;  /* 0x0004e00001927983 */ /* 0x000ee80000100a00 */
[----:B------:R-:W3:Y:S04]  /*1d890*/  LDL.64 R144, [R1+0x4a0] ;  /* 0x0004a00001907983 */ /* 0x000ee80000100a00 */
[----:B--2---:R1:W-:Y:S04]  /*1d8a0*/  LDGSTS.E [R197+0x31000], [R136.64], P6 ;  /* 0x3100000088c57fae */ /* 0x0043e8000b12184c */
        /* <DEDUP_REMOVED lines=10> */
[----:B-1----:R-:W4:Y:S01]  /*1d950*/  LDL.LU.64 R176, [R1+0x11d8] ;  /* 0x0011d80001b07983 */ /* 0x002f220000300a00 */
[----:B------:R-:W-:-:S03]  /*1d960*/  LOP3.LUT R2, R197, 0x10, RZ, 0x3c, !PT ;  /* 0x00000010c5027812 */ /* 0x000fc600078e3cff */
[----:B------:R1:W-:Y:S04]  /*1d970*/  LDGSTS.E [R197+0x3b000], [R40.64], P6 ;  /* 0x3b00000028c57fae */ /* 0x0003e8000b12184c */
[----:B------:R-:W4:Y:S04]  /*1d980*/  LDL.LU.64 R128, [R1+0x11d0] ;  /* 0x0011d00001807983 */ /* 0x000f280000300a00 */
        /* <DEDUP_REMOVED lines=9> */
[----:B------:R1:W-:Y:S04]  /*1da20*/  LDGSTS.E [R2+0x21200], [R134.64], P6 ;  /* 0x2120000086027fae */ /* 0x0003e8000b12184c */
[----:B-1----:R-:W4:Y:S04]  /*1da30*/  LDL.LU.64 R162, [R1+0x11a8] ;  /* 0x0011a80001a27983 */ /* 0x002f280000300a00 */
[----:B------:R-:W4:Y:S04]  /*1da40*/  LDL.LU.64 R134, [R1+0x11a0] ;  /* 0x0011a00001867983 */ /* 0x000f280000300a00 */
[----:B--2---:R1:W-:Y:S04]  /*1da50*/  LDGSTS.E [R2+0x22200], [R136.64], P6 ;  /* 0x2220000088027fae */ /* 0x0043e8000b12184c */
[----:B---3--:R2:W-:Y:S04]  /*1da60*/  LDGSTS.E [R2+0x23200], [R238.64], P6 ;  /* 0x23200000ee027fae */ /* 0x0085e8000b12184c */
[----:B----4-:R3:W-:Y:S04]  /*1da70*/  LDGSTS.E [R2+0x24200], [R236.64], P6 ;  /* 0x24200000ec027fae */ /* 0x0107e8000b12184c */
[----:B-1----:R-:W4:Y:S04]  /*1da80*/  LDL.LU.64 R136, [R1+0x1198] ;  /* 0x0011980001887983 */ /* 0x002f280000300a00 */
[----:B--2---:R-:W2:Y:S04]  /*1da90*/  LDL.64 R238, [R1+0x8b0] ;  /* 0x0008b00001ee7983 */ /* 0x004ea80000100a00 */
[----:B---3--:R-:W2:Y:S04]  /*1daa0*/  LDL.64 R236, [R1+0x818] ;  /* 0x0008180001ec7983 */ /* 0x008ea80000100a00 */
        /* <DEDUP_REMOVED lines=10> */
[----:B------:R1:W-:Y:S01]  /*1db50*/  LDGSTS.E [R2+0x2f200], [R144.64], P6 ;  /* 0x2f20000090027fae */ /* 0x0003e2000b12184c */
[----:B------:R-:W-:-:S03]  /*1db60*/  IMAD.WIDE R10, R199, 0x4, R10 ;  /* 0x00000004c70a7825 */ /* 0x000fc600078e020a */
[----:B-1----:R-:W2:Y:S01]  /*1db70*/  LDL.64 R208, [R1+0x7d8] ;  /* 0x0007d80001d07983 */ /* 0x002ea20000100a00 */
[----:B------:R-:W-:-:S03]  /*1db80*/  IMAD.WIDE R26, R199, 0x4, R26 ;  /* 0x00000004c71a7825 */ /* 0x000fc600078e021a */
[----:B------:R-:W2:Y:S01]  /*1db90*/  LDL.64 R206, [R1+0x798] ;  /* 0x0007980001ce7983 */ /* 0x000ea20000100a00 */
        /* <DEDUP_REMOVED lines=8> */
[----:B------:R-:W-:Y:S01]  /*1dc20*/  IMAD.WIDE R106, R199, 0x4, R106 ;  /* 0x00000004c76a7825 */ /* 0x000fe200078e026a */
[----:B------:R-:W-:Y:S02]  /*1dc30*/  LOP3.LUT R3, R197, 0x20, RZ, 0x3c, !PT ;  /* 0x00000020c5037812 */ /* 0x000fe400078e3cff */
[----:B------:R-:W2:Y:S04]  /*1dc40*/  LDL.64 R158, [R1+0x658] ;  /* 0x00065800019e7983 */ /* 0x000ea80000100a00 */
[----:B------:R-:W2:Y:S04]  /*1dc50*/  LDL.64 R156, [R1+0x618] ;  /* 0x00061800019c7983 */ /* 0x000ea80000100a00 */
[----:B------:R-:W2:Y:S04]  /*1dc60*/  LDL.64 R154, [R1+0x5d8] ;  /* 0x0005d800019a7983 */ /* 0x000ea80000100a00 */
[----:B------:R-:W2:Y:S04]  /*1dc70*/  LDL.64 R146, [R1+0x598] ;  /* 0x0005980001927983 */ /* 0x000ea80000100a00 */
[----:B------:R-:W2:Y:S04]  /*1dc80*/  LDL.64 R144, [R1+0x558] ;  /* 0x0005580001907983 */ /* 0x000ea80000100a00 */
        /* <DEDUP_REMOVED lines=12> */
[----:B----4-:R-:W4:Y:S04]  /*1dd50*/  LDL.64 R134, [R1+0x4d8] ;  /* 0x0004d80001867983 */ /* 0x010f280000100a00 */
[----:B------:R-:W4:Y:S04]  /*1dd60*/  LDL.64 R130, [R1+0x498] ;  /* 0x0004980001827983 */ /* 0x000f280000100a00 */
        /* <DEDUP_REMOVED lines=10> */
[----:B--2---:R4:W-:Y:S04]  /*1de10*/  LDGSTS.E [R3+0x20400], [R238.64], P6 ;  /* 0x20400000ee037fae */ /* 0x0049e8000b12184c */
[----:B------:R-:W4:Y:S04]  /*1de20*/  LDL.LU.64 R138, [R1+0x1168] ;  /* 0x00116800018a7983 */ /* 0x000f280000300a00 */
[----:B------:R1:W-:Y:S04]  /*1de30*/  LDGSTS.E [R3+0x21400], [R236.64], P6 ;  /* 0x21400000ec037fae */ /* 0x0003e8000b12184c */
[----:B------:R1:W-:Y:S04]  /*1de40*/  LDGSTS.E [R3+0x22400], [R208.64], P6 ;  /* 0x22400000d0037fae */ /* 0x0003e8000b12184c */
[----:B------:R1:W-:Y:S04]  /*1de50*/  LDGSTS.E [R3+0x23400], [R206.64], P6 ;  /* 0x23400000ce037fae */ /* 0x0003e8000b12184c */
[----:B-1----:R-:W4:Y:S04]  /*1de60*/  LDL.64 R236, [R1+0x1d0] ;  /* 0x0001d00001ec7983 */ /* 0x002f280000100a00 */
[----:B------:R1:W-:Y:S04]  /*1de70*/  LDGSTS.E [R3+0x24400], [R186.64], P6 ;  /* 0x24400000ba037fae */ /* 0x0003e8000b12184c */
[----:B------:R1:W-:Y:S04]  /*1de80*/  LDGSTS.E [R3+0x25400], [R184.64], P6 ;  /* 0x25400000b8037fae */ /* 0x0003e8000b12184c */
[----:B------:R1:W-:Y:S04]  /*1de90*/  LDGSTS.E [R3+0x26400], [R170.64], P6 ;  /* 0x26400000aa037fae */ /* 0x0003e8000b12184c */
[----:B------:R-:W4:Y:S04]  /*1dea0*/  LDL.64 R208, [R1+0x8a8] ;  /* 0x0008a80001d07983 */ /* 0x000f280000100a00 */
[----:B------:R1:W-:Y:S04]  /*1deb0*/  LDGSTS.E [R3+0x27400], [R168.64], P6 ;  /* 0x27400000a8037fae */ /* 0x0003e8000b12184c */
[----:B------:R-:W4:Y:S04]  /*1dec0*/  LDL.64 R206, [R1+0x810] ;  /* 0x0008100001ce7983 */ /* 0x000f280000100a00 */
[----:B------:R1:W-:Y:S04]  /*1ded0*/  LDGSTS.E [R3+0x28400], [R158.64], P6 ;  /* 0x284000009e037fae */ /* 0x0003e8000b12184c */
[----:B-1----:R-:W4:Y:S04]  /*1dee0*/  LDL.64 R186, [R1+0x7d0] ;  /* 0x0007d00001ba7983 */ /* 0x002f280000100a00 */
[----:B------:R1:W-:Y:S04]  /*1def0*/  LDGSTS.E [R3+0x29400], [R156.64], P6 ;  /* 0x294000009c037fae */ /* 0x0003e8000b12184c */
[----:B------:R-:W4:Y:S04]  /*1df00*/  LDL.64 R184, [R1+0x790] ;  /* 0x0007900001b87983 */ /* 0x000f280000100a00 */
[----:B------:R1:W-:Y:S04]  /*1df10*/  LDGSTS.E [R3+0x2a400], [R154.64], P6 ;  /* 0x2a4000009a037fae */ /* 0x0003e8000b12184c */
[----:B------:R-:W4:Y:S04]  /*1df20*/  LDL.64 R170, [R1+0x750] ;  /* 0x0007500001aa7983 */ /* 0x000f280000100a00 */
[----:B------:R1:W-:Y:S04]  /*1df30*/  LDGSTS.E [R3+0x2b400], [R146.64], P6 ;  /* 0x2b40000092037fae */ /* 0x0003e8000b12184c */
[----:B------:R-:W4:Y:S04]  /*1df40*/  LDL.64 R168, [R1+0x710] ;  /* 0x0007100001a87983 */ /* 0x000f280000100a00 */
[----:B------:R1:W-:Y:S04]  /*1df50*/  LDGSTS.E [R3+0x2c400], [R144.64], P6 ;  /* 0x2c40000090037fae */ /* 0x0003e8000b12184c */
[----:B------:R-:W4:Y:S04]  /*1df60*/  LDL.64 R158, [R1+0x6d0] ;  /* 0x0006d000019e7983 */ /* 0x000f280000100a00 */
[----:B-1----:R-:W4:Y:S04]  /*1df70*/  LDL.64 R156, [R1+0x690] ;  /* 0x00069000019c7983 */ /* 0x002f280000100a00 */
[----:B------:R-:W4:Y:S04]  /*1df80*/  LDL.64 R154, [R1+0x650] ;  /* 0x00065000019a7983 */ /* 0x000f280000100a00 */
[----:B------:R-:W4:Y:S04]  /*1df90*/  LDL.64 R146, [R1+0x610] ;  /* 0x0006100001927983 */ /* 0x000f280000100a00 */
[----:B------:R-:W4:Y:S04]  /*1dfa0*/  LDL.64 R144, [R1+0x5d0] ;  /* 0x0005d00001907983 */ /* 0x000f280000100a00 */
[----:B---3--:R1:W-:Y:S04]  /*1dfb0*/  LDGSTS.E [R3+0x2d400], [R136.64], P6 ;  /* 0x2d40000088037fae */ /* 0x0083e8000b12184c */
[----:B----4-:R3:W-:Y:S04]  /*1dfc0*/  LDGSTS.E [R3+0x2e400], [R134.64], P6 ;  /* 0x2e40000086037fae */ /* 0x0107e8000b12184c */
[----:B------:R4:W-:Y:S04]  /*1dfd0*/  LDGSTS.E [R3+0x2f400], [R130.64], P6 ;  /* 0x2f40000082037fae */ /* 0x0009e8000b12184c */
[----:B-1----:R-:W2:Y:S04]  /*1dfe0*/  LDL.64 R136, [R1+0x550] ;  /* 0x0005500001887983 */ /* 0x002ea80000100a00 */
[----:B---3--:R-:W3:Y:S04]  /*1dff0*/  LDL.64 R134, [R1+0x510] ;  /* 0x0005100001867983 */ /* 0x008ee80000100a00 */
[----:B----4-:R-:W4:Y:S04]  /*1e000*/  LDL.64 R130, [R1+0x4d0] ;  /* 0x0004d00001827983 */ /* 0x010f280000100a00 */
[----:B------:R1:W-:Y:S04]  /*1e010*/  LDGSTS.E [R3+0x30400], [R138.64], P6 ;  /* 0x304000008a037fae */ /* 0x0003e8000b12184c */
[----:B-1----:R-:W2:Y:S04]  /*1e020*/  LDL.64 R138, [R1+0x590] ;  /* 0x00059000018a7983 */ /* 0x002ea80000100a00 */
[----:B------:R1:W-:Y:S04]  /*1e030*/  LDGSTS.E [R3+0x31400], [R236.64], P6 ;  /* 0x31400000ec037fae */ /* 0x0003e8000b12184c */
[----:B------:R1:W-:Y:S04]  /*1e040*/  LDGSTS.E [R3+0x32400], [R8.64], P6 ;  /* 0x3240000008037fae */ /* 0x0003e8000b12184c */
[----:B------:R1:W-:Y:S04]  /*1e050*/  LDGSTS.E [R3+0x33400], [R140.64], P6 ;  /* 0x334000008c037fae */ /* 0x0003e8000b12184c */
[----:B------:R1:W-:Y:S04]  /*1e060*/  LDGSTS.E [R3+0x34400], [R120.64], P6 ;  /* 0x3440000078037fae */ /* 0x0003e8000b12184c */
[----:B-1----:R-:W4:Y:S04]  /*1e070*/  LDL.LU.64 R8, [R1+0x1160] ;  /* 0x0011600001087983 */ /* 0x002f280000300a00 */
[----:B------:R-:W4:Y:S04]  /*1e080*/  LDL.LU.64 R140, [R1+0x1158] ;  /* 0x00115800018c7983 */ /* 0x000f280000300a00 */
[----:B------:R-:W4:Y:S01]  /*1e090*/  LDL.LU.64 R120, [R1+0x1150] ;  /* 0x0011500001787983 */ /* 0x000f220000300a00 */
[----:B------:R-:W-:-:S03]  /*1e0a0*/  IMAD.WIDE R12, R199, 0x4, R12 ;  /* 0x00000004c70c7825 */ /* 0x000fc600078e020c */
[----:B------:R1:W-:Y:S01]  /*1e0b0*/  LDGSTS.E [R3+0x35400], [R224.64], P6 ;  /* 0x35400000e0037fae */ /* 0x0003e2000b12184c */
[----:B------:R-:W-:-:S03]  /*1e0c0*/  IMAD.WIDE R28, R199, 0x4, R28 ;  /* 0x00000004c71c7825 */ /* 0x000fc600078e021c */
[----:B------:R1:W-:Y:S01]  /*1e0d0*/  LDGSTS.E [R3+0x36400], [R240.64], P6 ;  /* 0x36400000f0037fae */ /* 0x0003e2000b12184c */
[----:B------:R-:W-:-:S03]  /*1e0e0*/  IMAD.WIDE R44, R199, 0x4, R44 ;  /* 0x00000004c72c7825 */ /* 0x000fc600078e022c */
[----:B------:R1:W-:Y:S01]  /*1e0f0*/  LDGSTS.E [R3+0x37400], [R222.64], P6 ;  /* 0x37400000de037fae */ /* 0x0003e2000b12184c */
[----:B------:R-:W-:-:S03]  /*1e100*/  IMAD.WIDE R60, R199, 0x4, R60 ;  /* 0x00000004c73c7825 */ /* 0x000fc600078e023c */
[----:B------:R1:W-:Y:S01]  /*1e110*/  LDGSTS.E [R3+0x38400], [R220.64], P6 ;  /* 0x38400000dc037fae */ /* 0x0003e2000b12184c */
[----:B------:R-:W-:Y:S01]  /*1e120*/  IMAD.WIDE R76, R199, 0x4, R76 ;  /* 0x00000004c74c7825 */ /* 0x000fe200078e024c */
[----:B------:R-:W-:Y:S02]  /*1e130*/  LOP3.LUT R2, R197, 0x30, RZ, 0x3c, !PT ;  /* 0x00000030c5027812 */ /* 0x000fe400078e3cff */
[----:B------:R1:W-:Y:S01]  /*1e140*/  LDGSTS.E [R3+0x39400], [R12.64], P6 ;  /* 0x394000000c037fae */ /* 0x0003e2000b12184c */
[----:B------:R-:W-:-:S03]  /*1e150*/  IMAD.WIDE R92, R199, 0x4, R92 ;  /* 0x00000004c75c7825 */ /* 0x000fc600078e025c */
[----:B------:R1:W-:Y:S01]  /*1e160*/  LDGSTS.E [R3+0x3a400], [R28.64], P6 ;  /* 0x3a4000001c037fae */ /* 0x0003e2000b12184c */
[----:B------:R-:W-:-:S03]  /*1e170*/  IMAD.WIDE R108, R199, 0x4, R108 ;  /* 0x00000004c76c7825 */ /* 0x000fc600078e026c */
        /* <DEDUP_REMOVED lines=14> */
[----:B-1----:R-:W4:Y:S04]  /*1e260*/  LDL.64 R186, [R1+0x8a0] ;  /* 0x0008a00001ba7983 */ /* 0x002f280000100a00 */
[----:B------:R1:W-:Y:S04]  /*1e270*/  LDGSTS.E [R2+0x29600], [R146.64], P6 ;  /* 0x2960000092027fae */ /* 0x0003e8000b12184c */
[----:B------:R-:W4:Y:S04]  /*1e280*/  LDL.64 R184, [R1+0x808] ;  /* 0x0008080001b87983 */ /* 0x000f280000100a00 */
[----:B------:R1:W-:Y:S04]  /*1e290*/  LDGSTS.E [R2+0x2a600], [R144.64], P6 ;  /* 0x2a60000090027fae */ /* 0x0003e8000b12184c */
[----:B------:R-:W4:Y:S04]  /*1e2a0*/  LDL.64 R170, [R1+0x7c8] ;  /* 0x0007c80001aa7983 */ /* 0x000f280000100a00 */
[----:B------:R-:W4:Y:S04]  /*1e2b0*/  LDL.64 R168, [R1+0x788] ;  /* 0x0007880001a87983 */ /* 0x000f280000100a00 */
[----:B------:R-:W4:Y:S04]  /*1e2c0*/  LDL.64 R158, [R1+0x748] ;  /* 0x00074800019e7983 */ /* 0x000f280000100a00 */
[----:B------:R-:W4:Y:S04]  /*1e2d0*/  LDL.64 R156, [R1+0x708] ;  /* 0x00070800019c7983 */ /* 0x000f280000100a00 */
[----:B------:R-:W4:Y:S04]  /*1e2e0*/  LDL.64 R154, [R1+0x6c8] ;  /* 0x0006c800019a7983 */ /* 0x000f280000100a00 */
[----:B-1----:R-:W4:Y:S04]  /*1e2f0*/  LDL.64 R146, [R1+0x688] ;  /* 0x0006880001927983 */ /* 0x002f280000100a00 */
[----:B------:R-:W4:Y:S04]  /*1e300*/  LDL.64 R144, [R1+0x648] ;  /* 0x0006480001907983 */ /* 0x000f280000100a00 */
[----:B--2---:R1:W-:Y:S04]  /*1e310*/  LDGSTS.E [R2+0x2b600], [R138.64], P6 ;  /* 0x2b6000008a027fae */ /* 0x0043e8000b12184c */
[----:B------:R2:W-:Y:S04]  /*1e320*/  LDGSTS.E [R2+0x2c600], [R136.64], P6 ;  /* 0x2c60000088027fae */ /* 0x0005e8000b12184c */
[----:B---3--:R3:W-:Y:S04]  /*1e330*/  LDGSTS.E [R2+0x2d600], [R134.64], P6 ;  /* 0x2d60000086027fae */ /* 0x0087e8000b12184c */
[----:B----4-:R3:W-:Y:S04]  /*1e340*/  LDGSTS.E [R2+0x2e600], [R130.64], P6 ;  /* 0x2e60000082027fae */ /* 0x0107e8000b12184c */
[----:B-1----:R-:W4:Y:S04]  /*1e350*/  LDL.64 R138, [R1+0x5c8] ;  /* 0x0005c800018a7983 */ /* 0x002f280000100a00 */
[----:B--2---:R-:W2:Y:S04]  /*1e360*/  LDL.64 R136, [R1+0x588] ;  /* 0x0005880001887983 */ /* 0x004ea80000100a00 */
[----:B---3--:R-:W3:Y:S04]  /*1e370*/  LDL.64 R134, [R1+0x548] ;  /* 0x0005480001867983 */ /* 0x008ee80000100a00 */
[----:B------:R1:W-:Y:S04]  /*1e380*/  LDGSTS.E [R2+0x2f600], [R120.64], P6 ;  /* 0x2f60000078027fae */ /* 0x0003e8000b12184c */
[----:B------:R1:W-:Y:S04]  /*1e390*/  LDGSTS.E [R2+0x30600], [R140.64], P6 ;  /* 0x306000008c027fae */ /* 0x0003e8000b12184c */
[----:B------:R-:W2:Y:S04]  /*1e3a0*/  LDL.64 R130, [R1+0x508] ;  /* 0x0005080001827983 */ /* 0x000ea80000100a00 */
[----:B-1----:R-:W2:Y:S04]  /*1e3b0*/  LDL.64 R120, [R1+0x4c8] ;  /* 0x0004c80001787983 */ /* 0x002ea80000100a00 */
[----:B------:R-:W2:Y:S04]  /*1e3c0*/  LDL.64 R140, [R1+0x608] ;  /* 0x00060800018c7983 */ /* 0x000ea80000100a00 */
[----:B------:R1:W-:Y:S04]  /*1e3d0*/  LDGSTS.E [R2+0x31600], [R142.64], P6 ;  /* 0x316000008e027fae */ /* 0x0003e8000b12184c */
[----:B------:R1:W-:Y:S04]  /*1e3e0*/  LDGSTS.E [R2+0x32600], [R132.64], P6 ;  /* 0x3260000084027fae */ /* 0x0003e8000b12184c */
[----:B------:R1:W-:Y:S04]  /*1e3f0*/  LDGSTS.E [R2+0x33600], [R126.64], P6 ;  /* 0x336000007e027fae */ /* 0x0003e8000b12184c */
[----:B-1----:R-:W3:Y:S04]  /*1e400*/  LDL.LU.64 R142, [R1+0x1148] ;  /* 0x00114800018e7983 */ /* 0x002ee80000300a00 */
[----:B------:R-:W3:Y:S04]  /*1e410*/  LDL.LU.64 R132, [R1+0x1140] ;  /* 0x0011400001847983 */ /* 0x000ee80000300a00 */
[----:B------:R-:W3:Y:S01]  /*1e420*/  LDL.LU.64 R126, [R1+0x1138] ;  /* 0x00113800017e7983 */ /* 0x000ee20000300a00 */
        /* <DEDUP_REMOVED lines=30> */
[----:B------:R-:W3:Y:S04]  /*1e610*/  LDL.64 R168, [R1+0x800] ;  /* 0x0008000001a87983 */ /* 0x000ee80000100a00 */
[----:B------:R-:W3:Y:S04]  /*1e620*/  LDL.64 R158, [R1+0x7c0] ;  /* 0x0007c000019e7983 */ /* 0x000ee80000100a00 */
[----:B------:R-:W3:Y:S04]  /*1e630*/  LDL.64 R156, [R1+0x780] ;  /* 0x00078000019c7983 */ /* 0x000ee80000100a00 */
[----:B------:R-:W3:Y:S04]  /*1e640*/  LDL.64 R154, [R1+0x740] ;  /* 0x00074000019a7983 */ /* 0x000ee80000100a00 */
[----:B------:R-:W3:Y:S04]  /*1e650*/  LDL.64 R146, [R1+0x700] ;  /* 0x0007000001927983 */ /* 0x000ee80000100a00 */
[----:B------:R-:W3:Y:S04]  /*1e660*/  LDL.64 R144, [R1+0x6c0] ;  /* 0x0006c00001907983 */ /* 0x000ee80000100a00 */
[----:B--2---:R1:W-:Y:S04]  /*1e670*/  LDGSTS.E [R3+0x29800], [R140.64], P6 ;  /* 0x298000008c037fae */ /* 0x0043e8000b12184c */
[----:B----4-:R2:W-:Y:S04]  /*1e680*/  LDGSTS.E [R3+0x2a800], [R138.64], P6 ;  /* 0x2a8000008a037fae */ /* 0x0105e8000b12184c */
[----:B------:R4:W-:Y:S04]  /*1e690*/  LDGSTS.E [R3+0x2b800], [R136.64], P6 ;  /* 0x2b80000088037fae */ /* 0x0009e8000b12184c */
[----:B---3--:R2:W-:Y:S04]  /*1e6a0*/  LDGSTS.E [R3+0x2c800], [R134.64], P6 ;  /* 0x2c80000086037fae */ /* 0x0085e8000b12184c */
[----:B------:R1:W-:Y:S04]  /*1e6b0*/  LDGSTS.E [R3+0x2d800], [R130.64], P6 ;  /* 0x2d80000082037fae */ /* 0x0003e8000b12184c */
[----:B------:R1:W-:Y:S04]  /*1e6c0*/  LDGSTS.E [R3+0x2e800], [R120.64], P6 ;  /* 0x2e80000078037fae */ /* 0x0003e8000b12184c */
[----:B------:R2:W-:Y:S04]  /*1e6d0*/  LDGSTS.E [R3+0x2f800], [R126.64], P6 ;  /* 0x2f8000007e037fae */ /* 0x0005e8000b12184c */
[----:B------:R4:W-:Y:S04]  /*1e6e0*/  LDGSTS.E [R3+0x30800], [R142.64], P6 ;  /* 0x308000008e037fae */ /* 0x0009e8000b12184c */
[----:B-1----:R-:W3:Y:S04]  /*1e6f0*/  LDL.64 R140, [R1+0x640] ;  /* 0x00064000018c7983 */ /* 0x002ee80000100a00 */
[----:B--2---:R-:W2:Y:S04]  /*1e700*/  LDL.64 R138, [R1+0x600] ;  /* 0x00060000018a7983 */ /* 0x004ea80000100a00 */
[----:B----4-:R-:W4:Y:S04]  /*1e710*/  LDL.64 R142, [R1+0x680] ;  /* 0x00068000018e7983 */ /* 0x010f280000100a00 */
[----:B------:R-:W2:Y:S04]  /*1e720*/  LDL.64 R136, [R1+0x5c0] ;  /* 0x0005c00001887983 */ /* 0x000ea80000100a00 */
[----:B------:R-:W2:Y:S04]  /*1e730*/  LDL.64 R134, [R1+0x580] ;  /* 0x0005800001867983 */ /* 0x000ea80000100a00 */
[----:B------:R-:W2:Y:S04]  /*1e740*/  LDL.64 R130, [R1+0x540] ;  /* 0x0005400001827983 */ /* 0x000ea80000100a00 */
[----:B------:R-:W2:Y:S04]  /*1e750*/  LDL.64 R126, [R1+0x500] ;  /* 0x00050000017e7983 */ /* 0x000ea80000100a00 */
[----:B------:R-:W2:Y:S04]  /*1e760*/  LDL.64 R120, [R1+0x4c0] ;  /* 0x0004c00001787983 */ /* 0x000ea80000100a00 */
[----:B------:R1:W-:Y:S04]  /*1e770*/  LDGSTS.E [R3+0x31800], [R122.64], P6 ;  /* 0x318000007a037fae */ /* 0x0003e8000b12184c */
[----:B------:R1:W-:Y:S01]  /*1e780*/  LDGSTS.E [R3+0x32800], [R128.64], P6 ;  /* 0x3280000080037fae */ /* 0x0003e2000b12184c */
[----:B------:R-:W-:-:S03]  /*1e790*/  IMAD.WIDE R16, R199, 0x4, R16 ;  /* 0x00000004c7107825 */ /* 0x000fc600078e0210 */
[----:B------:R2:W-:Y:S04]  /*1e7a0*/  LDGSTS.E [R3+0x33800], [R190.64], P6 ;  /* 0x33800000be037fae */ /* 0x0005e8000b12184c */
[----:B-1----:R-:W2:Y:S04]  /*1e7b0*/  LDL.LU.64 R122, [R1+0x1130] ;  /* 0x00113000017a7983 */ /* 0x002ea80000300a00 */
[----:B------:R-:W2:Y:S01]  /*1e7c0*/  LDL.LU.64 R128, [R1+0x1128] ;  /* 0x0011280001807983 */ /* 0x000ea20000300a00 */
        /* <DEDUP_REMOVED lines=26> */
[----:B------:R1:W-:Y:S04]  /*1e970*/  LDGSTS.E [R2+0x26a00], [R144.64], P6 ;  /* 0x26a0000090027fae */ /* 0x0003e8000b12184c */
[----:B------:R-:W2:Y:S04]  /*1e980*/  LDL.64 R156, [R1+0x7f8] ;  /* 0x0007f800019c7983 */ /* 0x000ea80000100a00 */
[----:B------:R-:W2:Y:S04]  /*1e990*/  LDL.64 R154, [R1+0x7b8] ;  /* 0x0007b800019a7983 */ /* 0x000ea80000100a00 */
[----:B------:R-:W2:Y:S04]  /*1e9a0*/  LDL.64 R146, [R1+0x778] ;  /* 0x0007780001927983 */ /* 0x000ea80000100a00 */
[----:B-1----:R-:W2:Y:S04]  /*1e9b0*/  LDL.64 R144, [R1+0x738] ;  /* 0x0007380001907983 */ /* 0x002ea80000100a00 */
[----:B----4-:R1:W-:Y:S04]  /*1e9c0*/  LDGSTS.E [R2+0x27a00], [R142.64], P6 ;  /* 0x27a000008e027fae */ /* 0x0103e8000b12184c */
[----:B---3--:R3:W-:Y:S04]  /*1e9d0*/  LDGSTS.E [R2+0x28a00], [R140.64], P6 ;  /* 0x28a000008c027fae */ /* 0x0087e8000b12184c */
[----:B--2---:R3:W-:Y:S04]  /*1e9e0*/  LDGSTS.E [R2+0x29a00], [R138.64], P6 ;  /* 0x29a000008a027fae */ /* 0x0047e8000b12184c */
[----:B------:R4:W-:Y:S04]  /*1e9f0*/  LDGSTS.E [R2+0x2aa00], [R136.64], P6 ;  /* 0x2aa0000088027fae */ /* 0x0009e8000b12184c */
[----:B-1----:R-:W2:Y:S04]  /*1ea00*/  LDL.64 R142, [R1+0x6f8] ;  /* 0x0006f800018e7983 */ /* 0x002ea80000100a00 */
[----:B------:R1:W-:Y:S04]  /*1ea10*/  LDGSTS.E [R2+0x2ba00], [R134.64], P6 ;  /* 0x2ba0000086027fae */ /* 0x0003e8000b12184c */
[----:B---3--:R-:W3:Y:S04]  /*1ea20*/  LDL.64 R140, [R1+0x6b8] ;  /* 0x0006b800018c7983 */ /* 0x008ee80000100a00 */
[----:B------:R1:W-:Y:S04]  /*1ea30*/  LDGSTS.E [R2+0x2ca00], [R130.64], P6 ;  /* 0x2ca0000082027fae */ /* 0x0003e8000b12184c */
[----:B------:R-:W3:Y:S04]  /*1ea40*/  LDL.64 R138, [R1+0x678] ;  /* 0x00067800018a7983 */ /* 0x000ee80000100a00 */
[----:B------:R1:W-:Y:S04]  /*1ea50*/  LDGSTS.E [R2+0x2da00], [R126.64], P6 ;  /* 0x2da000007e027fae */ /* 0x0003e8000b12184c */
[----:B----4-:R-:W4:Y:S04]  /*1ea60*/  LDL.64 R136, [R1+0x638] ;  /* 0x0006380001887983 */ /* 0x010f280000100a00 */
[----:B------:R1:W-:Y:S04]  /*1ea70*/  LDGSTS.E [R2+0x2ea00], [R120.64], P6 ;  /* 0x2ea0000078027fae */ /* 0x0003e8000b12184c */
[----:B-1----:R-:W4:Y:S04]  /*1ea80*/  LDL.64 R134, [R1+0x5f8] ;  /* 0x0005f80001867983 */ /* 0x002f280000100a00 */
[----:B------:R1:W-:Y:S04]  /*1ea90*/  LDGSTS.E [R2+0x2fa00], [R128.64], P6 ;  /* 0x2fa0000080027fae */ /* 0x0003e8000b12184c */
[----:B------:R-:W4:Y:S04]  /*1eaa0*/  LDL.64 R130, [R1+0x5b8] ;  /* 0x0005b80001827983 */ /* 0x000f280000100a00 */
[----:B------:R-:W4:Y:S04]  /*1eab0*/  LDL.64 R126, [R1+0x538] ;  /* 0x00053800017e7983 */ /* 0x000f280000100a00 */
[----:B-1----:R-:W4:Y:S04]  /*1eac0*/  LDL.64 R128, [R1+0x578] ;  /* 0x0005780001807983 */ /* 0x002f280000100a00 */
[----:B------:R-:W4:Y:S04]  /*1ead0*/  LDL.64 R120, [R1+0x4f8] ;  /* 0x0004f80001787983 */ /* 0x000f280000100a00 */
[----:B------:R1:W-:Y:S04]  /*1eae0*/  LDGSTS.E [R2+0x30a00], [R8.64], P6 ;  /* 0x30a0000008027fae */ /* 0x0003e8000b12184c */
[----:B------:R1:W-:Y:S01]  /*1eaf0*/  LDGSTS.E [R2+0x31a00], [R194.64], P6 ;  /* 0x31a00000c2027fae */ /* 0x0003e2000b12184c */
[----:B------:R-:W-:-:S03]  /*1eb00*/  IMAD.WIDE R250, R199, 0x4, R250 ;  /* 0x00000004c7fa7825 */ /* 0x000fc600078e02fa */
[----:B------:R2:W-:Y:S04]  /*1eb10*/  LDGSTS.E [R2+0x32a00], [R176.64], P6 ;  /* 0x32a00000b0027fae */ /* 0x0005e8000b12184c */
[----:B-1----:R-:W4:Y:S04]  /*1eb20*/  LDL.LU.64 R8, [R1+0x1120] ;  /* 0x0011200001087983 */ /* 0x002f280000300a00 */
        /* <DEDUP_REMOVED lines=28> */
[----:B---3--:R3:W-:Y:S04]  /*1ecf0*/  LDGSTS.E [R3+0x26c00], [R140.64], P6 ;  /* 0x26c000008c037fae */ /* 0x0087e8000b12184c */
[----:B------:R1:W-:Y:S04]  /*1ed00*/  LDGSTS.E [R3+0x27c00], [R138.64], P6 ;  /* 0x27c000008a037fae */ /* 0x0003e8000b12184c */
        /* <DEDUP_REMOVED lines=9> */
[----:B-1----:R-:W4:Y:S04]  /*1eda0*/  LDL.LU.64 R194, [R1+0x1110] ;  /* 0x0011100001c27983 */ /* 0x002f280000300a00 */
[----:B------:R-:W4:Y:S04]  /*1edb0*/  LDL.64 R146, [R1+0x888] ;  /* 0x0008880001927983 */ /* 0x000f280000100a00 */
[----:B------:R-:W4:Y:S04]  /*1edc0*/  LDL.64 R144, [R1+0x7f0] ;  /* 0x0007f00001907983 */ /* 0x000f280000100a00 */
[----:B--2---:R-:W2:Y:S04]  /*1edd0*/  LDL.64 R142, [R1+0x7b0] ;  /* 0x0007b000018e7983 */ /* 0x004ea80000100a00 */
[----:B---3--:R-:W3:Y:S04]  /*1ede0*/  LDL.64 R140, [R1+0x770] ;  /* 0x00077000018c7983 */ /* 0x008ee80000100a00 */
[----:B------:R-:W3:Y:S04]  /*1edf0*/  LDL.64 R138, [R1+0x730] ;  /* 0x00073000018a7983 */ /* 0x000ee80000100a00 */
[----:B------:R-:W3:Y:S04]  /*1ee00*/  LDL.64 R136, [R1+0x6f0] ;  /* 0x0006f00001887983 */ /* 0x000ee80000100a00 */
[----:B------:R-:W3:Y:S04]  /*1ee10*/  LDL.64 R134, [R1+0x6b0] ;  /* 0x0006b00001867983 */ /* 0x000ee80000100a00 */
[----:B------:R-:W3:Y:S04]  /*1ee20*/  LDL.64 R130, [R1+0x670] ;  /* 0x0006700001827983 */ /* 0x000ee80000100a00 */
[----:B------:R-:W3:Y:S04]  /*1ee30*/  LDL.64 R128, [R1+0x630] ;  /* 0x0006300001807983 */ /* 0x000ee80000100a00 */
[----:B------:R-:W3:Y:S04]  /*1ee40*/  LDL.64 R126, [R1+0x5f0] ;  /* 0x0005f000017e7983 */ /* 0x000ee80000100a00 */
[----:B------:R-:W3:Y:S04]  /*1ee50*/  LDL.64 R120, [R1+0x5b0] ;  /* 0x0005b00001787983 */ /* 0x000ee80000100a00 */
[----:B------:R-:W3:Y:S04]  /*1ee60*/  LDL.64 R122, [R1+0x570] ;  /* 0x00057000017a7983 */ /* 0x000ee80000100a00 */
[----:B------:R-:W3:Y:S01]  /*1ee70*/  LDL.64 R124, [R1+0x530] ;  /* 0x00053000017c7983 */ /* 0x000ee20000100a00 */
        /* <DEDUP_REMOVED lines=14> */
[----:B------:R-:W-:-:S03]  /*1ef60*/  LOP3.LUT R2, R197, 0x70, RZ, 0x3c, !PT ;  /* 0x00000070c5027812 */ /* 0x000fc600078e3cff */
        /* <DEDUP_REMOVED lines=8> */
[----:B----4-:R4:W-:Y:S04]  /*1eff0*/  LDGSTS.E [R2+0x20e00], [R146.64], P6 ;  /* 0x20e0000092027fae */ /* 0x0109e8000b12184c */
[----:B------:R4:W-:Y:S04]  /*1f000*/  LDGSTS.E [R2+0x21e00], [R144.64], P6 ;  /* 0x21e0000090027fae */ /* 0x0009e8000b12184c */
[----:B--2---:R4:W-:Y:S04]  /*1f010*/  LDGSTS.E [R2+0x22e00], [R142.64], P6 ;  /* 0x22e000008e027fae */ /* 0x0049e8000b12184c */
        /* <DEDUP_REMOVED lines=11> */
[----:B--2---:R-:W2:Y:S04]  /*1f0d0*/  LDL.LU.64 R122, [R1+0xa78] ;  /* 0x000a7800017a7983 */ /* 0x004ea80000300a00 */
[----:B------:R1:W-:Y:S04]  /*1f0e0*/  LDGSTS.E [R2+0x2de00], [R194.64], P6 ;  /* 0x2de00000c2027fae */ /* 0x0003e8000b12184c */
[----:B------:R3:W-:Y:S04]  /*1f0f0*/  LDGSTS.E [R2+0x2ee00], [R8.64], P6 ;  /* 0x2ee0000008027fae */ /* 0x0007e8000b12184c */
[----:B------:R2:W-:Y:S04]  /*1f100*/  LDGSTS.E [R2+0x2fe00], [R132.64], P6 ;  /* 0x2fe0000084027fae */ /* 0x0005e8000b12184c */
[----:B-1----:R-:W2:Y:S04]  /*1f110*/  LDL.LU.64 R194, [R1+0x1108] ;  /* 0x0011080001c27983 */ /* 0x002ea80000300a00 */
[----:B---3--:R-:W3:Y:S04]  /*1f120*/  LDL.LU.64 R124, [R1+0xa68] ;  /* 0x000a6800017c7983 */ /* 0x008ee80000300a00 */
[----:B------:R-:W3:Y:S04]  /*1f130*/  LDL.LU.64 R8, [R1+0xa58] ;  /* 0x000a580001087983 */ /* 0x000ee80000300a00 */
[----:B------:R-:W3:Y:S04]  /*1f140*/  LDL.LU.64 R128, [R1+0xa48] ;  /* 0x000a480001807983 */ /* 0x000ee80000300a00 */
[----:B------:R-:W3:Y:S04]  /*1f150*/  LDL.LU.64 R130, [R1+0xa38] ;  /* 0x000a380001827983 */ /* 0x000ee80000300a00 */
[----:B------:R1:W-:Y:S04]  /*1f160*/  LDGSTS.E [R2+0x30e00], [R148.64], P6 ;  /* 0x30e0000094027fae */ /* 0x0003e8000b12184c */
[----:B------:R1:W-:Y:S04]  /*1f170*/  LDGSTS.E [R2+0x31e00], [R164.64], P6 ;  /* 0x31e00000a4027fae */ /* 0x0003e8000b12184c */
[----:B------:R1:W-:Y:S04]  /*1f180*/  LDGSTS.E [R2+0x32e00], [R180.64], P6 ;  /* 0x32e00000b4027fae */ /* 0x0003e8000b12184c */
[----:B------:R1:W-:Y:S04]  /*1f190*/  LDGSTS.E [R2+0x33e00], [R202.64], P6 ;  /* 0x33e00000ca027fae */ /* 0x0003e8000b12184c */
[----:B------:R1:W-:Y:S04]  /*1f1a0*/  LDGSTS.E [R2+0x34e00], [R218.64], P6 ;  /* 0x34e00000da027fae */ /* 0x0003e8000b12184c */
        /* <DEDUP_REMOVED lines=18> */
[----:B------:R-:W0:Y:S01]  /*1f2d0*/  LDGDEPBAR ;  /* 0x00000000000079af */ /* 0x000e220000000000 */
[----:B----4-:R-:W-:-:S04]  /*1f2e0*/  IMAD.WIDE R120, R0, 0x4, R120 ;  /* 0x0000000400787825 */ /* 0x010fc800078e0278 */
[C---:B--2---:R-:W-:Y:S01]  /*1f2f0*/  IMAD.WIDE R122, R0.reuse, 0x4, R122 ;  /* 0x00000004007a7825 */ /* 0x044fe200078e027a */
[----:B------:R-:W-:Y:S04]  /*1f300*/  STL.64 [R1+0xd40], R120 ;  /* 0x000d407801007387 */ /* 0x000fe80000100a00 */
[----:B------:R-:W-:Y:S04]  /*1f310*/  STL.64 [R1+0xd48], R122 ;  /* 0x000d487a01007387 */ /* 0x000fe80000100a00 */
[----:B------:R-:W2:Y:S01]  /*1f320*/  LDL.LU.64 R132, [R1+0xa28] ;  /* 0x000a280001847983 */ /* 0x000ea20000300a00 */
[----:B---3--:R-:W-:-:S03]  /*1f330*/  IMAD.WIDE R126, R0, 0x4, R8 ;  /* 0x00000004007e7825 */ /* 0x008fc600078e0208 */
[----:B------:R-:W3:Y:S01]  /*1f340*/  LDL.LU.64 R8, [R1+0xa18] ;  /* 0x000a180001087983 */ /* 0x000ee20000300a00 */
[----:B------:R-:W-:-:S04]  /*1f350*/  IMAD.WIDE R124, R0, 0x4, R124 ;  /* 0x00000004007c7825 */ /* 0x000fc800078e027c */
[C---:B------:R-:W-:Y:S01]  /*1f360*/  IMAD.WIDE R128, R0.reuse, 0x4, R128 ;  /* 0x0000000400807825 */ /* 0x040fe200078e0280 */
[----:B------:R-:W-:Y:S03]  /*1f370*/  STL.64 [R1+0xd50], R124 ;  /* 0x000d507c01007387 */ /* 0x000fe60000100a00 */
[----:B------:R-:W-:Y:S01]  /*1f380*/  IMAD.WIDE R130, R0, 0x4, R130 ;  /* 0x0000000400827825 */ /* 0x000fe200078e0282 */
[----:B------:R4:W-:Y:S04]  /*1f390*/  STL.64 [R1+0xd58], R126 ;  /* 0x000d587e01007387 */ /* 0x0009e80000100a00 */
[----:B------:R-:W4:Y:S04]  /*1f3a0*/  LDL.LU.64 R136, [R1+0xa08] ;  /* 0x000a080001887983 */ /* 0x000f280000300a00 */
[----:B------:R-:W4:Y:S04]  /*1f3b0*/  LDL.LU.64 R138, [R1+0x9f8] ;  /* 0x0009f800018a7983 */ /* 0x000f280000300a00 */
[----:B------:R-:W-:Y:S04]  /*1f3c0*/  STL.64 [R1+0xd60], R128 ;  /* 0x000d608001007387 */ /* 0x000fe80000100a00 */
[----:B------:R-:W-:Y:S04]  /*1f3d0*/  STL.64 [R1+0xd68], R130 ;  /* 0x000d688201007387 */ /* 0x000fe80000100a00 */
[----:B------:R-:W4:Y:S01]  /*1f3e0*/  LDL.LU.64 R140, [R1+0x9e8] ;  /* 0x0009e800018c7983 */ /* 0x000f220000300a00 */
[----:B------:R-:W-:-:S02]  /*1f3f0*/  LOP3.LUT R3, R198, 0x18, RZ, 0xfc, !PT ;  /* 0x00000018c6037812 */ /* 0x000fc400078efcff */
[----:B-1----:R-:W-:Y:S02]  /*1f400*/  SEL R2, RZ, 0x4, P5 ;  /* 0x00000004ff027807 */ /* 0x002fe40002800000 */
[----:B------:R-:W-:Y:S02]  /*1f410*/  LOP3.LUT R7, R198, 0x1c, RZ, 0xfc, !PT ;  /* 0x0000001cc6077812 */ /* 0x000fe400078efcff */
[----:B------:R-:W-:Y:S01]  /*1f420*/  IADD3 R5, R196, 0x100000, RZ ;  /* 0x00100000c4057810 */ /* 0x000fe20007ffe0ff */
[----:B------:R-:W-:Y:S01]  /*1f430*/  BAR.SYNC.DEFER_BLOCKING 0x0 ;  /* 0x0000000000007b1d */ /* 0x000fe20000010000 */
[----:B---3--:R-:W-:-:S04]  /*1f440*/  IMAD.WIDE R134, R0, 0x4, R8 ;  /* 0x0000000400867825 */ /* 0x008fc800078e0208 */
[C---:B--2---:R-:W-:Y:S01]  /*1f450*/  IMAD.WIDE R132, R0.reuse, 0x4, R132 ;  /* 0x0000000400847825 */ /* 0x044fe200078e0284 */
[----:B------:R-:W2:Y:S04]  /*1f460*/  LDL.LU.64 R8, [R1+0x9d8] ;  /* 0x0009d80001087983 */ /* 0x000ea80000300a00 */
[----:B------:R-:W-:Y:S04]  /*1f470*/  STL.64 [R1+0xd70], R132 ;  /* 0x000d708401007387 */ /* 0x000fe80000100a00 */
[----:B------:R-:W-:Y:S01]  /*1f480*/  STL.64 [R1+0xd78], R134 ;  /* 0x000d788601007387 */ /* 0x000fe20000100a00 */
[----:B----4-:R-:W-:-:S03]  /*1f490*/  IMAD.WIDE R136, R0, 0x4, R136 ;  /* 0x0000000400887825 */ /* 0x010fc600078e0288 */
[----:B------:R-:W3:Y:S01]  /*1f4a0*/  LDL.LU.64 R144, [R1+0x9c8] ;  /* 0x0009c80001907983 */ /* 0x000ee20000300a00 */
[----:B------:R-:W-:-:S03]  /*1f4b0*/  IMAD.WIDE R138, R0, 0x4, R138 ;  /* 0x00000004008a7825 */ /* 0x000fc600078e028a */
[----:B------:R-:W4:Y:S04]  /*1f4c0*/  LDL.LU.64 R146, [R1+0x9b8] ;  /* 0x0009b80001927983 */ /* 0x000f280000300a00 */
[----:B------:R-:W-:Y:S04]  /*1f4d0*/  STL.64 [R1+0xd80], R136 ;  /* 0x000d808801007387 */ /* 0x000fe80000100a00 */
[----:B------:R-:W-:Y:S04]  /*1f4e0*/  STL.64 [R1+0xd88], R138 ;  /* 0x000d888a01007387 */ /* 0x000fe80000100a00 */
[----:B------:R-:W4:Y:S01]  /*1f4f0*/  LDL.LU.64 R148, [R1+0x9a8] ;  /* 0x0009a80001947983 */ /* 0x000f220000300a00 */
[----:B------:R-:W-:Y:S01]  /*1f500*/  IMAD.WIDE R140, R0, 0x4, R140 ;  /* 0x00000004008c7825 */ /* 0x000fe200078e028c */
[----:B------:R-:W-:-:S02]  /*1f510*/  ISETP.GE.AND P6, PT, R3, UR9, PT ;  /* 0x0000000903007c0c */ /* 0x000fc4000bfc6270 */
[----:B------:R-:W-:Y:S01]  /*1f520*/  IADD3 R6, R196, 0x100000, RZ ;  /* 0x00100000c4067810 */ /* 0x000fe20007ffe0ff */
[----:B------:R-:W-:Y:S01]  /*1f530*/  @!PT LDS RZ, [RZ] ;  /* 0x00000000fffff984 */ /* 0x000fe20000000800 */
[----:B------:R-:W-:Y:S01]  /*1f540*/  @!PT LDS RZ, [RZ] ;  /* 0x00000000fffff984 */ /* 0x000fe20000000800 */
[----:B------:R-:W-:Y:S01]  /*1f550*/  @!PT LDS RZ, [RZ] ;  /* 0x00000000fffff984 */ /* 0x000fe20000000800 */
[----:B------:R1:W-:Y:S01]  /*1f560*/  LDGSTS.E [R5+-0x50000], [R120.64], P1 ;  /* 0xb000000078057fae */ /* 0x0003e2000892184c */
[----:B--2---:R-:W-:-:S04]  /*1f570*/  IMAD.WIDE R142, R0, 0x4, R8 ;  /* 0x00000004008e7825 */ /* 0x004fc800078e0208 */
[C---:B---3--:R-:W-:Y:S01]  /*1f580*/  IMAD.WIDE R144, R0.reuse, 0x4, R144 ;  /* 0x0000000400907825 */ /* 0x048fe200078e0290 */
[----:B------:R-:W2:Y:S04]  /*1f590*/  LDL.LU.64 R8, [R1+0x998] ;  /* 0x0009980001087983 */ /* 0x000ea80000300a00 */
[----:B------:R-:W-:Y:S01]  /*1f5a0*/  STL.64 [R1+0xd90], R140 ;  /* 0x000d908c01007387 */ /* 0x000fe20000100a00 */
[----:B----4-:R-:W-:-:S03]  /*1f5b0*/  IMAD.WIDE R146, R0, 0x4, R146 ;  /* 0x0000000400927825 */ /* 0x010fc600078e0292 */
[----:B------:R-:W-:Y:S04]  /*1f5c0*/  STL.64 [R1+0xd98], R142 ;  /* 0x000d988e01007387 */ /* 0x000fe80000100a00 */
[----:B------:R-:W3:Y:S04]  /*1f5d0*/  LDL.LU.64 R152, [R1+0x988] ;  /* 0x0009880001987983 */ /* 0x000ee80000300a00 */
[----:B------:R-:W4:Y:S04]  /*1f5e0*/  LDL.LU.64 R154, [R1+0x978] ;  /* 0x00097800019a7983 */ /* 0x000f280000300a00 */
[----:B------:R-:W-:Y:S04]  /*1f5f0*/  STL.64 [R1+0xda0], R144 ;  /* 0x000da09001007387 */ /* 0x000fe80000100a00 */
[----:B------:R-:W-:Y:S04]  /*1f600*/  STL.64 [R1+0xda8], R146 ;  /* 0x000da89201007387 */ /* 0x000fe80000100a00 */
[----:B------:R-:W4:Y:S01]  /*1f610*/  LDL.LU.64 R156, [R1+0x968] ;  /* 0x00096800019c7983 */ /* 0x000f220000300a00 */
[----:B------:R-:W-:Y:S01]  /*1f620*/  IMAD.WIDE R148, R0, 0x4, R148 ;  /* 0x0000000400947825 */ /* 0x000fe200078e0294 */
[----:B------:R-:W-:-:S02]  /*1f630*/  SEL R4, RZ, 0x4, P6 ;  /* 0x00000004ff047807 */ /* 0x000fc40003000000 */
[----:B------:R-:W-:Y:S01]  /*1f640*/  SEL R3, R2, RZ, P2 ;  /* 0x000000ff02037207 */ /* 0x000fe20001000000 */
        /* <DEDUP_REMOVED lines=9> */
[----:B------:R1:W-:Y:S04]  /*1f6e0*/  STL.64 [R1+0xdc0], R152 ;  /* 0x000dc09801007387 */ /* 0x0003e80000100a00 */
[----:B------:R-:W-:Y:S04]  /*1f6f0*/  STL.64 [R1+0xdc8], R154 ;  /* 0x000dc89a01007387 */ /* 0x000fe80000100a00 */
[----:B------:R-:W4:Y:S01]  /*1f700*/  LDL.LU.64 R164, [R1+0x878] ;  /* 0x0008780001a47983 */ /* 0x000f220000300a00 */
[----:B------:R-:W-:Y:S01]  /*1f710*/  IMAD.WIDE R156, R0, 0x4, R156 ;  /* 0x00000004009c7825 */ /* 0x000fe200078e029c */
[----:B------:R-:W-:-:S02]  /*1f720*/  ISETP.GE.AND P6, PT, R7, UR9, PT ;  /* 0x0000000907007c0c */ /* 0x000fc4000bfc6270 */
[----:B------:R-:W-:Y:S01]  /*1f730*/  ISETP.NE.U32.AND P1, PT, R3, RZ, PT ;  /* 0x000000ff0300720c */ /* 0x000fe20003f25070 */
[----:B------:R1:W-:Y:S01]  /*1f740*/  LDGSTS.E [R5+-0x4f800], [R124.64], P3 ;  /* 0xb08000007c057fae */ /* 0x0003e2000992184c */
[----:B--2---:R-:W-:-:S03]  /*1f750*/  IMAD.WIDE R158, R0, 0x4, R8 ;  /* 0x00000004009e7825 */ /* 0x004fc600078e0208 */
[----:B------:R-:W2:Y:S04]  /*1f760*/  LDL.LU.64 R8, [R1+0x870] ;  /* 0x0008700001087983 */ /* 0x000ea80000300a00 */
[----:B------:R-:W-:Y:S04]  /*1f770*/  STL.64 [R1+0xdd0], R156 ;  /* 0x000dd09c01007387 */ /* 0x000fe80000100a00 */
[----:B------:R-:W-:Y:S01]  /*1f780*/  STL.64 [R1+0xdd8], R158 ;  /* 0x000dd89e01007387 */ /* 0x000fe20000100a00 */
[----:B---3--:R-:W-:-:S03]  /*1f790*/  IMAD.WIDE R160, R0, 0x4, R160 ;  /* 0x0000000400a07825 */ /* 0x008fc600078e02a0 */
[----:B------:R-:W3:Y:S01]  /*1f7a0*/  LDL.LU.64 R168, [R1+0x868] ;  /* 0x0008680001a87983 */ /* 0x000ee20000300a00 */
[----:B----4-:R-:W-:-:S03]  /*1f7b0*/  IMAD.WIDE R162, R0, 0x4, R162 ;  /* 0x0000000400a27825 */ /* 0x010fc600078e02a2 */
[----:B------:R-:W4:Y:S04]  /*1f7c0*/  LDL.LU.64 R170, [R1+0x860] ;  /* 0x0008600001aa7983 */ /* 0x000f280000300a00 */
[----:B------:R-:W-:Y:S04]  /*1f7d0*/  STL.64 [R1+0xde0], R160 ;  /* 0x000de0a001007387 */ /* 0x000fe80000100a00 */
[----:B------:R-:W-:Y:S04]  /*1f7e0*/  STL.64 [R1+0xde8], R162 ;  /* 0x000de8a201007387 */ /* 0x000fe80000100a00 */
[----:B------:R-:W4:Y:S01]  /*1f7f0*/  LDL.LU.64 R172, [R1+0x858] ;  /* 0x0008580001ac7983 */ /* 0x000f220000300a00 */
[----:B--2---:R-:W-:-:S03]  /*1f800*/  IMAD.WIDE R166, R0, 0x4, R8 ;  /* 0x0000000400a67825 */ /* 0x004fc600078e0208 */
[----:B------:R-:W2:Y:S01]  /*1f810*/  LDL.LU.64 R8, [R1+0x850] ;  /* 0x0008500001087983 */ /* 0x000ea20000300a00 */
[----:B------:R-:W-:-:S05]  /*1f820*/  IMAD.WIDE R164, R0, 0x4, R164 ;  /* 0x0000000400a47825 */ /* 0x000fca00078e02a4 */
[----:B------:R-:W-:Y:S01]  /*1f830*/  STL.64 [R1+0xdf0], R164 ;  /* 0x000df0a401007387 */ /* 0x000fe20000100a00 */
[----:B---3--:R-:W-:-:S03]  /*1f840*/  IMAD.WIDE R168, R0, 0x4, R168 ;  /* 0x0000000400a87825 */ /* 0x008fc600078e02a8 */
[----:B------:R-:W-:Y:S01]  /*1f850*/  STL.64 [R1+0xdf8], R166 ;  /* 0x000df8a601007387 */ /* 0x000fe20000100a00 */
[----:B----4-:R-:W-:-:S03]  /*1f860*/  IMAD.WIDE R170, R0, 0x4, R170 ;  /* 0x0000000400aa7825 */ /* 0x010fc600078e02aa */
[----:B------:R-:W3:Y:S04]  /*1f870*/  LDL.LU.64 R176, [R1+0x848] ;  /* 0x0008480001b07983 */ /* 0x000ee80000300a00 */
[----:B------:R-:W4:Y:S04]  /*1f880*/  LDL.LU.64 R178, [R1+0x840] ;  /* 0x0008400001b27983 */ /* 0x000f280000300a00 */
[----:B------:R-:W-:Y:S04]  /*1f890*/  STL.64 [R1+0xe00], R168 ;  /* 0x000e00a801007387 */ /* 0x000fe80000100a00 */
[----:B------:R-:W-:Y:S04]  /*1f8a0*/  STL.64 [R1+0xe08], R170 ;  /* 0x000e08aa01007387 */ /* 0x000fe80000100a00 */
[----:B------:R-:W4:Y:S01]  /*1f8b0*/  LDL.LU.64 R180, [R1+0x838] ;  /* 0x0008380001b47983 */ /* 0x000f220000300a00 */
[----:B--2---:R-:W-:-:S03]  /*1f8c0*/  IMAD.WIDE R174, R0, 0x4, R8 ;  /* 0x0000000400ae7825 */ /* 0x004fc600078e0208 */
[----:B------:R-:W2:Y:S01]  /*1f8d0*/  LDL.LU.64 R8, [R1+0x830] ;  /* 0x0008300001087983 */ /* 0x000ea20000300a00 */
[----:B------:R-:W-:-:S05]  /*1f8e0*/  IMAD.WIDE R172, R0, 0x4, R172 ;  /* 0x0000000400ac7825 */ /* 0x000fca00078e02ac */
        /* <DEDUP_REMOVED lines=49> */
[----:B------:R-:W-:Y:S04]  /*1fc00*/  STL.64 [R1+0xe98], R212 ;  /* 0x000e98d401007387 */ /* 0x000fe80000100a00 */
[----:B------:R-:W2:Y:S01]  /*1fc10*/  LDL.LU.64 R222, [R1+0x980] ;  /* 0x0009800001de7983 */ /* 0x000ea20000300a00 */
[----:B---3--:R-:W-:-:S03]  /*1fc20*/  IMAD.WIDE R214, R0, 0x4, R214 ;  /* 0x0000000400d67825 */ /* 0x008fc600078e02d6 */
[----:B------:R-:W3:Y:S01]  /*1fc30*/  LDL.LU.64 R224, [R1+0x970] ;  /* 0x0009700001e07983 */ /* 0x000ee20000300a00 */
[----:B----4-:R-:W-:-:S03]  /*1fc40*/  IMAD.WIDE R216, R0, 0x4, R216 ;  /* 0x0000000400d87825 */ /* 0x010fc600078e02d8 */
        /* <DEDUP_REMOVED lines=8> */
[----:B------:R-:W-:-:S03]  /*1fcd0*/  IMAD.WIDE R222, R0, 0x4, R222 ;  /* 0x0000000400de7825 */ /* 0x000fc600078e02de */
[----:B------:R-:W4:Y:S01]  /*1fce0*/  LDL.LU.64 R230, [R1+0x920] ;  /* 0x0009200001e67983 */ /* 0x000f220000300a00 */
[----:B---3--:R-:W-:-:S03]  /*1fcf0*/  IMAD.WIDE R224, R0, 0x4, R224 ;  /* 0x0000000400e07825 */ /* 0x008fc600078e02e0 */
[----:B------:R-:W3:Y:S04]  /*1fd00*/  LDL.LU.64 R232, [R1+0x918] ;  /* 0x0009180001e87983 */ /* 0x000ee80000300a00 */
[----:B------:R-:W-:Y:S04]  /*1fd10*/  STL.64 [R1+0xec0], R222 ;  /* 0x000ec0de01007387 */ /* 0x000fe80000100a00 */
[----:B------:R-:W-:Y:S04]  /*1fd20*/  STL.64 [R1+0xec8], R224 ;  /* 0x000ec8e001007387 */ /* 0x000fe80000100a00 */
[----:B------:R-:W3:Y:S01]  /*1fd30*/  LDL.LU.64 R234, [R1+0x910] ;  /* 0x0009100001ea7983 */ /* 0x000ee20000300a00 */
[----:B------:R-:W-:-:S02]  /*1fd40*/  LOP3.LUT R7, R198, 0x20, RZ, 0xfc, !PT ;  /* 0x00000020c6077812 */ /* 0x000fc400078efcff */
[----:B------:R-:W-:Y:S02]  /*1fd50*/  SEL R2, R4, RZ, P2 ;  /* 0x000000ff04027207 */ /* 0x000fe40001000000 */
[----:B------:R-:W-:Y:S02]  /*1fd60*/  SEL R3, RZ, 0x4, P6 ;  /* 0x00000004ff037807 */ /* 0x000fe40003000000 */
[----:B------:R-:W-:Y:S02]  /*1fd70*/  ISETP.GE.AND P6, PT, R7, UR9, PT ;  /* 0x0000000907007c0c */ /* 0x000fe4000bfc6270 */
[----:B------:R-:W-:Y:S02]  /*1fd80*/  LOP3.LUT R7, R198, 0x24, RZ, 0xfc, !PT ;  /* 0x00000024c6077812 */ /* 0x000fe400078efcff */
[----:B------:R-:W-:Y:S02]  /*1fd90*/  ISETP.NE.U32.AND P4, PT, R2, RZ, PT ;  /* 0x000000ff0200720c */ /* 0x000fe40003f85070 */
[----:B------:R-:W-:-:S02]  /*1fda0*/  ISETP.NE.U32.AND P5, PT, R194, RZ, PT ;  /* 0x000000ffc200720c */ /* 0x000fc40003fa5070 */
[----:B------:R-:W-:Y:S02]  /*1fdb0*/  SEL R2, RZ, 0x4, P6 ;  /* 0x00000004ff027807 */ /* 0x000fe40003000000 */
[----:B------:R-:W-:Y:S02]  /*1fdc0*/  SEL R3, R3, RZ, P2 ;  /* 0x000000ff03037207 */ /* 0x000fe40001000000 */
[----:B------:R-:W-:Y:S02]  /*1fdd0*/  ISETP.GE.AND P6, PT, R7, UR9, PT ;  /* 0x0000000907007c0c */ /* 0x000fe4000bfc6270 */
[----:B------:R-:W-:Y:S02]  /*1fde0*/  LOP3.LUT R7, R198, 0x28, RZ, 0xfc, !PT ;  /* 0x00000028c6077812 */ /* 0x000fe400078efcff */
[----:B------:R-:W-:Y:S02]  /*1fdf0*/  IADD3 R4, R196, 0x100000, RZ ;  /* 0x00100000c4047810 */ /* 0x000fe40007ffe0ff */
[----:B------:R-:W-:-:S02]  /*1fe00*/  ISETP.NE.U32.AND P3, PT, R3, RZ, PT ;  /* 0x000000ff0300720c */ /* 0x000fc40003f65070 */
[----:B------:R-:W-:Y:S01]  /*1fe10*/  SEL R2, R2, RZ, P2 ;  /* 0x000000ff02027207 */ /* 0x000fe20001000000 */
[----:B------:R1:W-:Y:S01]  /*1fe20*/  LDGSTS.E [R4+-0x4f400], [R126.64], P0 ;  /* 0xb0c000007e047fae */ /* 0x0003e2000812184c */
[----:B------:R-:W-:Y:S02]  /*1fe30*/  SEL R3, RZ, 0x4, P6 ;  /* 0x00000004ff037807 */ /* 0x000fe40003000000 */
[----:B------:R-:W-:Y:S01]  /*1fe40*/  ISETP.GE.AND P6, PT, R7, UR9, PT ;  /* 0x0000000907007c0c */ /* 0x000fe2000bfc6270 */
[----:B------:R1:W-:Y:S01]  /*1fe50*/  LDGSTS.E [R5+-0x4f000], [R128.64], P5 ;  /* 0xb100000080057fae */ /* 0x0003e2000a92184c */
[----:B------:R-:W-:Y:S02]  /*1fe60*/  LOP3.LUT R7, R198, 0x2c, RZ, 0xfc, !PT ;  /* 0x0000002cc6077812 */ /* 0x000fe400078efcff */
[----:B------:R-:W-:Y:S01]  /*1fe70*/  ISETP.NE.U32.AND P0, PT, R2, RZ, PT ;  /* 0x000000ff0200720c */ /* 0x000fe20003f05070 */
[----:B------:R1:W-:Y:S01]  /*1fe80*/  LDGSTS.E [R4+-0x4ec00], [R130.64], P1 ;  /* 0xb140000082047fae */ /* 0x0003e2000892184c */
[----:B------:R-:W-:-:S02]  /*1fe90*/  SEL R2, RZ, 0x4, P6 ;  /* 0x00000004ff027807 */ /* 0x000fc40003000000 */
[----:B------:R-:W-:Y:S01]  /*1fea0*/  SEL R3, R3, RZ, P2 ;  /* 0x000000ff03037207 */ /* 0x000fe20001000000 */
[----:B------:R1:W-:Y:S01]  /*1feb0*/  LDGSTS.E [R5+-0x4e800], [R132.64], P4 ;  /* 0xb180000084057fae */ /* 0x0003e2000a12184c */
[----:B------:R-:W-:Y:S02]  /*1fec0*/  ISETP.GE.AND P6, PT, R7, UR9, PT ;  /* 0x0000000907007c0c */ /* 0x000fe4000bfc6270 */
[----:B------:R-:W-:Y:S01]  /*1fed0*/  LOP3.LUT R7, R198, 0x30, RZ, 0xfc, !PT ;  /* 0x00000030c6077812 */ /* 0x000fe200078efcff */
[----:B------:R1:W-:Y:S01]  /*1fee0*/  LDGSTS.E [R4+-0x4e400], [R134.64], P3 ;  /* 0xb1c0000086047fae */ /* 0x0003e2000992184c */
[----:B------:R-:W-:Y:S02]  /*1fef0*/  ISETP.NE.U32.AND P5, PT, R3, RZ, PT ;  /* 0x000000ff0300720c */ /* 0x000fe40003fa5070 */
[----:B------:R-:W-:Y:S01]  /*1ff00*/  SEL R2, R2, RZ, P2 ;  /* 0x000000ff02027207 */ /* 0x000fe20001000000 */
[----:B------:R1:W-:Y:S01]  /*1ff10*/  LDGSTS.E [R5+-0x4e000], [R136.64], P0 ;  /* 0xb200000088057fae */ /* 0x0003e2000812184c */
[----:B------:R-:W-:-:S02]  /*1ff20*/  SEL R3, RZ, 0x4, P6 ;  /* 0x00000004ff037807 */ /* 0x000fc40003000000 */
[----:B------:R-:W-:Y:S02]  /*1ff30*/  ISETP.GE.AND P6, PT, R7, UR9, PT ;  /* 0x0000000907007c0c */ /* 0x000fe4000bfc6270 */
[----:B------:R-:W-:Y:S02]  /*1ff40*/  LOP3.LUT R7, R198, 0x34, RZ, 0xfc, !PT ;  /* 0x00000034c6077812 */ /* 0x000fe400078efcff */
[----:B------:R-:W-:Y:S02]  /*1ff50*/  ISETP.NE.U32.AND P1, PT, R2, RZ, PT ;  /* 0x000000ff0200720c */ /* 0x000fe40003f25070 */
[----:B------:R-:W-:Y:S01]  /*1ff60*/  SEL R2, RZ, 0x4, P6 ;  /* 0x00000004ff027807 */ /* 0x000fe20003000000 */
[----:B------:R1:W-:Y:S01]  /*1ff70*/  LDGSTS.E [R4+-0x4dc00], [R138.64], P5 ;  /* 0xb24000008a047fae */ /* 0x0003e2000a92184c */
[----:B------:R-:W-:Y:S02]  /*1ff80*/  SEL R3, R3, RZ, P2 ;  /* 0x000000ff03037207 */ /* 0x000fe40001000000 */
[----:B------:R-:W-:-:S02]  /*1ff90*/  ISETP.GE.AND P6, PT, R7, UR9, PT ;  /* 0x0000000907007c0c */ /* 0x000fc4000bfc6270 */
[----:B------:R-:W-:Y:S02]  /*1ffa0*/  LOP3.LUT R7, R198, 0x38, RZ, 0xfc, !PT ;  /* 0x00000038c6077812 */ /* 0x000fe400078efcff */
[----:B------:R-:W-:Y:S02]  /*1ffb0*/  ISETP.NE.U32.AND P4, PT, R3, RZ, PT ;  /* 0x000000ff0300720c */ /* 0x000fe40003f85070 */
[----:B------:R-:W-:Y:S01]  /*1ffc0*/  SEL R2, R2, RZ, P2 ;  /* 0x000000ff02027207 */ /* 0x000fe20001000000 */
[----:B------:R1:W-:Y:S01]  /*1ffd0*/  LDGSTS.E [R5+-0x4d800], [R140.64], P1 ;  /* 0xb28000008c057fae */ /* 0x0003e2000892184c */
[----:B------:R-:W-:Y:S02]  /*1ffe0*/  SEL R3, RZ, 0x4, P6 ;  /* 0x00000004ff037807 */ /* 0x000fe40003000000 */
[----:B------:R-:W-:Y:S02]  /*1fff0*/  ISETP.GE.AND P6, PT, R7, UR9, PT ;  /* 0x0000000907007c0c */ /* 0x000fe4000bfc6270 */
[----:B------:R-:W-:-:S02]  /*20000*/  LOP3.LUT R7, R198, 0x3c, RZ, 0xfc, !PT ;  /* 0x0000003cc6077812 */ /* 0x000fc400078efcff */
[----:B------:R-:W-:Y:S02]  /*20010*/  ISETP.NE.U32.AND P3, PT, R2, RZ, PT ;  /* 0x000000ff0200720c */ /* 0x000fe40003f65070 */
[----:B------:R-:W-:Y:S01]  /*20020*/  SEL R2, RZ, 0x4, P6 ;  /* 0x00000004ff027807 */ /* 0x000fe20003000000 */
[----:B------:R1:W-:Y:S01]  /*20030*/  LDGSTS.E [R4+-0x4d400], [R142.64], P4 ;  /* 0xb2c000008e047fae */ /* 0x0003e2000a12184c */
[----:B------:R-:W-:Y:S02]  /*20040*/  SEL R3, R3, RZ, P2 ;  /* 0x000000ff03037207 */ /* 0x000fe40001000000 */
[----:B------:R-:W-:Y:S02]  /*20050*/  ISETP.GE.AND P6, PT, R7, UR9, PT ;  /* 0x0000000907007c0c */ /* 0x000fe4000bfc6270 */
[----:B------:R-:W-:Y:S02]  /*20060*/  LOP3.LUT R7, R198, 0x40, RZ, 0xfc, !PT ;  /* 0x00000040c6077812 */ /* 0x000fe400078efcff */
[----:B------:R-:W-:-:S02]  /*20070*/  ISETP.NE.U32.AND P0, PT, R3, RZ, PT ;  /* 0x000000ff0300720c */ /* 0x000fc40003f05070 */
[----:B------:R-:W-:Y:S01]  /*20080*/  SEL R2, R2, RZ, P2 ;  /* 0x000000ff02027207 */ /* 0x000fe20001000000 */
[----:B------:R1:W-:Y:S01]  /*20090*/  LDGSTS.E [R5+-0x4d000], [R144.64], P3 ;  /* 0xb300000090057fae */ /* 0x0003e2000992184c */
[----:B------:R-:W-:Y:S02]  /*200a0*/  SEL R3, RZ, 0x4, P6 ;  /* 0x00000004ff037807 */ /* 0x000fe40003000000 */
[----:B------:R-:W-:Y:S02]  /*200b0*/  ISETP.GE.AND P6, PT, R7, UR9, PT ;  /* 0x0000000907007c0c */ /* 0x000fe4000bfc6270 */
[----:B------:R-:W-:Y:S02]  /*200c0*/  LOP3.LUT R7, R198, 0x44, RZ, 0xfc, !PT ;  /* 0x00000044c6077812 */ /* 0x000fe400078efcff */
[----:B------:R-:W-:Y:S02]  /*200d0*/  ISETP.NE.U32.AND P5, PT, R2, RZ, PT ;  /* 0x000000ff0200720c */ /* 0x000fe40003fa5070 */
[----:B------:R-:W-:Y:S01]  /*200e0*/  SEL R2, RZ, 0x4, P6 ;  /* 0x00000004ff027807 */ /* 0x000fe20003000000 */
[----:B------:R1:W-:Y:S01]  /*200f0*/  LDGSTS.E [R4+-0x4cc00], [R146.64], P0 ;  /* 0xb340000092047fae */ /* 0x0003e2000812184c */
[----:B------:R-:W-:-:S02]  /*20100*/  SEL R3, R3, RZ, P2 ;  /* 0x000000ff03037207 */ /* 0x000fc40001000000 */
[----:B------:R-:W-:Y:S02]  /*20110*/  ISETP.GE.AND P6, PT, R7, UR9, PT ;  /* 0x0000000907007c0c */ /* 0x000fe4000bfc6270 */
[----:B------:R-:W-:Y:S02]  /*20120*/  LOP3.LUT R7, R198, 0x48, RZ, 0xfc, !PT ;  /* 0x00000048c6077812 */ /* 0x000fe400078efcff */
[----:B------:R-:W-:Y:S02]  /*20130*/  ISETP.NE.U32.AND P1, PT, R3, RZ, PT ;  /* 0x000000ff0300720c */ /* 0x000fe40003f25070 */
[----:B------:R-:W-:Y:S01]  /*20140*/  SEL R2, R2, RZ, P2 ;  /* 0x000000ff02027207 */ /* 0x000fe20001000000 */
[----:B------:R1:W-:Y:S01]  /*20150*/  LDGSTS.E [R5+-0x4c800], [R148.64], P5 ;  /* 0xb380000094057fae */ /* 0x0003e2000a92184c */
[----:B------:R-:W-:Y:S02]  /*20160*/  SEL R3, RZ, 0x4, P6 ;  /* 0x00000004ff037807 */ /* 0x000fe40003000000 */
[----:B------:R-:W-:-:S02]  /*20170*/  ISETP.GE.AND P6, PT, R7, UR9, PT ;  /* 0x0000000907007c0c */ /* 0x000fc4000bfc6270 */
[----:B------:R-:W-:Y:S02]  /*20180*/  LOP3.LUT R7, R198, 0x4c, RZ, 0xfc, !PT ;  /* 0x0000004cc6077812 */ /* 0x000fe400078efcff */
[----:B------:R-:W-:Y:S02]  /*20190*/  ISETP.NE.U32.AND P4, PT, R2, RZ, PT ;  /* 0x000000ff0200720c */ /* 0x000fe40003f85070 */
[----:B------:R-:W-:Y:S01]  /*201a0*/  SEL R2, RZ, 0x4, P6 ;  /* 0x00000004ff027807 */ /* 0x000fe20003000000 */
[----:B------:R1:W-:Y:S01]  /*201b0*/  LDGSTS.E [R4+-0x4c400], [R150.64], P1 ;  /* 0xb3c0000096047fae */ /* 0x0003e2000892184c */
[----:B------:R-:W-:Y:S02]  /*201c0*/  SEL R3, R3, RZ, P2 ;  /* 0x000000ff03037207 */ /* 0x000fe40001000000 */
[----:B------:R-:W-:Y:S02]  /*201d0*/  ISETP.GE.AND P6, PT, R7, UR9, PT ;  /* 0x0000000907007c0c */ /* 0x000fe4000bfc6270 */
[----:B------:R-:W-:-:S02]  /*201e0*/  LOP3.LUT R7, R198, 0x50, RZ, 0xfc, !PT ;  /* 0x00000050c6077812 */ /* 0x000fc400078efcff */
[----:B------:R-:W-:Y:S02]  /*201f0*/  ISETP.NE.U32.AND P3, PT, R3, RZ, PT ;  /* 0x000000ff0300720c */ /* 0x000fe40003f65070 */
[----:B------:R-:W-:Y:S01]  /*20200*/  SEL R2, R2, RZ, P2 ;  /* 0x000000ff02027207 */ /* 0x000fe20001000000 */
[----:B------:R1:W-:Y:S01]  /*20210*/  LDGSTS.E [R5+-0x4c000], [R152.64], P4 ;  /* 0xb400000098057fae */ /* 0x0003e2000a12184c */
[----:B------:R-:W-:Y:S02]  /*20220*/  SEL R3, RZ, 0x4, P6 ;  /* 0x00000004ff037807 */ /* 0x000fe40003000000 */
[----:B------:R-:W-:Y:S02]  /*20230*/  ISETP.GE.AND P6, PT, R7, UR9, PT ;  /* 0x0000000907007c0c */ /* 0x000fe4000bfc6270 */
[----:B------:R-:W-:Y:S02]  /*20240*/  LOP3.LUT R7, R198, 0x54, RZ, 0xfc, !PT ;  /* 0x00000054c6077812 */ /* 0x000fe400078efcff */
[----:B------:R-:W-:-:S02]  /*20250*/  ISETP.NE.U32.AND P0, PT, R2, RZ, PT ;  /* 0x000000ff0200720c */ /* 0x000fc40003f05070 */
[----:B------:R-:W-:Y:S01]  /*20260*/  SEL R2, RZ, 0x4, P6 ;  /* 0x00000004ff027807 */ /* 0x000fe20003000000 */
[----:B------:R1:W-:Y:S01]  /*20270*/  LDGSTS.E [R4+-0x4bc00], [R154.64], P3 ;  /* 0xb44000009a047fae */ /* 0x0003e2000992184c */
[----:B------:R-:W-:Y:S02]  /*20280*/  SEL R3, R3, RZ, P2 ;  /* 0x000000ff03037207 */ /* 0x000fe40001000000 */
[----:B------:R-:W-:Y:S02]  /*20290*/  ISETP.GE.AND P6, PT, R7, UR9, PT ;  /* 0x0000000907007c0c */ /* 0x000fe4000bfc6270 */
[----:B------:R-:W-:Y:S02]  /*202a0*/  LOP3.LUT R7, R198, 0x58, RZ, 0xfc, !PT ;  /* 0x00000058c6077812 */ /* 0x000fe400078efcff */
[----:B------:R-:W-:Y:S02]  /*202b0*/  ISETP.NE.U32.AND P5, PT, R3, RZ, PT ;  /* 0x000000ff0300720c */ /* 0x000fe40003fa5070 */
[----:B------:R-:W-:Y:S01]  /*202c0*/  SEL R2, R2, RZ, P2 ;  /* 0x000000ff02027207 */ /* 0x000fe20001000000 */
[----:B------:R1:W-:Y:S01]  /*202d0*/  LDGSTS.E [R5+-0x4b800], [R156.64], P0 ;  /* 0xb48000009c057fae */ /* 0x0003e2000812184c */
[----:B------:R-:W-:Y:S01]  /*202e0*/  SEL R3, RZ, 0x4, P6 ;  /* 0x00000004ff037807 */ /* 0x000fe20003000000 */
[----:B--2---:R-:W-:Y:S01]  /*202f0*/  IMAD.WIDE R228, R0, 0x4, R8 ;  /* 0x0000000400e47825 */ /* 0x004fe200078e0208 */
[----:B------:R-:W-:Y:S01]  /*20300*/  ISETP.NE.U32.AND P1, PT, R2, RZ, PT ;  /* 0x000000ff0200720c */ /* 0x000fe20003f25070 */
[----:B------:R-:W2:Y:S01]  /*20310*/  LDL.LU.64 R8, [R1+0x908] ;  /* 0x0009080001087983 */ /* 0x000ea20000300a00 */
[----:B------:R-:W-:-:S02]  /*20320*/  ISETP.GE.AND P6, PT, R7, UR9, PT ;  /* 0x0000000907007c0c */ /* 0x000fc4000bfc6270 */
[----:B------:R-:W-:-:S03]  /*20330*/  LOP3.LUT R7, R198, 0x5c, RZ, 0xfc, !PT ;  /* 0x0000005cc6077812 */ /* 0x000fc600078efcff */
[----:B------:R1:W-:Y:S01]  /*20340*/  LDGSTS.E [R4+-0x4b400], [R158.64], P5 ;  /* 0xb4c000009e047fae */ /* 0x0003e2000a92184c */
[----:B------:R-:W-:Y:S02]  /*20350*/  SEL R2, RZ, 0x4, P6 ;  /* 0x00000004ff027807 */ /* 0x000fe40003000000 */
[----:B------:R-:W-:Y:S02]  /*20360*/  SEL R3, R3, RZ, P2 ;  /* 0x000000ff03037207 */ /* 0x000fe40001000000 */
[----:B------:R-:W-:Y:S02]  /*20370*/  ISETP.GE.AND P6, PT, R7, UR9, PT ;  /* 0x0000000907007c0c */ /* 0x000fe4000bfc6270 */
[----:B------:R-:W-:Y:S01]  /*20380*/  LOP3.LUT R7, R198, 0x60, RZ, 0xfc, !PT ;  /* 0x00000060c6077812 */ /* 0x000fe200078efcff */
[----:B------:R1:W-:Y:S01]  /*20390*/  LDGSTS.E [R5+-0x4b000], [R160.64], P1 ;  /* 0xb5000000a0057fae */ /* 0x0003e2000892184c */
[----:B------:R-:W-:Y:S02]  /*203a0*/  ISETP.NE.U32.AND P4, PT, R3, RZ, PT ;  /* 0x000000ff0300720c */ /* 0x000fe40003f85070 */
[----:B------:R-:W-:-:S02]  /*203b0*/  SEL R2, R2, RZ, P2 ;  /* 0x000000ff02027207 */ /* 0x000fc40001000000 */
        /* <DEDUP_REMOVED lines=70> */
[----:B------:R-:W-:Y:S02]  /*20820*/  SEL R2, R2, RZ, P2 ;  /* 0x000000ff02027207 */ /* 0x000fe40001000000 */
[----:B------:R-:W-:Y:S02]  /*20830*/  SEL R3, RZ, 0x4, P6 ;  /* 0x00000004ff037807 */ /* 0x000fe40003000000 */
[----:B------:R-:W-:-:S02]  /*20840*/  ISETP.GE.AND P6, PT, R7, UR9, PT ;  /* 0x0000000907007c0c */ /* 0x000fc4000bfc6270 */
[----:B------:R-:W-:Y:S02]  /*20850*/  LOP3.LUT R7, R198, 0x16, RZ, 0xfc, !PT ;  /* 0x00000016c6077812 */ /* 0x000fe400078efcff */
[----:B------:R-:W-:Y:S02]  /*20860*/  ISETP.NE.U32.AND P5, PT, R2, RZ, PT ;  /* 0x000000ff0200720c */ /* 0x000fe40003fa5070 */
[----:B------:R-:W-:Y:S02]  /*20870*/  SEL R2, RZ, 0x4, P6 ;  /* 0x00000004ff027807 */ /* 0x000fe40003000000 */
[----:B------:R-:W-:Y:S02]  /*20880*/  SEL R3, R3, RZ, P2 ;  /* 0x000000ff03037207 */ /* 0x000fe40001000000 */
[----:B------:R-:W-:Y:S02]  /*20890*/  ISETP.GE.AND P6, PT, R7, UR9, PT ;  /* 0x0000000907007c0c */ /* 0x000fe4000bfc6270 */
[----:B------:R-:W-:-:S02]  /*208a0*/  LOP3.LUT R7, R198, 0x1a, RZ, 0xfc, !PT ;  /* 0x0000001ac6077812 */ /* 0x000fc400078efcff */
[----:B------:R-:W-:Y:S02]  /*208b0*/  ISETP.NE.U32.AND P1, PT, R3, RZ, PT ;  /* 0x000000ff0300720c */ /* 0x000fe40003f25070 */
[----:B------:R-:W-:Y:S02]  /*208c0*/  SEL R2, R2, RZ, P2 ;  /* 0x000000ff02027207 */ /* 0x000fe40001000000 */
[----:B------:R-:W-:Y:S02]  /*208d0*/  SEL R3, RZ, 0x4, P6 ;  /* 0x00000004ff037807 */ /* 0x000fe40003000000 */
[----:B------:R-:W-:Y:S02]  /*208e0*/  ISETP.GE.AND P6, PT, R7, UR9, PT ;  /* 0x0000000907007c0c */ /* 0x000fe4000bfc6270 */
[----:B------:R-:W-:Y:S02]  /*208f0*/  LOP3.LUT R7, R198, 0x1e, RZ, 0xfc, !PT ;  /* 0x0000001ec6077812 */ /* 0x000fe400078efcff */
[----:B-1----:R-:W-:-:S02]  /*20900*/  IADD3 R5, R252, 0x100000, RZ ;  /* 0x00100000fc057810 */ /* 0x002fc40007ffe0ff */
[----:B------:R-:W-:Y:S02]  /*20910*/  ISETP.NE.U32.AND P4, PT, R2, RZ, PT ;  /* 0x000000ff0200720c */ /* 0x000fe40003f85070 */
[----:B------:R-:W-:Y:S01]  /*20920*/  SEL R2, RZ, 0x4, P6 ;  /* 0x00000004ff027807 */ /* 0x000fe20003000000 */
[----:B------:R1:W-:Y:S01]  /*20930*/  LDGSTS.E [R5+-0x4fe00], [R184.64], P3 ;  /* 0xb0200000b8057fae */ /* 0x0003e2000992184c */
[----:B------:R-:W-:Y:S02]  /*20940*/  SEL R3, R3, RZ, P2 ;  /* 0x000000ff03037207 */ /* 0x000fe40001000000 */
[----:B------:R-:W-:Y:S02]  /*20950*/  ISETP.GE.AND P6, PT, R7, UR9, PT ;  /* 0x0000000907007c0c */ /* 0x000fe4000bfc6270 */
[----:B------:R-:W-:Y:S02]  /*20960*/  LOP3.LUT R7, R198, 0x22, RZ, 0xfc, !PT ;  /* 0x00000022c6077812 */ /* 0x000fe400078efcff */
[----:B------:R-:W-:-:S02]  /*20970*/  IADD3 R4, R252, 0x100000, RZ ;  /* 0x00100000fc047810 */ /* 0x000fc40007ffe0ff */
[----:B------:R-:W-:Y:S02]  /*20980*/  ISETP.NE.U32.AND P3, PT, R3, RZ, PT ;  /* 0x000000ff0300720c */ /* 0x000fe40003f65070 */
        /* <DEDUP_REMOVED lines=82> */
[----:B----4-:R-:W-:Y:S01]  /*20eb0*/  IMAD.WIDE R226, R0, 0x4, R226 ;  /* 0x0000000400e27825 */ /* 0x010fe200078e02e2 */
[----:B------:R-:W-:Y:S01]  /*20ec0*/  SEL R3, R3, RZ, P2 ;  /* 0x000000ff03037207 */ /* 0x000fe20001000000 */
[----:B------:R1:W-:Y:S01]  /*20ed0*/  LDGSTS.E [R4+-0x4ba00], [R224.64], P5 ;  /* 0xb4600000e0047fae */ /* 0x0003e2000a92184c */
[----:B------:R-:W-:-:S02]  /*20ee0*/  ISETP.GE.AND P6, PT, R7, UR9, PT ;  /* 0x0000000907007c0c */ /* 0x000fc4000bfc6270 */
[----:B------:R-:W-:Y:S02]  /*20ef0*/  LOP3.LUT R7, R198, 0x5a, RZ, 0xfc, !PT ;  /* 0x0000005ac6077812 */ /* 0x000fe400078efcff */
[----:B------:R-:W-:Y:S02]  /*20f00*/  ISETP.NE.U32.AND P4, PT, R3, RZ, PT ;  /* 0x000000ff0300720c */ /* 0x000fe40003f85070 */
[----:B------:R-:W-:Y:S01]  /*20f10*/  SEL R2, R2, RZ, P2 ;  /* 0x000000ff02027207 */ /* 0x000fe20001000000 */
[----:B------:R-:W-:Y:S01]  /*20f20*/  IMAD.WIDE R230, R0, 0x4, R230 ;  /* 0x0000000400e67825 */ /* 0x000fe200078e02e6 */
[----:B------:R-:W-:Y:S01]  /*20f30*/  SEL R3, RZ, 0x4, P6 ;  /* 0x00000004ff037807 */ /* 0x000fe20003000000 */
[----:B------:R-:W-:Y:S01]  /*20f40*/  STL.64 [R1+0xed0], R226 ;  /* 0x000ed0e201007387 */ /* 0x000fe20000100a00 */
[----:B------:R-:W-:Y:S02]  /*20f50*/  ISETP.GE.AND P6, PT, R7, UR9, PT ;  /* 0x0000000907007c0c */ /* 0x000fe4000bfc6270 */
[----:B------:R-:W-:Y:S01]  /*20f60*/  LOP3.LUT R7, R198, 0x5e, RZ, 0xfc, !PT ;  /* 0x0000005ec6077812 */ /* 0x000fe200078efcff */
[----:B---3--:R-:W-:Y:S01]  /*20f70*/  IMAD.WIDE R232, R0, 0x4, R232 ;  /* 0x0000000400e87825 */ /* 0x008fe200078e02e8 */
[----:B------:R-:W-:Y:S01]  /*20f80*/  ISETP.NE.U32.AND P3, PT, R2, RZ, PT ;  /* 0x000000ff0200720c */ /* 0x000fe20003f65070 */
[----:B------:R1:W-:Y:S01]  /*20f90*/  LDGSTS.E [R5+-0x4b600], [R226.64], P1 ;  /* 0xb4a00000e2057fae */ /* 0x0003e2000892184c */
[----:B------:R-:W-:-:S02]  /*20fa0*/  SEL R2, RZ, 0x4, P6 ;  /* 0x00000004ff027807 */ /* 0x000fc40003000000 */
[----:B------:R-:W-:Y:S01]  /*20fb0*/  SEL R3, R3, RZ, P2 ;  /* 0x000000ff03037207 */ /* 0x000fe20001000000 */
[----:B------:R-:W-:Y:S01]  /*20fc0*/  STL.64 [R1+0xed8], R228 ;  /* 0x000ed8e401007387 */ /* 0x000fe20000100a00 */
[----:B------:R-:W-:Y:S02]  /*20fd0*/  ISETP.GE.AND P6, PT, R7, UR9, PT ;  /* 0x0000000907007c0c */ /* 0x000fe4000bfc6270 */
[----:B------:R-:W-:Y:S01]  /*20fe0*/  LOP3.LUT R7, R198, 0x62, RZ, 0xfc, !PT ;  /* 0x00000062c6077812 */ /* 0x000fe200078efcff */
[----:B------:R-:W4:Y:S01]  /*20ff0*/  LDL.LU.64 R238, [R1+0x900] ;  /* 0x0009000001ee7983 */ /* 0x000f220000300a00 */
[----:B------:R-:W-:Y:S02]  /*21000*/  ISETP.NE.U32.AND P0, PT, R3, RZ, PT ;  /* 0x000000ff0300720c */ /* 0x000fe40003f05070 */
[----:B------:R-:W-:Y:S01]  /*21010*/  SEL R2, R2, RZ, P2 ;  /* 0x000000ff02027207 */ /* 0x000fe20001000000 */
[----:B------:R-:W-:Y:S01]  /*21020*/  IMAD.WIDE R234, R0, 0x4, R234 ;  /* 0x0000000400ea7825 */ /* 0x000fe200078e02ea */
[----:B------:R-:W-:Y:S01]  /*21030*/  SEL R3, RZ, 0x4, P6 ;  /* 0x00000004ff037807 */ /* 0x000fe20003000000 */
[----:B------:R-:W4:Y:S01]  /*21040*/  LDL.LU.64 R240, [R1+0x8f8] ;  /* 0x0008f80001f07983 */ /* 0x000f220000300a00 */
[----:B------:R-:W-:-:S02]  /*21050*/  ISETP.GE.AND P6, PT, R7, UR9, PT ;  /* 0x0000000907007c0c */ /* 0x000fc4000bfc6270 */
[----:B------:R-:W-:Y:S01]  /*21060*/  LOP3.LUT R7, R198, 0x66, RZ, 0xfc, !PT ;  /* 0x00000066c6077812 */ /* 0x000fe200078efcff */
[----:B--2---:R-:W-:Y:S01]  /*21070*/  IMAD.WIDE R236, R0, 0x4, R8 ;  /* 0x0000000400ec7825 */ /* 0x004fe200078e0208 */
[----:B------:R-:W-:Y:S01]  /*21080*/  ISETP.NE.U32.AND P5, PT, R2, RZ, PT ;  /* 0x000000ff0200720c */ /* 0x000fe20003fa5070 */
[----:B------:R1:W-:Y:S01]  /*21090*/  LDGSTS.E [R4+-0x4b200], [R228.64], P4 ;  /* 0xb4e00000e4047fae */ /* 0x0003e2000a12184c */
[----:B------:R-:W-:Y:S02]  /*210a0*/  SEL R2, RZ, 0x4, P6 ;  /* 0x00000004ff027807 */ /* 0x000fe40003000000 */
[----:B------:R-:W-:Y:S01]  /*210b0*/  SEL R3, R3, RZ, P2 ;  /* 0x000000ff03037207 */ /* 0x000fe20001000000 */
[----:B------:R-:W-:Y:S01]  /*210c0*/  STL.64 [R1+0xee0], R230 ;  /* 0x000ee0e601007387 */ /* 0x000fe20000100a00 */
[----:B------:R-:W-:Y:S02]  /*210d0*/  ISETP.GE.AND P6, PT, R7, UR9, PT ;  /* 0x0000000907007c0c */ /* 0x000fe4000bfc6270 */
[----:B------:R-:W-:Y:S01]  /*210e0*/  LOP3.LUT R7, R198, 0x6a, RZ, 0xfc, !PT ;  /* 0x0000006ac6077812 */ /* 0x000fe200078efcff */
[----:B------:R-:W-:Y:S01]  /*210f0*/  STL.64 [R1+0xee8], R232 ;  /* 0x000ee8e801007387 */ /* 0x000fe20000100a00 */
[----:B------:R-:W-:-:S02]  /*21100*/  ISETP.NE.U32.AND P1, PT, R3, RZ, PT ;  /* 0x000000ff0300720c */ /* 0x000fc40003f25070 */
[----:B------:R-:W-:Y:S01]  /*21110*/  SEL R2, R2, RZ, P2 ;  /* 0x000000ff02027207 */ /* 0x000fe20001000000 */
[----:B------:R-:W2:Y:S01]  /*21120*/  LDL.LU.64 R242, [R1+0x8f0] ;  /* 0x0008f00001f27983 */ /* 0x000ea20000300a00 */
[----:B------:R-:W-:Y:S02]  /*21130*/  SEL R3, RZ, 0x4, P6 ;  /* 0x00000004ff037807 */ /* 0x000fe40003000000 */
[----:B------:R-:W-:Y:S01]  /*21140*/  ISETP.GE.AND P6, PT, R7, UR9, PT ;  /* 0x0000000907007c0c */ /* 0x000fe2000bfc6270 */
[----:B------:R-:W-:Y:S01]  /*21150*/  STL.64 [R1+0xef0], R234 ;  /* 0x000ef0ea01007387 */ /* 0x000fe20000100a00 */
[----:B------:R-:W-:-:S03]  /*21160*/  ISETP.NE.U32.AND P4, PT, R2, RZ, PT ;  /* 0x000000ff0200720c */ /* 0x000fc60003f85070 */
[----:B------:R-:W2:Y:S01]  /*21170*/  LDL.LU.64 R8, [R1+0x8e8] ;  /* 0x0008e80001087983 */ /* 0x000ea20000300a00 */
[----:B------:R-:W-:Y:S02]  /*21180*/  SEL R2, RZ, 0x4, P6 ;  /* 0x00000004ff027807 */ /* 0x000fe40003000000 */
[----:B------:R-:W-:Y:S01]  /*21190*/  LOP3.LUT R7, R198, 0x6e, RZ, 0xfc, !PT ;  /* 0x0000006ec6077812 */ /* 0x000fe200078efcff */
[----:B------:R1:W-:Y:S01]  /*211a0*/  LDGSTS.E [R5+-0x4ae00], [R230.64], P3 ;  /* 0xb5200000e6057fae */ /* 0x0003e2000992184c */
[----:B------:R-:W-:Y:S02]  /*211b0*/  SEL R2, R2, RZ, P2 ;  /* 0x000000ff02027207 */ /* 0x000fe40001000000 */
[----:B------:R-:W-:Y:S01]  /*211c0*/  ISETP.GE.AND P6, PT, R7, UR9, PT ;  /* 0x0000000907007c0c */ /* 0x000fe2000bfc6270 */
[----:B------:R1:W-:Y:S01]  /*211d0*/  LDGSTS.E [R4+-0x4aa00], [R232.64], P0 ;  /* 0xb5600000e8047fae */ /* 0x0003e2000812184c */
[----:B------:R-:W-:Y:S02]  /*211e0*/  LOP3.LUT R7, R198, 0x72, RZ, 0xfc, !PT ;  /* 0x00000072c6077812 */ /* 0x000fe400078efcff */
[----:B------:R-:W-:Y:S01]  /*211f0*/  ISETP.NE.U32.AND P0, PT, R2, RZ, PT ;  /* 0x000000ff0200720c */ /* 0x000fe20003f05070 */
[----:B------:R1:W-:Y:S01]  /*21200*/  LDGSTS.E [R5+-0x4a600], [R234.64], P5 ;  /* 0xb5a00000ea057fae */ /* 0x0003e2000a92184c */
[----:B------:R-:W-:-:S02]  /*21210*/  SEL R3, R3, RZ, P2 ;  /* 0x000000ff03037207 */ /* 0x000fc40001000000 */
[----:B------:R-:W-:Y:S01]  /*21220*/  SEL R2, RZ, 0x4, P6 ;  /* 0x00000004ff027807 */ /* 0x000fe20003000000 */
[----:B------:R1:W-:Y:S01]  /*21230*/  LDGSTS.E [R4+-0x4a200], [R236.64], P1 ;  /* 0xb5e00000ec047fae */ /* 0x0003e2000892184c */
[----:B------:R-:W-:Y:S02]  /*21240*/  ISETP.GE.AND P6, PT, R7, UR9, PT ;  /* 0x0000000907007c0c */ /* 0x000fe4000bfc6270 */
[----:B------:R-:W-:Y:S02]  /*21250*/  LOP3.LUT R7, R198, 0x76, RZ, 0xfc, !PT ;  /* 0x00000076c6077812 */ /* 0x000fe400078efcff */
[----:B------:R-:W-:Y:S02]  /*21260*/  ISETP.NE.U32.AND P3, PT, R3, RZ, PT ;  /* 0x000000ff0300720c */ /* 0x000fe40003f65070 */
[----:B------:R-:W-:Y:S02]  /*21270*/  SEL R3, RZ, 0x4, P6 ;  /* 0x00000004ff037807 */ /* 0x000fe40003000000 */
[----:B------:R-:W-:-:S02]  /*21280*/  ISETP.GE.AND P6, PT, R7, UR9, PT ;  /* 0x0000000907007c0c */ /* 0x000fc4000bfc6270 */
[----:B------:R-:W-:Y:S01]  /*21290*/  LOP3.LUT R7, R198, 0x7a, RZ, 0xfc, !PT ;  /* 0x0000007ac6077812 */ /* 0x000fe200078efcff */
[----:B------:R-:W-:Y:S03]  /*212a0*/  STL.64 [R1+0xef8], R236 ;  /* 0x000ef8ec01007387 */ /* 0x000fe60000100a00 */
[----:B------:R-:W-:Y:S02]  /*212b0*/  ISETP.GE.AND P1, PT, R7, UR9, PT ;  /* 0x0000000907007c0c */ /* 0x000fe4000bf26270 */
[----:B------:R-:W2:Y:S04]  /*212c0*/  LDL.LU.64 R6, [R1+0x8e0] ;  /* 0x0008e00001067983 */ /* 0x000ea80000300a00 */
[----:B------:R-:W1:Y:S04]  /*212d0*/  LDL.LU.64 R126, [R1+0x8d8] ;  /* 0x0008d800017e7983 */ /* 0x000e680000300a00 */
[----:B------:R-:W2:Y:S04]  /*212e0*/  LDL.LU.64 R122, [R1+0x8d0] ;  /* 0x0008d000017a7983 */ /* 0x000ea80000300a00 */
[----:B------:R-:W3:Y:S01]  /*212f0*/  S2R R194, SR_TID.X ;  /* 0x0000000000c27919 */ /* 0x000ee20000002100 */
[----:B------:R-:W-:-:S02]  /*21300*/  SEL R2, R2, RZ, P2 ;  /* 0x000000ff02027207 */ /* 0x000fc40001000000 */
[----:B------:R-:W-:Y:S02]  /*21310*/  SEL R3, R3, RZ, P2 ;  /* 0x000000ff03037207 */ /* 0x000fe40001000000 */
[----:B------:R-:W-:Y:S02]  /*21320*/  ISETP.NE.U32.AND P5, PT, R2, RZ, PT ;  /* 0x000000ff0200720c */ /* 0x000fe40003fa5070 */
[----:B------:R-:W-:Y:S02]  /*21330*/  SEL R2, RZ, 0x4, P6 ;  /* 0x00000004ff027807 */ /* 0x000fe40003000000 */
[----:B------:R-:W-:Y:S02]  /*21340*/  ISETP.NE.U32.AND P6, PT, R3, RZ, PT ;  /* 0x000000ff0300720c */ /* 0x000fe40003fc5070 */
[----:B------:R-:W-:Y:S02]  /*21350*/  SEL R2, R2, RZ, P2 ;  /* 0x000000ff02027207 */ /* 0x000fe40001000000 */
[----:B------:R-:W-:-:S02]  /*21360*/  SEL R3, RZ, 0x4, P1 ;  /* 0x00000004ff037807 */ /* 0x000fc40000800000 */
[----:B------:R-:W-:Y:S02]  /*21370*/  ISETP.NE.U32.AND P1, PT, R2, RZ, PT ;  /* 0x000000ff0200720c */ /* 0x000fe40003f25070 */
[----:B------:R-:W-:Y:S02]  /*21380*/  SEL R2, R3, RZ, P2 ;  /* 0x000000ff03027207 */ /* 0x000fe40001000000 */
[----:B---3--:R-:W-:Y:S01]  /*21390*/  LOP3.LUT R194, R194, 0x7f, RZ, 0xc0, !PT ;  /* 0x0000007fc2c27812 */ /* 0x008fe200078ec0ff */
[----:B------:R-:W-:Y:S01]  /*213a0*/  UIADD3 UR7, UR4, -0x180, URZ ;  /* 0xfffffe8004077890 */ /* 0x000fe2000fffe03f */
[----:B------:R-:W-:Y:S02]  /*213b0*/  IADD3 R120, R252, 0x100000, RZ ;  /* 0x00100000fc787810 */ /* 0x000fe40007ffe0ff */
[----:B------:R-:W-:Y:S01]  /*213c0*/  LOP3.LUT R121, R198, 0x4, RZ, 0xfc, !PT ;  /* 0x00000004c6797812 */ /* 0x000fe200078efcff */
[----:B----4-:R-:W-:-:S04]  /*213d0*/  IMAD.WIDE R238, R0, 0x4, R238 ;  /* 0x0000000400ee7825 */ /* 0x010fc800078e02ee */
[----:B------:R-:W-:Y:S01]  /*213e0*/  IMAD.WIDE R240, R0, 0x4, R240 ;  /* 0x0000000400f07825 */ /* 0x000fe200078e02f0 */
[----:B------:R-:W-:Y:S04]  /*213f0*/  STL.64 [R1+0xf00], R238 ;  /* 0x000f00ee01007387 */ /* 0x000fe80000100a00 */
[----:B------:R-:W-:Y:S04]  /*21400*/  STL.64 [R1+0xf08], R240 ;  /* 0x000f08f001007387 */ /* 0x000fe80000100a00 */
[----:B------:R1:W-:Y:S01]  /*21410*/  LDGSTS.E [R5+-0x49e00], [R238.64], P4 ;  /* 0xb6200000ee057fae */ /* 0x0003e2000a12184c */
[----:B------:R-:W-:Y:S01]  /*21420*/  ISETP.GE.AND P4, PT, R194, UR9, PT ;  /* 0x00000009c2007c0c */ /* 0x000fe2000bf86270 */
[----:B--2---:R-:W-:Y:S01]  /*21430*/  IMAD.WIDE R242, R0, 0x4, R242 ;  /* 0x0000000400f27825 */ /* 0x004fe200078e02f2 */
[----:B------:R-:W-:Y:S01]  /*21440*/  LOP3.LUT R194, R198, 0x7e, RZ, 0xfc, !PT ;  /* 0x0000007ec6c27812 */ /* 0x000fe200078efcff */
[----:B------:R1:W-:Y:S02]  /*21450*/  LDGSTS.E [R4+-0x49a00], [R240.64], P3 ;  /* 0xb6600000f0047fae */ /* 0x0003e4000992184c */
[----:B------:R-:W-:-:S02]  /*21460*/  IMAD.WIDE R8, R0, 0x4, R8 ;  /* 0x0000000400087825 */ /* 0x000fc400078e0208 */
[----:B------:R-:W-:Y:S04]  /*21470*/  STL.64 [R1+0xf10], R242 ;  /* 0x000f10f201007387 */ /* 0x000fe80000100a00 */
[----:B------:R2:W-:Y:S01]  /*21480*/  STL.64 [R1+0xf18], R8 ;  /* 0x000f180801007387 */ /* 0x0005e20000100a00 */
[----:B------:R-:W-:-:S03]  /*21490*/  ISETP.NE.U32.AND P3, PT, R2, RZ, PT ;  /* 0x000000ff0200720c */ /* 0x000fc60003f65070 */
[----:B------:R-:W3:Y:S01]  /*214a0*/  LDL.LU.64 R124, [R1+0x8c8] ;  /* 0x0008c800017c7983 */ /* 0x000ee20000300a00 */
[----:B------:R-:W-:Y:S02]  /*214b0*/  SEL R2, RZ, 0x4, P4 ;  /* 0x00000004ff027807 */ /* 0x000fe40002000000 */
[----:B------:R-:W-:Y:S01]  /*214c0*/  ISETP.GE.AND P4, PT, R194, UR9, PT ;  /* 0x00000009c2007c0c */ /* 0x000fe2000bf86270 */
[----:B------:R-:W-:Y:S01]  /*214d0*/  IMAD.MOV.U32 R194, RZ, RZ, 0x7f ;  /* 0x0000007fffc27424 */ /* 0x000fe200078e00ff */
[----:B------:R-:W-:Y:S01]  /*214e0*/  SEL R2, R2, RZ, P2 ;  /* 0x000000ff02027207 */ /* 0x000fe20001000000 */
[----:B------:R1:W-:Y:S01]  /*214f0*/  LDGSTS.E [R5+-0x49600], [R242.64], P0 ;  /* 0xb6a00000f2057fae */ /* 0x0003e2000812184c */
[----:B------:R-:W-:Y:S02]  /*21500*/  SEL R3, RZ, 0x4, P4 ;  /* 0x00000004ff037807 */ /* 0x000fe40002000000 */
[----:B------:R-:W-:Y:S01]  /*21510*/  ISETP.GE.AND P4, PT, R198, UR7, PT ;  /* 0x00000007c6007c0c */ /* 0x000fe2000bf86270 */
[----:B------:R1:W-:Y:S01]  /*21520*/  LDGSTS.E [R4+-0x49200], [R8.64], P5 ;  /* 0xb6e0000008047fae */ /* 0x0003e2000a92184c */
[----:B------:R-:W-:-:S02]  /*21530*/  IADD3 R194, R194, c[0x0][0x180], RZ ;  /* 0x00006000c2c27a10 */ /* 0x000fc40007ffe0ff */
[----:B------:R-:W-:Y:S02]  /*21540*/  ISETP.NE.U32.AND P0, PT, R2, RZ, PT ;  /* 0x000000ff0200720c */ /* 0x000fe40003f05070 */
[----:B------:R-:W-:Y:S02]  /*21550*/  SEL R3, R3, RZ, P2 ;  /* 0x000000ff03037207 */ /* 0x000fe40001000000 */
[----:B------:R-:W-:Y:S02]  /*21560*/  ISETP.GT.AND P2, PT, R194, 0x1ff, PT ;  /* 0x000001ffc200780c */ /* 0x000fe40003f44270 */
[----:B------:R-:W-:Y:S02]  /*21570*/  SEL R2, RZ, 0x4, P4 ;  /* 0x00000004ff027807 */ /* 0x000fe40002000000 */
[----:B------:R-:W-:Y:S02]  /*21580*/  ISETP.NE.U32.AND P5, PT, R3, RZ, PT ;  /* 0x000000ff0300720c */ /* 0x000fe40003fa5070 */
[----:B------:R-:W-:Y:S01]  /*21590*/  SEL R194, R2, RZ, P2 ;  /* 0x000000ff02c27207 */ /* 0x000fe20001000000 */
[----:B------:R-:W-:-:S04]  /*215a0*/  IMAD.WIDE R6, R0, 0x4, R6 ;  /* 0x0000000400067825 */ /* 0x000fc800078e0206 */
[C---:B-1----:R-:W-:Y:S01]  /*215b0*/  IMAD.WIDE R4, R0.reuse, 0x4, R126 ;  /* 0x0000000400047825 */ /* 0x042fe200078e027e */
[----:B------:R-:W-:Y:S03]  /*215c0*/  STL.64 [R1+0xf20], R6 ;  /* 0x000f200601007387 */ /* 0x000fe60000100a00 */
[----:B------:R-:W-:Y:S01]  /*215d0*/  IMAD.WIDE R2, R0, 0x4, R122 ;  /* 0x0000000400027825 */ /* 0x000fe200078e027a */
[----:B------:R-:W-:Y:S01]  /*215e0*/  LOP3.LUT R123, R198, 0x8, RZ, 0xfc, !PT ;  /* 0x00000008c67b7812 */ /* 0x000fe200078efcff */
[----:B------:R-:W-:Y:S04]  /*215f0*/  STL.64 [R1+0xf28], R4 ;  /* 0x000f280401007387 */ /* 0x000fe80000100a00 */
[----:B------:R1:W-:Y:S01]  /*21600*/  LDGSTS.E [R120+-0x48e00], [R6.64], P6 ;  /* 0xb720000006787fae */ /* 0x0003e2000b12184c */
[----:B------:R-:W-:-:S03]  /*21610*/  ISETP.GE.AND P6, PT, R123, UR7, PT ;  /* 0x000000077b007c0c */ /* 0x000fc6000bfc6270 */
[----:B------:R4:W-:Y:S04]  /*21620*/  STL.64 [R1+0xf30], R2 ;  /* 0x000f300201007387 */ /* 0x0009e80000100a00 */
[----:B------:R-:W3:Y:S04]  /*21630*/  LDL.LU.64 R152, [R1+0x8c0] ;  /* 0x0008c00001987983 */ /* 0x000ee80000300a00 */
[----:B------:R-:W3:Y:S01]  /*21640*/  LDL.LU.64 R122, [R1+0x8b8] ;  /* 0x0008b800017a7983 */ /* 0x000ee20000300a00 */
[C---:B--2---:R-:W-:Y:S02]  /*21650*/  IADD3 R9, R252.reuse, 0x100000, RZ ;  /* 0x00100000fc097810 */ /* 0x044fe40007ffe0ff */
[----:B------:R-:W-:Y:S01]  /*21660*/  IADD3 R8, R252, 0x100000, RZ ;  /* 0x00100000fc087810 */ /* 0x000fe20007ffe0ff */
[----:B------:R-:W2:Y:S01]  /*21670*/  LDL.LU.64 R150, [R1+0x8b0] ;  /* 0x0008b00001967983 */ /* 0x000ea20000300a00 */
[----:B-1----:R-:W-:-:S03]  /*21680*/  LOP3.LUT R120, R198, 0xc, RZ, 0xfc, !PT ;  /* 0x0000000cc6787812 */ /* 0x002fc600078efcff */
[----:B------:R3:W-:Y:S01]  /*21690*/  LDGSTS.E [R9+-0x48a00], [R4.64], P1 ;  /* 0xb760000004097fae */ /* 0x0007e2000892184c */
[----:B------:R-:W-:Y:S02]  /*216a0*/  ISETP.GE.AND P1, PT, R121, UR7, PT ;  /* 0x0000000779007c0c */ /* 0x000fe4000bf26270 */
[----:B------:R-:W-:Y:S01]  /*216b0*/  LOP3.LUT R121, R198, 0x10, RZ, 0xfc, !PT ;  /* 0x00000010c6797812 */ /* 0x000fe200078efcff */
[----:B------:R4:W-:Y:S01]  /*216c0*/  LDGSTS.E [R8+-0x48600], [R2.64], P3 ;  /* 0xb7a0000002087fae */ /* 0x0009e2000992184c */
[----:B------:R-:W-:-:S03]  /*216d0*/  ISETP.GE.AND P3, PT, R120, UR7, PT ;  /* 0x0000000778007c0c */ /* 0x000fc6000bf66270 */
[----:B------:R-:W2:Y:S01]  /*216e0*/  LDL.LU.64 R148, [R1+0x8a8] ;  /* 0x0008a80001947983 */ /* 0x000ea20000300a00 */
[----:B----4-:R-:W-:Y:S02]  /*216f0*/  SEL R2, RZ, 0x4, P1 ;  /* 0x00000004ff027807 */ /* 0x010fe40000800000 */
[----:B------:R-:W-:Y:S02]  /*21700*/  ISETP.GE.AND P1, PT, R121, UR7, PT ;  /* 0x0000000779007c0c */ /* 0x000fe4000bf26270 */
[----:B------:R-:W4:Y:S04]  /*21710*/  LDL.LU.64 R120, [R1+0x8a0] ;  /* 0x0008a00001787983 */ /* 0x000f280000300a00 */
[----:B------:R-:W4:Y:S04]  /*21720*/  LDL.LU.64 R146, [R1+0x898] ;  /* 0x0008980001927983 */ /* 0x000f280000300a00 */
[----:B------:R-:W4:Y:S04]  /*21730*/  LDL.LU.64 R142, [R1+0x890] ;  /* 0x00089000018e7983 */ /* 0x000f280000300a00 */
[----:B------:R-:W4:Y:S04]  /*21740*/  LDL.LU.64 R138, [R1+0x888] ;  /* 0x00088800018a7983 */ /* 0x000f280000300a00 */
[----:B------:R-:W4:Y:S04]  /*21750*/  LDL.LU.64 R132, [R1+0x828] ;  /* 0x0008280001847983 */ /* 0x000f280000300a00 */
[----:B------:R-:W4:Y:S04]  /*21760*/  LDL.LU.64 R128, [R1+0x820] ;  /* 0x0008200001807983 */ /* 0x000f280000300a00 */
[----:B------:R-:W4:Y:S01]  /*21770*/  LDL.LU.64 R126, [R1+0x818] ;  /* 0x00081800017e7983 */ /* 0x000f220000300a00 */
[----:B------:R-:W-:-:S02]  /*21780*/  ISETP.NE.U32.AND P4, PT, R194, RZ, PT ;  /* 0x000000ffc200720c */ /* 0x000fc40003f85070 */
[----:B------:R-:W-:Y:S02]  /*21790*/  IADD3 R3, R252, 0x100000, RZ ;  /* 0x00100000fc037810 */ /* 0x000fe40007ffe0ff */
[----:B------:R-:W-:Y:S02]  /*217a0*/  SEL R194, RZ, 0x4, P6 ;  /* 0x00000004ffc27807 */ /* 0x000fe40003000000 */
[----:B------:R-:W-:Y:S02]  /*217b0*/  SEL R6, R2, RZ, P2 ;  /* 0x000000ff02067207 */ /* 0x000fe40001000000 */
[----:B------:R-:W-:Y:S02]  /*217c0*/  SEL R194, R194, RZ, P2 ;  /* 0x000000ffc2c27207 */ /* 0x000fe40001000000 */
[----:B------:R-:W-:Y:S02]  /*217d0*/  SEL R2, RZ, 0x4, P3 ;  /* 0x00000004ff027807 */ /* 0x000fe40001800000 */
[----:B------:R-:W-:-:S02]  /*217e0*/  ISETP.NE.U32.AND P3, PT, R194, RZ, PT ;  /* 0x000000ffc200720c */ /* 0x000fc40003f65070 */
[----:B------:R-:W-:Y:S02]  /*217f0*/  SEL R194, RZ, 0x4, P1 ;  /* 0x00000004ffc27807 */ /* 0x000fe40000800000 */
[----:B------:R-:W-:Y:S02]  /*21800*/  SEL R2, R2, RZ, P2 ;  /* 0x000000ff02027207 */ /* 0x000fe40001000000 */
[----:B------:R-:W-:Y:S02]  /*21810*/  SEL R194, R194, RZ, P2 ;  /* 0x000000ffc2c27207 */ /* 0x000fe40001000000 */
[----:B------:R-:W-:Y:S02]  /*21820*/  ISETP.NE.U32.AND P1, PT, R2, RZ, PT ;  /* 0x000000ff0200720c */ /* 0x000fe40003f25070 */
[----:B------:R-:W-:Y:S01]  /*21830*/  ISETP.NE.U32.AND P6, PT, R6, RZ, PT ;  /* 0x000000ff0600720c */ /* 0x000fe20003fc5070 */
[----:B---3--:R-:W-:Y:S01]  /*21840*/  IMAD.WIDE R4, R0, 0x4, R124 ;  /* 0x0000000400047825 */ /* 0x008fe200078e027c */
[----:B------:R-:W-:-:S04]  /*21850*/  LOP3.LUT R125, R198, 0x14, RZ, 0xfc, !PT ;  /* 0x00000014c67d7812 */ /* 0x000fc800078efcff */
[----:B------:R1:W-:Y:S04]  /*21860*/  STL.64 [R1+0xaa8], R4 ;  /* 0x000aa80401007387 */ /* 0x0003e80000100a00 */
[----:B------:R-:W3:Y:S04]  /*21870*/  LDL.LU.64 R130, [R1+0x810] ;  /* 0x0008100001827983 */ /* 0x000ee80000300a00 */
[----:B------:R-:W3:Y:S04]  /*21880*/  LDL.LU.64 R144, [R1+0x808] ;  /* 0x0008080001907983 */ /* 0x000ee80000300a00 */
[----:B------:R1:W-:Y:S01]  /*21890*/  LDGSTS.E [R3+-0x48200], [R4.64], P5 ;  /* 0xb7e0000004037fae */ /* 0x0003e2000a92184c */
[----:B------:R-:W-:-:S03]  /*218a0*/  ISETP.GE.AND P5, PT, R125, UR7, PT ;  /* 0x000000077d007c0c */ /* 0x000fc6000bfa6270 */
[----:B------:R-:W3:Y:S04]  /*218b0*/  LDL.LU.64 R140, [R1+0x800] ;  /* 0x00080000018c7983 */ /* 0x000ee80000300a00 */
[----:B------:R-:W3:Y:S04]  /*218c0*/  LDL.LU.64 R124, [R1+0x7f8] ;  /* 0x0007f800017c7983 */ /* 0x000ee80000300a00 */
[----:B------:R-:W3:Y:S04]  /*218d0*/  LDL.LU.64 R136, [R1+0x7f0] ;  /* 0x0007f00001887983 */ /* 0x000ee80000300a00 */
[----:B------:R-:W3:Y:S04]  /*218e0*/  LDL.LU.64 R134, [R1+0x7e8] ;  /* 0x0007e80001867983 */ /* 0x000ee80000300a00 */
[----:B------:R-:W-:Y:S01]  /*218f0*/  STL.64 [R1+0xf38], R194 ;  /* 0x000f38c201007387 */ /* 0x000fe20000100a00 */
[----:B------:R-:W-:-:S03]  /*21900*/  IMAD.WIDE R22, R199, 0x4, R22 ;  /* 0x00000004c7167825 */ /* 0x000fc600078e0216 */
[----:B------:R-:W0:Y:S01]  /*21910*/  LDGDEPBAR ;  /* 0x00000000000079af */ /* 0x000e220000000000 */
[----:B-1----:R-:W-:-:S03]  /*21920*/  IMAD.WIDE R2, R199, 0x4, R122 ;  /* 0x00000004c7027825 */ /* 0x002fc600078e027a */
[----:B------:R-:W3:Y:S01]  /*21930*/  LDL.LU.64 R122, [R1+0x7e0] ;  /* 0x0007e000017a7983 */ /* 0x000ee20000300a00 */
[----:B------:R-:W-:-:S04]  /*21940*/  IMAD.WIDE R4, R199, 0x4, R152 ;  /* 0x00000004c7047825 */ /* 0x000fc800078e0298 */
[C---:B--2---:R-:W-:Y:S01]  /*21950*/  IMAD.WIDE R6, R199.reuse, 0x4, R150 ;  /* 0x00000004c7067825 */ /* 0x044fe200078e0296 */
[----:B------:R4:W-:Y:S04]  /*21960*/  STL.64 [R1+0xaa0], R4 ;  /* 0x000aa00401007387 */ /* 0x0009e80000100a00 */
[----:B------:R1:W-:Y:S04]  /*21970*/  STL.64 [R1+0xa98], R2 ;  /* 0x000a980201007387 */ /* 0x0003e80000100a00 */
[----:B------:R-:W-:Y:S01]  /*21980*/  STL.64 [R1+0xa90], R6 ;  /* 0x000a900601007387 */ /* 0x000fe20000100a00 */
[----:B----4-:R-:W-:-:S03]  /*21990*/  IMAD.WIDE R4, R199, 0x4, R120 ;  /* 0x00000004c7047825 */ /* 0x010fc600078e0278 */
[----:B------:R-:W2:Y:S01]  /*219a0*/  LDL.LU.64 R120, [R1+0x7d8] ;  /* 0x0007d80001787983 */ /* 0x000ea20000300a00 */
[----:B-1----:R-:W-:-:S05]  /*219b0*/  IMAD.WIDE R2, R199, 0x4, R148 ;  /* 0x00000004c7027825 */ /* 0x002fca00078e0294 */
[----:B------:R1:W-:Y:S01]  /*219c0*/  STL.64 [R1+0xa88], R2 ;  /* 0x000a880201007387 */ /* 0x0003e20000100a00 */
[----:B------:R-:W-:-:S03]  /*219d0*/  IMAD.WIDE R210, R199, 0x4, R142 ;  /* 0x00000004c7d27825 */ /* 0x000fc600078e028e */
[----:B------:R4:W-:Y:S01]  /*219e0*/  STL.64 [R1+0xa80], R4 ;  /* 0x000a800401007387 */ /* 0x0009e20000100a00 */
[----:B-1----:R-:W-:-:S04]  /*219f0*/  IMAD.WIDE R2, R199, 0x4, R146 ;  /* 0x00000004c7027825 */ /* 0x002fc800078e0292 */
[C---:B----4-:R-:W-:Y:S01]  /*21a00*/  IMAD.WIDE R4, R199.reuse, 0x4, R132 ;  /* 0x00000004c7047825 */ /* 0x050fe200078e0284 */
[----:B------:R1:W-:Y:S03]  /*21a10*/  STL.64 [R1+0xa78], R2 ;  /* 0x000a780201007387 */ /* 0x0003e60000100a00 */
[C---:B-1----:R-:W-:Y:S02]  /*21a20*/  IMAD.WIDE R2, R199.reuse, 0x4, R128 ;  /* 0x00000004c7027825 */ /* 0x042fe400078e0280 */
[----:B------:R-:W4:Y:S04]  /*21a30*/  LDL.LU.64 R128, [R1+0x7d0] ;  /* 0x0007d00001807983 */ /* 0x000f280000300a00 */
[----:B------:R-:W-:Y:S04]  /*21a40*/  STL.64 [R1+0xa60], R4 ;  /* 0x000a600401007387 */ /* 0x000fe80000100a00 */
[----:B------:R-:W-:Y:S04]  /*21a50*/  STL.64 [R1+0xa70], R210 ;  /* 0x000a70d201007387 */ /* 0x000fe80000100a00 */
[----:B------:R1:W-:Y:S04]  /*21a60*/  STL.64 [R1+0xa58], R2 ;  /* 0x000a580201007387 */ /* 0x0003e80000100a00 */
[----:B------:R-:W-:Y:S01]  /*21a70*/  STL.64 [R1+0xf40], R210 ;  /* 0x000f40d201007387 */ /* 0x000fe20000100a00 */
[----:B------:R-:W-:-:S03]  /*21a80*/  IMAD.WIDE R154, R199, 0x4, R138 ;  /* 0x00000004c79a7825 */ /* 0x000fc600078e028a */
[----:B------:R-:W4:Y:S01]  /*21a90*/  LDL.LU.64 R146, [R1+0x7c8] ;  /* 0x0007c80001927983 */ /* 0x000f220000300a00 */
[----:B-1----:R-:W-:-:S03]  /*21aa0*/  IMAD.WIDE R2, R199, 0x4, R126 ;  /* 0x00000004c7027825 */ /* 0x002fc600078e027e */
[----:B------:R-:W4:Y:S04]  /*21ab0*/  LDL.LU.64 R142, [R1+0x7c0] ;  /* 0x0007c000018e7983 */ /* 0x000f280000300a00 */
[----:B------:R1:W-:Y:S04]  /*21ac0*/  STL.64 [R1+0xa50], R2 ;  /* 0x000a500201007387 */ /* 0x0003e80000100a00 */
[----:B------:R-:W4:Y:S04]  /*21ad0*/  LDL.LU.64 R138, [R1+0x7b8] ;  /* 0x0007b800018a7983 */ /* 0x000f280000300a00 */
[----:B------:R-:W4:Y:S04]  /*21ae0*/  LDL.LU.64 R132, [R1+0x7b0] ;  /* 0x0007b00001847983 */ /* 0x000f280000300a00 */
[----:B------:R-:W4:Y:S04]  /*21af0*/  LDL.LU.64 R126, [R1+0x7a8] ;  /* 0x0007a800017e7983 */ /* 0x000f280000300a00 */
[----:B------:R-:W-:Y:S04]  /*21b00*/  STL.64 [R1+0xa68], R154 ;  /* 0x000a689a01007387 */ /* 0x000fe80000100a00 */
[----:B------:R-:W-:Y:S01]  /*21b10*/  STL.64 [R1+0xf48], R154 ;  /* 0x000f489a01007387 */ /* 0x000fe20000100a00 */
[----:B---3--:R-:W-:-:S03]  /*21b20*/  IMAD.WIDE R4, R199, 0x4, R130 ;  /* 0x00000004c7047825 */ /* 0x008fc600078e0282 */
[----:B------:R-:W3:Y:S01]  /*21b30*/  LDL.LU.64 R130, [R1+0x7a0] ;  /* 0x0007a00001827983 */ /* 0x000ee20000300a00 */
[----:B-1----:R-:W-:-:S03]  /*21b40*/  IMAD.WIDE R2, R199, 0x4, R144 ;  /* 0x00000004c7027825 */ /* 0x002fc600078e0290 */
[----:B------:R-:W-:Y:S04]  /*21b50*/  STL.64 [R1+0x428], R4 ;  /* 0x0004280401007387 */ /* 0x000fe80000100a00 */
[----:B------:R1:W-:Y:S01]  /*21b60*/  STL.64 [R1+0x420], R2 ;  /* 0x0004200201007387 */ /* 0x0003e20000100a00 */
[----:B------:R-:W-:-:S03]  /*21b70*/  IMAD.WIDE R208, R199, 0x4, R124 ;  /* 0x00000004c7d07825 */ /* 0x000fc600078e027c */
[----:B------:R-:W3:Y:S01]  /*21b80*/  LDL.LU.64 R124, [R1+0x798] ;  /* 0x00079800017c7983 */ /* 0x000ee20000300a00 */
[----:B------:R-:W-:-:S04]  /*21b90*/  IMAD.WIDE R194, R199, 0x4, R140 ;  /* 0x00000004c7c27825 */ /* 0x000fc800078e028c */
[C---:B-1----:R-:W-:Y:S01]  /*21ba0*/  IMAD.WIDE R2, R199.reuse, 0x4, R134 ;  /* 0x00000004c7027825 */ /* 0x042fe200078e0286 */
[----:B------:R-:W-:Y:S04]  /*21bb0*/  STL.64 [R1+0x418], R194 ;  /* 0x000418c201007387 */ /* 0x000fe80000100a00 */
[----:B------:R-:W-:Y:S04]  /*21bc0*/  STL.64 [R1+0xf58], R194 ;  /* 0x000f58c201007387 */ /* 0x000fe80000100a00 */
[----:B------:R1:W-:Y:S02]  /*21bd0*/  STL.64 [R1+0x3f8], R2 ;  /* 0x0003f80201007387 */ /* 0x0003e40000100a00 */
[----:B-1----:R-:W-:-:S02]  /*21be0*/  IMAD.WIDE R2, R199, 0x4, R122 ;  /* 0x00000004c7027825 */ /* 0x002fc400078e027a */
[----:B------:R-:W3:Y:S04]  /*21bf0*/  LDL.LU.64 R122, [R1+0x790] ;  /* 0x00079000017a7983 */ /* 0x000ee80000300a00 */
[----:B------:R-:W-:Y:S04]  /*21c00*/  STL.64 [R1+0x410], R208 ;  /* 0x000410d001007387 */ /* 0x000fe80000100a00 */
[----:B------:R2:W-:Y:S04]  /*21c10*/  STL.64 [R1+0x3f0], R2 ;  /* 0x0003f00201007387 */ /* 0x0005e80000100a00 */
[----:B------:R-:W-:Y:S01]  /*21c20*/  STL.64 [R1+0xf50], R208 ;  /* 0x000f50d001007387 */ /* 0x000fe20000100a00 */
[----:B------:R-:W-:-:S03]  /*21c30*/  IMAD.WIDE R152, R199, 0x4, R136 ;  /* 0x00000004c7987825 */ /* 0x000fc600078e0288 */
[----:B------:R-:W3:Y:S04]  /*21c40*/  LDL.LU.64 R144, [R1+0x788] ;  /* 0x0007880001907983 */ /* 0x000ee80000300a00 */
[----:B------:R-:W3:Y:S01]  /*21c50*/  LDL.LU.64 R140, [R1+0x780] ;  /* 0x00078000018c7983 */ /* 0x000ee20000300a00 */
[----:B--2---:R-:W-:-:S05]  /*21c60*/  IMAD.WIDE R2, R199, 0x4, R120 ;  /* 0x00000004c7027825 */ /* 0x004fca00078e0278 */
[----:B------:R4:W-:Y:S04]  /*21c70*/  STL.64 [R1+0x3e8], R2 ;  /* 0x0003e80201007387 */ /* 0x0009e80000100a00 */
[----:B------:R-:W2:Y:S04]  /*21c80*/  LDL.LU.64 R136, [R1+0x778] ;  /* 0x0007780001887983 */ /* 0x000ea80000300a00 */
[----:B------:R-:W2:Y:S04]  /*21c90*/  LDL.LU.64 R134, [R1+0x770] ;  /* 0x0007700001867983 */ /* 0x000ea80000300a00 */
[----:B------:R-:W2:Y:S04]  /*21ca0*/  LDL.LU.64 R120, [R1+0x768] ;  /* 0x0007680001787983 */ /* 0x000ea80000300a00 */
[----:B------:R-:W-:Y:S04]  /*21cb0*/  STL.64 [R1+0x408], R152 ;  /* 0x0004089801007387 */ /* 0x000fe80000100a00 */
[----:B------:R-:W-:Y:S01]  /*21cc0*/  STL.64 [R1+0xf60], R152 ;  /* 0x000f609801007387 */ /* 0x000fe20000100a00 */
[----:B----4-:R-:W-:-:S03]  /*21cd0*/  IMAD.WIDE R2, R199, 0x4, R128 ;  /* 0x00000004c7027825 */ /* 0x010fc600078e0280 */
[----:B------:R-:W4:Y:S04]  /*21ce0*/  LDL.LU.64 R128, [R1+0x760] ;  /* 0x0007600001807983 */ /* 0x000f280000300a00 */
[----:B------:R1:W-:Y:S01]  /*21cf0*/  STL.64 [R1+0x3e0], R2 ;  /* 0x0003e00201007387 */ /* 0x0003e20000100a00 */
[----:B------:R-:W-:-:S05]  /*21d00*/  IMAD.WIDE R4, R199, 0x4, R146 ;  /* 0x00000004c7047825 */ /* 0x000fca00078e0292 */
[----:B------:R1:W-:Y:S02]  /*21d10*/  STL.64 [R1+0x3d8], R4 ;  /* 0x0003d80401007387 */ /* 0x0003e40000100a00 */
[----:B-1----:R-:W-:-:S04]  /*21d20*/  IMAD.WIDE R2, R199, 0x4, R142 ;  /* 0x00000004c7027825 */ /* 0x002fc800078e028e */
[C---:B------:R-:W-:Y:S02]  /*21d30*/  IMAD.WIDE R4, R199.reuse, 0x4, R126 ;  /* 0x00000004c7047825 */ /* 0x040fe400078e027e */
[----:B------:R-:W4:Y:S02]  /*21d40*/  LDL.LU.64 R126, [R1+0x758] ;  /* 0x00075800017e7983 */ /* 0x000f240000300a00 */
[C---:B------:R-:W-:Y:S02]  /*21d50*/  IMAD.WIDE R206, R199.reuse, 0x4, R138 ;  /* 0x00000004c7ce7825 */ /* 0x040fe400078e028a */
[----:B------:R-:W-:Y:S04]  /*21d60*/  STL.64 [R1+0x3c8], R2 ;  /* 0x0003c80201007387 */ /* 0x000fe80000100a00 */
[----:B------:R-:W-:Y:S01]  /*21d70*/  STL.64 [R1+0x3b0], R4 ;  /* 0x0003b00401007387 */ /* 0x000fe20000100a00 */
[----:B------:R-:W-:-:S03]  /*21d80*/  IMAD.WIDE R150, R199, 0x4, R132 ;  /* 0x00000004c7967825 */ /* 0x000fc600078e0284 */
[----:B------:R3:W-:Y:S04]  /*21d90*/  STL.64 [R1+0xf68], R2 ;  /* 0x000f680201007387 */ /* 0x0007e80000100a00 */
[----:B------:R-:W4:Y:S04]  /*21da0*/  LDL.LU.64 R132, [R1+0x750] ;  /* 0x0007500001847983 */ /* 0x000f280000300a00 */
[----:B------:R-:W-:Y:S01]  /*21db0*/  STL.64 [R1+0x3c0], R206 ;  /* 0x0003c0ce01007387 */ /* 0x000fe20000100a00 */
[----:B---3--:R-:W-:-:S05]  /*21dc0*/  IMAD.WIDE R2, R199, 0x4, R130 ;  /* 0x00000004c7027825 */ /* 0x008fca00078e0282 */
[----:B------:R1:W-:Y:S04]  /*21dd0*/  STL.64 [R1+0x3a8], R2 ;  /* 0x0003a80201007387 */ /* 0x0003e80000100a00 */
[----:B------:R-:W-:Y:S04]  /*21de0*/  STL.64 [R1+0xf70], R206 ;  /* 0x000f70ce01007387 */ /* 0x000fe80000100a00 */
[----:B------:R-:W3:Y:S04]  /*21df0*/  LDL.LU.64 R146, [R1+0x748] ;  /* 0x0007480001927983 */ /* 0x000ee80000300a00 */
[----:B------:R-:W3:Y:S01]  /*21e00*/  LDL.LU.64 R130, [R1+0x740] ;  /* 0x0007400001827983 */ /* 0x000ee20000300a00 */
[----:B-1----:R-:W-:-:S05]  /*21e10*/  IMAD.WIDE R2, R199, 0x4, R124 ;  /* 0x00000004c7027825 */ /* 0x002fca00078e027c */
[----:B------:R1:W-:Y:S04]  /*21e20*/  STL.64 [R1+0x398], R2 ;  /* 0x0003980201007387 */ /* 0x0003e80000100a00 */
[----:B------:R-:W3:Y:S04]  /*21e30*/  LDL.LU.64 R142, [R1+0x738] ;  /* 0x00073800018e7983 */ /* 0x000ee80000300a00 */
[----:B------:R-:W3:Y:S04]  /*21e40*/  LDL.LU.64 R138, [R1+0x730] ;  /* 0x00073000018a7983 */ /* 0x000ee80000300a00 */
[----:B------:R-:W3:Y:S04]  /*21e50*/  LDL.LU.64 R124, [R1+0x728] ;  /* 0x00072800017c7983 */ /* 0x000ee80000300a00 */
[----:B------:R-:W-:Y:S04]  /*21e60*/  STL.64 [R1+0x3b8], R150 ;  /* 0x0003b89601007387 */ /* 0x000fe80000100a00 */
[----:B------:R-:W-:Y:S01]  /*21e70*/  STL.64 [R1+0xf78], R150 ;  /* 0x000f789601007387 */ /* 0x000fe20000100a00 */
[----:B------:R-:W-:-:S03]  /*21e80*/  IMAD.WIDE R4, R199, 0x4, R122 ;  /* 0x00000004c7047825 */ /* 0x000fc600078e027a */
[----:B------:R-:W3:Y:S04]  /*21e90*/  LDL.LU.64 R122, [R1+0x720] ;  /* 0x00072000017a7983 */ /* 0x000ee80000300a00 */
[----:B------:R-:W-:Y:S01]  /*21ea0*/  STL.64 [R1+0x390], R4 ;  /* 0x0003900401007387 */ /* 0x000fe20000100a00 */
[----:B-1----:R-:W-:-:S05]  /*21eb0*/  IMAD.WIDE R2, R199, 0x4, R144 ;  /* 0x00000004c7027825 */ /* 0x002fca00078e0290 */
[----:B------:R2:W-:Y:S02]  /*21ec0*/  STL.64 [R1+0x388], R2 ;  /* 0x0003880201007387 */ /* 0x0005e40000100a00 */
[C---:B--2---:R-:W-:Y:S02]  /*21ed0*/  IMAD.WIDE R2, R199.reuse, 0x4, R120 ;  /* 0x00000004c7027825 */ /* 0x044fe400078e0278 */
[----:B------:R-:W2:Y:S02]  /*21ee0*/  LDL.LU.64 R120, [R1+0x718] ;  /* 0x0007180001787983 */ /* 0x000ea40000300a00 */
[----:B------:R-:W-:-:S05]  /*21ef0*/  IMAD.WIDE R4, R199, 0x4, R140 ;  /* 0x00000004c7047825 */ /* 0x000fca00078e028c */
[----:B------:R-:W-:Y:S01]  /*21f00*/  STL.64 [R1+0x380], R4 ;  /* 0x0003800401007387 */ /* 0x000fe20000100a00 */
[----:B------:R-:W-:-:S03]  /*21f10*/  IMAD.WIDE R204, R199, 0x4, R136 ;  /* 0x00000004c7cc7825 */ /* 0x000fc600078e0288 */
[----:B------:R4:W-:Y:S04]  /*21f20*/  STL.64 [R1+0x368], R2 ;  /* 0x0003680201007387 */ /* 0x0009e80000100a00 */
[----:B------:R-:W-:Y:S04]  /*21f30*/  STL.64 [R1+0xf80], R4 ;  /* 0x000f800401007387 */ /* 0x000fe80000100a00 */
[----:B------:R-:W2:Y:S01]  /*21f40*/  LDL.LU.64 R144, [R1+0x710] ;  /* 0x0007100001907983 */ /* 0x000ea20000300a00 */
[----:B----4-:R-:W-:-:S03]  /*21f50*/  IMAD.WIDE R2, R199, 0x4, R128 ;  /* 0x00000004c7027825 */ /* 0x010fc600078e0280 */
[----:B------:R-:W4:Y:S04]  /*21f60*/  LDL.LU.64 R140, [R1+0x708] ;  /* 0x00070800018c7983 */ /* 0x000f280000300a00 */
[----:B------:R1:W-:Y:S04]  /*21f70*/  STL.64 [R1+0x360], R2 ;  /* 0x0003600201007387 */ /* 0x0003e80000100a00 */
[----:B------:R-:W4:Y:S04]  /*21f80*/  LDL.LU.64 R128, [R1+0x700] ;  /* 0x0007000001807983 */ /* 0x000f280000300a00 */
[----:B------:R-:W-:Y:S01]  /*21f90*/  STL.64 [R1+0x378], R204 ;  /* 0x000378cc01007387 */ /* 0x000fe20000100a00 */
[----:B------:R-:W-:-:S03]  /*21fa0*/  IMAD.WIDE R148, R199, 0x4, R134 ;  /* 0x00000004c7947825 */ /* 0x000fc600078e0286 */
[----:B------:R-:W-:Y:S04]  /*21fb0*/  STL.64 [R1+0xf88], R204 ;  /* 0x000f88cc01007387 */ /* 0x000fe80000100a00 */
[----:B------:R-:W4:Y:S01]  /*21fc0*/  LDL.LU.64 R136, [R1+0x6f8] ;  /* 0x0006f80001887983 */ /* 0x000f220000300a00 */
[----:B-1----:R-:W-:-:S03]  /*21fd0*/  IMAD.WIDE R2, R199, 0x4, R126 ;  /* 0x00000004c7027825 */ /* 0x002fc600078e027e */
[----:B------:R-:W4:Y:S04]  /*21fe0*/  LDL.LU.64 R126, [R1+0x6f0] ;  /* 0x0006f000017e7983 */ /* 0x000f280000300a00 */
[----:B------:R3:W-:Y:S04]  /*21ff0*/  STL.64 [R1+0x358], R2 ;  /* 0x0003580201007387 */ /* 0x0007e80000100a00 */
[----:B------:R-:W4:Y:S04]  /*22000*/  LDL.LU.64 R134, [R1+0x6e8] ;  /* 0x0006e80001867983 */ /* 0x000f280000300a00 */
[----:B------:R-:W-:Y:S01]  /*22010*/  STL.64 [R1+0x370], R148 ;  /* 0x0003709401007387 */ /* 0x000fe20000100a00 */
[----:B------:R-:W-:-:S03]  /*22020*/  IMAD.WIDE R4, R199, 0x4, R132 ;  /* 0x00000004c7047825 */ /* 0x000fc600078e0284 */
[----:B------:R-:W-:Y:S04]  /*22030*/  STL.64 [R1+0xf90], R148 ;  /* 0x000f909401007387 */ /* 0x000fe80000100a00 */
[----:B------:R-:W4:Y:S04]  /*22040*/  LDL.LU.64 R132, [R1+0x6e0] ;  /* 0x0006e00001847983 */ /* 0x000f280000300a00 */
[----:B------:R-:W-:Y:S01]  /*22050*/  STL.64 [R1+0x350], R4 ;  /* 0x0003500401007387 */ /* 0x000fe20000100a00 */
[----:B---3--:R-:W-:-:S04]  /*22060*/  IMAD.WIDE R2, R199, 0x4, R146 ;  /* 0x00000004c7027825 */ /* 0x008fc800078e0292 */
[C---:B------:R-:W-:Y:S02]  /*22070*/  IMAD.WIDE R6, R199.reuse, 0x4, R130 ;  /* 0x00000004c7067825 */ /* 0x040fe400078e0282 */
[----:B------:R-:W3:Y:S04]  /*22080*/  LDL.LU.64 R130, [R1+0x6d8] ;  /* 0x0006d80001827983 */ /* 0x000ee80000300a00 */
[----:B------:R1:W-:Y:S04]  /*22090*/  STL.64 [R1+0x348], R2 ;  /* 0x0003480201007387 */ /* 0x0003e80000100a00 */
[----:B------:R-:W-:Y:S04]  /*220a0*/  STL.64 [R1+0x340], R6 ;  /* 0x0003400601007387 */ /* 0x000fe80000100a00 */
[----:B------:R-:W-:Y:S01]  /*220b0*/  STL.64 [R1+0xf98], R6 ;  /* 0x000f980601007387 */ /* 0x000fe20000100a00 */
[----:B-1----:R-:W-:-:S05]  /*220c0*/  IMAD.WIDE R2, R199, 0x4, R124 ;  /* 0x00000004c7027825 */ /* 0x002fca00078e027c */
[----:B------:R1:W-:Y:S04]  /*220d0*/  STL.64 [R1+0x328], R2 ;  /* 0x0003280201007387 */ /* 0x0003e80000100a00 */
[----:B------:R-:W3:Y:S01]  /*220e0*/  LDL.LU.64 R156, [R1+0x6d0] ;  /* 0x0006d000019c7983 */ /* 0x000ee20000300a00 */
[----:B-1----:R-:W-:-:S03]  /*220f0*/  IMAD.WIDE R2, R199, 0x4, R122 ;  /* 0x00000004c7027825 */ /* 0x002fc600078e027a */
[----:B------:R-:W3:Y:S01]  /*22100*/  LDL.LU.64 R122, [R1+0x6c8] ;  /* 0x0006c800017a7983 */ /* 0x000ee20000300a00 */
[----:B------:R-:W-:-:S03]  /*22110*/  IMAD.WIDE R202, R199, 0x4, R142 ;  /* 0x00000004c7ca7825 */ /* 0x000fc600078e028e */
[----:B------:R2:W-:Y:S01]  /*22120*/  STL.64 [R1+0x320], R2 ;  /* 0x0003200201007387 */ /* 0x0005e20000100a00 */
[----:B------:R-:W-:-:S03]  /*22130*/  IMAD.WIDE R146, R199, 0x4, R138 ;  /* 0x00000004c7927825 */ /* 0x000fc600078e028a */
[----:B------:R-:W3:Y:S04]  /*22140*/  LDL.LU.64 R142, [R1+0x6c0] ;  /* 0x0006c000018e7983 */ /* 0x000ee80000300a00 */
[----:B------:R-:W3:Y:S04]  /*22150*/  LDL.LU.64 R138, [R1+0x6b8] ;  /* 0x0006b800018a7983 */ /* 0x000ee80000300a00 */
[----:B------:R-:W3:Y:S04]  /*22160*/  LDL.LU.64 R124, [R1+0x6b0] ;  /* 0x0006b000017c7983 */ /* 0x000ee80000300a00 */
[----:B------:R-:W-:Y:S04]  /*22170*/  STL.64 [R1+0x338], R202 ;  /* 0x000338ca01007387 */ /* 0x000fe80000100a00 */
[----:B------:R-:W-:Y:S01]  /*22180*/  STL.64 [R1+0xfa0], R202 ;  /* 0x000fa0ca01007387 */ /* 0x000fe20000100a00 */
[----:B--2---:R-:W-:-:S03]  /*22190*/  IMAD.WIDE R2, R199, 0x4, R120 ;  /* 0x00000004c7027825 */ /* 0x004fc600078e0278 */
[----:B------:R-:W2:Y:S04]  /*221a0*/  LDL.LU.64 R120, [R1+0x6a8] ;  /* 0x0006a80001787983 */ /* 0x000ea80000300a00 */
[----:B------:R-:W-:Y:S04]  /*221b0*/  STL.64 [R1+0x330], R146 ;  /* 0x0003309201007387 */ /* 0x000fe80000100a00 */
[----:B------:R4:W-:Y:S04]  /*221c0*/  STL.64 [R1+0x318], R2 ;  /* 0x0003180201007387 */ /* 0x0009e80000100a00 */
[----:B------:R-:W-:Y:S01]  /*221d0*/  STL.64 [R1+0xfa8], R146 ;  /* 0x000fa89201007387 */ /* 0x000fe20000100a00 */
[----:B------:R-:W-:-:S04]  /*221e0*/  IMAD.WIDE R4, R199, 0x4, R144 ;  /* 0x00000004c7047825 */ /* 0x000fc800078e0290 */
[C---:B----4-:R-:W-:Y:S01]  /*221f0*/  IMAD.WIDE R2, R199.reuse, 0x4, R140 ;  /* 0x00000004c7027825 */ /* 0x050fe200078e028c */
[----:B------:R-:W-:Y:S03]  /*22200*/  STL.64 [R1+0x310], R4 ;  /* 0x0003100401007387 */ /* 0x000fe60000100a00 */
[C---:B------:R-:W-:Y:S02]  /*22210*/  IMAD.WIDE R8, R199.reuse, 0x4, R128 ;  /* 0x00000004c7087825 */ /* 0x040fe400078e0280 */
[----:B------:R-:W4:Y:S04]  /*22220*/  LDL.LU.64 R128, [R1+0x6a0] ;  /* 0x0006a00001807983 */ /* 0x000f280000300a00 */
[----:B------:R1:W-:Y:S01]  /*22230*/  STL.64 [R1+0x308], R2 ;  /* 0x0003080201007387 */ /* 0x0003e20000100a00 */
[----:B------:R-:W-:-:S04]  /*22240*/  IMAD.WIDE R200, R199, 0x4, R136 ;  /* 0x00000004c7c87825 */ /* 0x000fc800078e0288 */
[C---:B------:R-:W-:Y:S02]  /*22250*/  IMAD.WIDE R144, R199.reuse, 0x4, R126 ;  /* 0x00000004c7907825 */ /* 0x040fe400078e027e */
[----:B------:R-:W4:Y:S02]  /*22260*/  LDL.LU.64 R126, [R1+0x698] ;  /* 0x00069800017e7983 */ /* 0x000f240000300a00 */
[C---:B-1----:R-:W-:Y:S02]  /*22270*/  IMAD.WIDE R2, R199.reuse, 0x4, R134 ;  /* 0x00000004c7027825 */ /* 0x042fe400078e0286 */
[----:B------:R-:W-:Y:S04]  /*22280*/  STL.64 [R1+0x300], R8 ;  /* 0x0003000801007387 */ /* 0x000fe80000100a00 */
[----:B------:R-:W-:Y:S04]  /*22290*/  STL.64 [R1+0xfb0], R8 ;  /* 0x000fb00801007387 */ /* 0x000fe80000100a00 */
[----:B------:R1:W-:Y:S04]  /*222a0*/  STL.64 [R1+0x2e8], R2 ;  /* 0x0002e80201007387 */ /* 0x0003e80000100a00 */
[----:B------:R-:W-:Y:S04]  /*222b0*/  STL.64 [R1+0x2f8], R200 ;  /* 0x0002f8c801007387 */ /* 0x000fe80000100a00 */
[----:B------:R-:W-:Y:S01]  /*222c0*/  STL.64 [R1+0xfb8], R200 ;  /* 0x000fb8c801007387 */ /* 0x000fe20000100a00 */
[----:B-1----:R-:W-:-:S05]  /*222d0*/  IMAD.WIDE R2, R199, 0x4, R132 ;  /* 0x00000004c7027825 */ /* 0x002fca00078e0284 */
[----:B------:R3:W-:Y:S04]  /*222e0*/  STL.64 [R1+0x2e0], R2 ;  /* 0x0002e00201007387 */ /* 0x0007e80000100a00 */
[----:B------:R-:W4:Y:S01]  /*222f0*/  LDL.LU.64 R140, [R1+0x690] ;  /* 0x00069000018c7983 */ /* 0x000f220000300a00 */
[----:B---3--:R-:W-:-:S03]  /*22300*/  IMAD.WIDE R2, R199, 0x4, R130 ;  /* 0x00000004c7027825 */ /* 0x008fc600078e0282 */
[----:B------:R-:W3:Y:S04]  /*22310*/  LDL.LU.64 R130, [R1+0x688] ;  /* 0x0006880001827983 */ /* 0x000ee80000300a00 */
[----:B------:R-:W-:Y:S04]  /*22320*/  STL.64 [R1+0x2d8], R2 ;  /* 0x0002d80201007387 */ /* 0x000fe80000100a00 */
[----:B------:R-:W3:Y:S04]  /*22330*/  LDL.LU.64 R136, [R1+0x680] ;  /* 0x0006800001887983 */ /* 0x000ee80000300a00 */
[----:B------:R-:W3:Y:S04]  /*22340*/  LDL.LU.64 R134, [R1+0x678] ;  /* 0x0006780001867983 */ /* 0x000ee80000300a00 */
[----:B------:R-:W3:Y:S04]  /*22350*/  LDL.LU.64 R132, [R1+0x670] ;  /* 0x0006700001847983 */ /* 0x000ee80000300a00 */
[----:B------:R-:W-:Y:S04]  /*22360*/  STL.64 [R1+0x2f0], R144 ;  /* 0x0002f09001007387 */ /* 0x000fe80000100a00 */
[----:B------:R1:W-:Y:S02]  /*22370*/  STL.64 [R1+0xfc0], R144 ;  /* 0x000fc09001007387 */ /* 0x0003e40000100a00 */
[----:B-1----:R-:W-:-:S02]  /*22380*/  IMAD.WIDE R144, R199, 0x4, R122 ;  /* 0x00000004c7907825 */ /* 0x002fc400078e027a */
[----:B------:R-:W3:Y:S02]  /*22390*/  LDL.LU.64 R122, [R1+0x668] ;  /* 0x00066800017a7983 */ /* 0x000ee40000300a00 */
[----:B------:R-:W-:-:S04]  /*223a0*/  IMAD.WIDE R2, R199, 0x4, R156 ;  /* 0x00000004c7027825 */ /* 0x000fc800078e029c */
[C---:B------:R-:W-:Y:S01]  /*223b0*/  IMAD.WIDE R242, R199.reuse, 0x4, R142 ;  /* 0x00000004c7f27825 */ /* 0x040fe200078e028e */
[----:B------:R2:W-:Y:S03]  /*223c0*/  STL.64 [R1+0x2d0], R2 ;  /* 0x0002d00201007387 */ /* 0x0005e60000100a00 */
[C---:B------:R-:W-:Y:S02]  /*223d0*/  IMAD.WIDE R142, R199.reuse, 0x4, R124 ;  /* 0x00000004c78e7825 */ /* 0x040fe400078e027c */
[----:B------:R-:W3:Y:S04]  /*223e0*/  LDL.LU.64 R124, [R1+0x660] ;  /* 0x00066000017c7983 */ /* 0x000ee80000300a00 */
[----:B------:R-:W-:Y:S04]  /*223f0*/  STL.64 [R1+0x2c8], R144 ;  /* 0x0002c89001007387 */ /* 0x000fe80000100a00 */
[----:B------:R-:W-:Y:S01]  /*22400*/  STL.64 [R1+0xfc8], R144 ;  /* 0x000fc89001007387 */ /* 0x000fe20000100a00 */
[----:B--2---:R-:W-:-:S03]  /*22410*/  IMAD.WIDE R2, R199, 0x4, R120 ;  /* 0x00000004c7027825 */ /* 0x004fc600078e0278 */
[----:B------:R-:W2:Y:S01]  /*22420*/  LDL.LU.64 R120, [R1+0x658] ;  /* 0x0006580001787983 */ /* 0x000ea20000300a00 */
[----:B------:R-:W-:-:S03]  /*22430*/  IMAD.WIDE R192, R199, 0x4, R138 ;  /* 0x00000004c7c07825 */ /* 0x000fc600078e028a */
[----:B------:R-:W-:Y:S04]  /*22440*/  STL.64 [R1+0x2c0], R242 ;  /* 0x0002c0f201007387 */ /* 0x000fe80000100a00 */
[----:B------:R4:W-:Y:S04]  /*22450*/  STL.64 [R1+0x2a8], R2 ;  /* 0x0002a80201007387 */ /* 0x0009e80000100a00 */
[----:B------:R-:W-:Y:S04]  /*22460*/  STL.64 [R1+0xfd0], R242 ;  /* 0x000fd0f201007387 */ /* 0x000fe80000100a00 */
[----:B------:R-:W-:Y:S04]  /*22470*/  STL.64 [R1+0x2b8], R192 ;  /* 0x0002b8c001007387 */ /* 0x000fe80000100a00 */
[----:B------:R-:W-:Y:S01]  /*22480*/  STL.64 [R1+0xfd8], R192 ;  /* 0x000fd8c001007387 */ /* 0x000fe20000100a00 */
[----:B----4-:R-:W-:-:S05]  /*22490*/  IMAD.WIDE R2, R199, 0x4, R128 ;  /* 0x00000004c7027825 */ /* 0x010fca00078e0280 */
[----:B------:R1:W-:Y:S04]  /*224a0*/  STL.64 [R1+0x2a0], R2 ;  /* 0x0002a00201007387 */ /* 0x0003e80000100a00 */
        /* <DEDUP_REMOVED lines=9> */
[----:B-1----:R-:W-:-:S04]  /*22540*/  IMAD.WIDE R2, R199, 0x4, R140 ;  /* 0x00000004c7027825 */ /* 0x002fc800078e028c */
[C---:B---3--:R-:W-:Y:S02]  /*22550*/  IMAD.WIDE R200, R199.reuse, 0x4, R130 ;  /* 0x00000004c7c87825 */ /* 0x048fe400078e0282 */
[----:B------:R-:W3:Y:S04]  /*22560*/  LDL.LU.64 R130, [R1+0x628] ;  /* 0x0006280001827983 */ /* 0x000ee80000300a00 */
[----:B------:R1:W-:Y:S01]  /*22570*/  STL.64 [R1+0x290], R2 ;  /* 0x0002900201007387 */ /* 0x0003e20000100a00 */
[----:B------:R-:W-:-:S03]  /*22580*/  IMAD.WIDE R140, R199, 0x4, R132 ;  /* 0x00000004c78c7825 */ /* 0x000fc600078e0284 */
[----:B------:R-:W3:Y:S04]  /*22590*/  LDL.LU.64 R132, [R1+0x620] ;  /* 0x0006200001847983 */ /* 0x000ee80000300a00 */
[----:B------:R-:W-:Y:S04]  /*225a0*/  STL.64 [R1+0x288], R200 ;  /* 0x000288c801007387 */ /* 0x000fe80000100a00 */
[----:B------:R-:W-:Y:S01]  /*225b0*/  STL.64 [R1+0xfe8], R200 ;  /* 0x000fe8c801007387 */ /* 0x000fe20000100a00 */
[----:B-1----:R-:W-:-:S03]  /*225c0*/  IMAD.WIDE R2, R199, 0x4, R122 ;  /* 0x00000004c7027825 */ /* 0x002fc600078e027a */
[----:B------:R-:W3:Y:S01]  /*225d0*/  LDL.LU.64 R122, [R1+0x618] ;  /* 0x00061800017a7983 */ /* 0x000ee20000300a00 */
[----:B------:R-:W-:-:S04]  /*225e0*/  IMAD.WIDE R240, R199, 0x4, R136 ;  /* 0x00000004c7f07825 */ /* 0x000fc800078e0288 */
[C---:B------:R-:W-:Y:S01]  /*225f0*/  IMAD.WIDE R190, R199.reuse, 0x4, R134 ;  /* 0x00000004c7be7825 */ /* 0x040fe200078e0286 */
[----:B------:R-:W-:Y:S04]  /*22600*/  STL.64 [R1+0x280], R240 ;  /* 0x000280f001007387 */ /* 0x000fe80000100a00 */
[----:B------:R1:W-:Y:S04]  /*22610*/  STL.64 [R1+0x268], R2 ;  /* 0x0002680201007387 */ /* 0x0003e80000100a00 */
[----:B------:R-:W-:Y:S04]  /*22620*/  STL.64 [R1+0xff0], R240 ;  /* 0x000ff0f001007387 */ /* 0x000fe80000100a00 */
[----:B------:R-:W3:Y:S01]  /*22630*/  LDL.LU.64 R134, [R1+0x610] ;  /* 0x0006100001867983 */ /* 0x000ee20000300a00 */
[----:B-1----:R-:W-:-:S03]  /*22640*/  IMAD.WIDE R2, R199, 0x4, R124 ;  /* 0x00000004c7027825 */ /* 0x002fc600078e027c */
[----:B------:R-:W-:Y:S04]  /*22650*/  STL.64 [R1+0x278], R190 ;  /* 0x000278be01007387 */ /* 0x000fe80000100a00 */
[----:B------:R2:W-:Y:S04]  /*22660*/  STL.64 [R1+0x260], R2 ;  /* 0x0002600201007387 */ /* 0x0005e80000100a00 */
[----:B------:R-:W-:Y:S04]  /*22670*/  STL.64 [R1+0xff8], R190 ;  /* 0x000ff8be01007387 */ /* 0x000fe80000100a00 */
[----:B------:R-:W3:Y:S01]  /*22680*/  LDL.LU.64 R158, [R1+0x608] ;  /* 0x00060800019e7983 */ /* 0x000ee20000300a00 */
[----:B--2---:R-:W-:-:S03]  /*22690*/  IMAD.WIDE R2, R199, 0x4, R120 ;  /* 0x00000004c7027825 */ /* 0x004fc600078e0278 */
[----:B------:R-:W2:Y:S04]  /*226a0*/  LDL.LU.64 R136, [R1+0x600] ;  /* 0x0006000001887983 */ /* 0x000ea80000300a00 */
[----:B------:R4:W-:Y:S04]  /*226b0*/  STL.64 [R1+0x258], R2 ;  /* 0x0002580201007387 */ /* 0x0009e80000100a00 */
[----:B------:R-:W2:Y:S04]  /*226c0*/  LDL.LU.64 R124, [R1+0x5f8] ;  /* 0x0005f800017c7983 */ /* 0x000ea80000300a00 */
[----:B------:R-:W2:Y:S04]  /*226d0*/  LDL.LU.64 R120, [R1+0x5f0] ;  /* 0x0005f00001787983 */ /* 0x000ea80000300a00 */
[----:B------:R-:W-:Y:S04]  /*226e0*/  STL.64 [R1+0x270], R140 ;  /* 0x0002708c01007387 */ /* 0x000fe80000100a00 */
[----:B------:R-:W-:Y:S01]  /*226f0*/  STL.64 [R1+0x1000], R140 ;  /* 0x0010008c01007387 */ /* 0x000fe20000100a00 */
[----:B----4-:R-:W-:-:S04]  /*22700*/  IMAD.WIDE R2, R199, 0x4, R160 ;  /* 0x00000004c7027825 */ /* 0x010fc800078e02a0 */
[C---:B------:R-:W-:Y:S02]  /*22710*/  IMAD.WIDE R8, R199.reuse, 0x4, R126 ;  /* 0x00000004c7087825 */ /* 0x040fe400078e027e */
[----:B------:R-:W4:Y:S04]  /*22720*/  LDL.LU.64 R126, [R1+0x5e8] ;  /* 0x0005e800017e7983 */ /* 0x000f280000300a00 */
[----:B------:R3:W-:Y:S01]  /*22730*/  STL.64 [R1+0x250], R2 ;  /* 0x0002500201007387 */ /* 0x0007e20000100a00 */
[----:B------:R-:W-:-:S04]  /*22740*/  IMAD.WIDE R188, R199, 0x4, R138 ;  /* 0x00000004c7bc7825 */ /* 0x000fc800078e028a */
[C---:B------:R-:W-:Y:S02]  /*22750*/  IMAD.WIDE R138, R199.reuse, 0x4, R128 ;  /* 0x00000004c78a7825 */ /* 0x040fe400078e0280 */
[----:B------:R-:W4:Y:S02]  /*22760*/  LDL.LU.64 R128, [R1+0x5e0] ;  /* 0x0005e00001807983 */ /* 0x000f240000300a00 */
[C---:B------:R-:W-:Y:S02]  /*22770*/  IMAD.WIDE R238, R199.reuse, 0x4, R156 ;  /* 0x00000004c7ee7825 */ /* 0x040fe400078e029c */
[----:B------:R-:W-:Y:S04]  /*22780*/  STL.64 [R1+0x248], R8 ;  /* 0x0002480801007387 */ /* 0x000fe80000100a00 */
[----:B------:R-:W-:Y:S01]  /*22790*/  STL.64 [R1+0x1008], R8 ;  /* 0x0010080801007387 */ /* 0x000fe20000100a00 */
[----:B---3--:R-:W-:-:S03]  /*227a0*/  IMAD.WIDE R2, R199, 0x4, R130 ;  /* 0x00000004c7027825 */ /* 0x008fc600078e0282 */
[----:B------:R-:W3:Y:S04]  /*227b0*/  LDL.LU.64 R130, [R1+0x5d8] ;  /* 0x0005d80001827983 */ /* 0x000ee80000300a00 */
[----:B------:R-:W-:Y:S04]  /*227c0*/  STL.64 [R1+0x240], R238 ;  /* 0x000240ee01007387 */ /* 0x000fe80000100a00 */
[----:B------:R1:W-:Y:S04]  /*227d0*/  STL.64 [R1+0x228], R2 ;  /* 0x0002280201007387 */ /* 0x0003e80000100a00 */
[----:B------:R-:W-:Y:S04]  /*227e0*/  STL.64 [R1+0x1010], R238 ;  /* 0x001010ee01007387 */ /* 0x000fe80000100a00 */
[----:B------:R-:W3:Y:S01]  /*227f0*/  LDL.LU.64 R162, [R1+0x5d0] ;  /* 0x0005d00001a27983 */ /* 0x000ee20000300a00 */
[----:B-1----:R-:W-:-:S03]  /*22800*/  IMAD.WIDE R2, R199, 0x4, R132 ;  /* 0x00000004c7027825 */ /* 0x002fc600078e0284 */
[----:B------:R-:W3:Y:S04]  /*22810*/  LDL.LU.64 R132, [R1+0x5c8] ;  /* 0x0005c80001847983 */ /* 0x000ee80000300a00 */
[----:B------:R1:W-:Y:S04]  /*22820*/  STL.64 [R1+0x220], R2 ;  /* 0x0002200201007387 */ /* 0x0003e80000100a00 */
[----:B------:R-:W-:Y:S04]  /*22830*/  STL.64 [R1+0x238], R188 ;  /* 0x000238bc01007387 */ /* 0x000fe80000100a00 */
[----:B------:R-:W-:Y:S01]  /*22840*/  STL.64 [R1+0x1018], R188 ;  /* 0x001018bc01007387 */ /* 0x000fe20000100a00 */
[----:B-1----:R-:W-:-:S03]  /*22850*/  IMAD.WIDE R2, R199, 0x4, R122 ;  /* 0x00000004c7027825 */ /* 0x002fc600078e027a */
[----:B------:R-:W3:Y:S04]  /*22860*/  LDL.LU.64 R156, [R1+0x5c0] ;  /* 0x0005c000019c7983 */ /* 0x000ee80000300a00 */
[----:B------:R-:W3:Y:S04]  /*22870*/  LDL.LU.64 R122, [R1+0x5b8] ;  /* 0x0005b800017a7983 */ /* 0x000ee80000300a00 */
[----:B------:R1:W-:Y:S04]  /*22880*/  STL.64 [R1+0x218], R2 ;  /* 0x0002180201007387 */ /* 0x0003e80000100a00 */
[----:B------:R-:W-:Y:S04]  /*22890*/  STL.64 [R1+0x230], R138 ;  /* 0x0002308a01007387 */ /* 0x000fe80000100a00 */
[----:B------:R-:W-:Y:S01]  /*228a0*/  STL.64 [R1+0x1020], R138 ;  /* 0x0010208a01007387 */ /* 0x000fe20000100a00 */
[----:B-1----:R-:W-:-:S03]  /*228b0*/  IMAD.WIDE R2, R199, 0x4, R134 ;  /* 0x00000004c7027825 */ /* 0x002fc600078e0286 */
[----:B------:R-:W3:Y:S04]  /*228c0*/  LDL.LU.64 R134, [R1+0x5b0] ;  /* 0x0005b00001867983 */ /* 0x000ee80000300a00 */
[----:B------:R4:W-:Y:S01]  /*228d0*/  STL.64 [R1+0x208], R2 ;  /* 0x0002080201007387 */ /* 0x0009e20000100a00 */
[----:B--2---:R-:W-:-:S04]  /*228e0*/  IMAD.WIDE R236, R199, 0x4, R136 ;  /* 0x00000004c7ec7825 */ /* 0x004fc800078e0288 */
[C---:B------:R-:W-:Y:S02]  /*228f0*/  IMAD.WIDE R186, R199.reuse, 0x4, R124 ;  /* 0x00000004c7ba7825 */ /* 0x040fe400078e027c */
[----:B------:R-:W2:Y:S02]  /*22900*/  LDL.LU.64 R124, [R1+0x5a8] ;  /* 0x0005a800017c7983 */ /* 0x000ea40000300a00 */
[C---:B------:R-:W-:Y:S02]  /*22910*/  IMAD.WIDE R136, R199.reuse, 0x4, R120 ;  /* 0x00000004c7887825 */ /* 0x040fe400078e0278 */
[----:B------:R-:W2:Y:S02]  /*22920*/  LDL.LU.64 R120, [R1+0x5a0] ;  /* 0x0005a00001787983 */ /* 0x000ea40000300a00 */
[----:B------:R-:W-:-:S05]  /*22930*/  IMAD.WIDE R146, R199, 0x4, R158 ;  /* 0x00000004c7927825 */ /* 0x000fca00078e029e */
[----:B------:R-:W-:Y:S04]  /*22940*/  STL.64 [R1+0xa48], R146 ;  /* 0x000a489201007387 */ /* 0x000fe80000100a00 */
[----:B------:R-:W-:Y:S01]  /*22950*/  STL.64 [R1+0x1028], R146 ;  /* 0x0010289201007387 */ /* 0x000fe20000100a00 */
[----:B----4-:R-:W-:-:S03]  /*22960*/  IMAD.WIDE R2, R199, 0x4, R126 ;  /* 0x00000004c7027825 */ /* 0x010fc600078e027e */
[----:B------:R-:W4:Y:S04]  /*22970*/  LDL.LU.64 R126, [R1+0x598] ;  /* 0x00059800017e7983 */ /* 0x000f280000300a00 */
[----:B------:R-:W-:Y:S04]  /*22980*/  STL.64 [R1+0xa40], R236 ;  /* 0x000a40ec01007387 */ /* 0x000fe80000100a00 */
[----:B------:R1:W-:Y:S04]  /*22990*/  STL.64 [R1+0xa28], R2 ;  /* 0x000a280201007387 */ /* 0x0003e80000100a00 */
[----:B------:R-:W-:Y:S01]  /*229a0*/  STL.64 [R1+0x1030], R236 ;  /* 0x001030ec01007387 */ /* 0x000fe20000100a00 */
[----:B-1----:R-:W-:-:S03]  /*229b0*/  IMAD.WIDE R2, R199, 0x4, R128 ;  /* 0x00000004c7027825 */ /* 0x002fc600078e0280 */
[----:B------:R-:W4:Y:S04]  /*229c0*/  LDL.LU.64 R128, [R1+0x590] ;  /* 0x0005900001807983 */ /* 0x000f280000300a00 */
[----:B------:R-:W-:Y:S04]  /*229d0*/  STL.64 [R1+0xa38], R186 ;  /* 0x000a38ba01007387 */ /* 0x000fe80000100a00 */
[----:B------:R3:W-:Y:S04]  /*229e0*/  STL.64 [R1+0xa20], R2 ;  /* 0x000a200201007387 */ /* 0x0007e80000100a00 */
[----:B------:R-:W-:Y:S04]  /*229f0*/  STL.64 [R1+0x1038], R186 ;  /* 0x001038ba01007387 */ /* 0x000fe80000100a00 */
[----:B------:R-:W4:Y:S04]  /*22a00*/  LDL.LU.64 R160, [R1+0x588] ;  /* 0x0005880001a07983 */ /* 0x000f280000300a00 */
[----:B------:R-:W4:Y:S01]  /*22a10*/  LDL.LU.64 R158, [R1+0x580] ;  /* 0x00058000019e7983 */ /* 0x000f220000300a00 */
[----:B---3--:R-:W-:-:S05]  /*22a20*/  IMAD.WIDE R2, R199, 0x4, R130 ;  /* 0x00000004c7027825 */ /* 0x008fca00078e0282 */
[----:B------:R2:W-:Y:S04]  /*22a30*/  STL.64 [R1+0xa18], R2 ;  /* 0x000a180201007387 */ /* 0x0005e80000100a00 */
[----:B------:R-:W3:Y:S04]  /*22a40*/  LDL.LU.64 R130, [R1+0x578] ;  /* 0x0005780001827983 */ /* 0x000ee80000300a00 */
[----:B------:R-:W-:Y:S04]  /*22a50*/  STL.64 [R1+0xa30], R136 ;  /* 0x000a308801007387 */ /* 0x000fe80000100a00 */
[----:B------:R-:W-:Y:S01]  /*22a60*/  STL.64 [R1+0x1040], R136 ;  /* 0x0010408801007387 */ /* 0x000fe20000100a00 */
[----:B------:R-:W-:-:S03]  /*22a70*/  IMAD.WIDE R202, R199, 0x4, R132 ;  /* 0x00000004c7ca7825 */ /* 0x000fc600078e0284 */
[----:B------:R-:W3:Y:S01]  /*22a80*/  LDL.LU.64 R132, [R1+0x570] ;  /* 0x0005700001847983 */ /* 0x000ee20000300a00 */
[----:B------:R-:W-:-:S03]  /*22a90*/  IMAD.WIDE R184, R199, 0x4, R122 ;  /* 0x00000004c7b87825 */ /* 0x000fc600078e027a */
[----:B------:R-:W3:Y:S01]  /*22aa0*/  LDL.LU.64 R122, [R1+0x568] ;  /* 0x00056800017a7983 */ /* 0x000ee20000300a00 */
[----:B------:R-:W-:-:S04]  /*22ab0*/  IMAD.WIDE R146, R199, 0x4, R162 ;  /* 0x00000004c7927825 */ /* 0x000fc800078e02a2 */
[C---:B------:R-:W-:Y:S01]  /*22ac0*/  IMAD.WIDE R234, R199.reuse, 0x4, R156 ;  /* 0x00000004c7ea7825 */ /* 0x040fe200078e029c */
[----:B------:R-:W-:Y:S04]  /*22ad0*/  STL.64 [R1+0xa10], R146 ;  /* 0x000a109201007387 */ /* 0x000fe80000100a00 */
[----:B------:R-:W-:Y:S04]  /*22ae0*/  STL.64 [R1+0x1048], R146 ;  /* 0x0010489201007387 */ /* 0x000fe80000100a00 */
        /* <DEDUP_REMOVED lines=8> */
[----:B-1----:R-:W-:-:S03]  /*22b70*/  IMAD.WIDE R2, R199, 0x4, R120 ;  /* 0x00000004c7027825 */ /* 0x002fc600078e0278 */
[----:B------:R-:W2:Y:S04]  /*22b80*/  LDL.LU.64 R120, [R1+0x550] ;  /* 0x0005500001787983 */ /* 0x000ea80000300a00 */
[----:B------:R-:W-:Y:S04]  /*22b90*/  STL.64 [R1+0x9f8], R184 ;  /* 0x0009f8b801007387 */ /* 0x000fe80000100a00 */
[----:B------:R4:W-:Y:S01]  /*22ba0*/  STL.64 [R1+0x9e0], R2 ;  /* 0x0009e00201007387 */ /* 0x0009e20000100a00 */
[----:B------:R-:W-:-:S03]  /*22bb0*/  IMAD.WIDE R134, R199, 0x4, R134 ;  /* 0x00000004c7867825 */ /* 0x000fc600078e0286 */
[----:B------:R-:W-:Y:S01]  /*22bc0*/  STL.64 [R1+0x1060], R184 ;  /* 0x001060b801007387 */ /* 0x000fe20000100a00 */
[----:B----4-:R-:W-:-:S03]  /*22bd0*/  IMAD.WIDE R2, R199, 0x4, R126 ;  /* 0x00000004c7027825 */ /* 0x010fc600078e027e */
[----:B------:R-:W4:Y:S04]  /*22be0*/  LDL.LU.64 R126, [R1+0x548] ;  /* 0x00054800017e7983 */ /* 0x000f280000300a00 */
[----:B------:R-:W-:Y:S04]  /*22bf0*/  STL.64 [R1+0x9f0], R134 ;  /* 0x0009f08601007387 */ /* 0x000fe80000100a00 */
[----:B------:R1:W-:Y:S04]  /*22c00*/  STL.64 [R1+0x9d8], R2 ;  /* 0x0009d80201007387 */ /* 0x0003e80000100a00 */
[----:B------:R-:W-:Y:S04]  /*22c10*/  STL.64 [R1+0x1068], R134 ;  /* 0x0010688601007387 */ /* 0x000fe80000100a00 */
[----:B------:R-:W4:Y:S01]  /*22c20*/  LDL.LU.64 R162, [R1+0x540] ;  /* 0x0005400001a27983 */ /* 0x000f220000300a00 */
[----:B------:R-:W-:-:S03]  /*22c30*/  IMAD.WIDE R138, R199, 0x4, R128 ;  /* 0x00000004c78a7825 */ /* 0x000fc600078e0280 */
[----:B------:R-:W4:Y:S01]  /*22c40*/  LDL.LU.64 R128, [R1+0x538] ;  /* 0x0005380001807983 */ /* 0x000f220000300a00 */
[----:B------:R-:W-:-:S04]  /*22c50*/  IMAD.WIDE R6, R199, 0x4, R160 ;  /* 0x00000004c7067825 */ /* 0x000fc800078e02a0 */
[----:B------:R-:W-:-:S04]  /*22c60*/  IMAD.WIDE R232, R199, 0x4, R158 ;  /* 0x00000004c7e87825 */ /* 0x000fc800078e029e */
[C---:B---3--:R-:W-:Y:S02]  /*22c70*/  IMAD.WIDE R182, R199.reuse, 0x4, R130 ;  /* 0x00000004c7b67825 */ /* 0x048fe400078e0282 */
[----:B------:R-:W3:Y:S04]  /*22c80*/  LDL.LU.64 R130, [R1+0x530] ;  /* 0x0005300001827983 */ /* 0x000ee80000300a00 */
[----:B------:R-:W-:Y:S04]  /*22c90*/  STL.64 [R1+0x9d0], R138 ;  /* 0x0009d08a01007387 */ /* 0x000fe80000100a00 */
[----:B------:R-:W-:Y:S04]  /*22ca0*/  STL.64 [R1+0x1070], R138 ;  /* 0x0010708a01007387 */ /* 0x000fe80000100a00 */
[----:B------:R-:W3:Y:S04]  /*22cb0*/  LDL.LU.64 R160, [R1+0x528] ;  /* 0x0005280001a07983 */ /* 0x000ee80000300a00 */
[----:B------:R-:W-:Y:S04]  /*22cc0*/  STL.64 [R1+0x9c8], R6 ;  /* 0x0009c80601007387 */ /* 0x000fe80000100a00 */
[----:B------:R-:W-:Y:S01]  /*22cd0*/  STL.64 [R1+0x1078], R6 ;  /* 0x0010780601007387 */ /* 0x000fe20000100a00 */
[----:B-1----:R-:W-:-:S03]  /*22ce0*/  IMAD.WIDE R2, R199, 0x4, R122 ;  /* 0x00000004c7027825 */ /* 0x002fc600078e027a */
[----:B------:R-:W3:Y:S04]  /*22cf0*/  LDL.LU.64 R122, [R1+0x520] ;  /* 0x00052000017a7983 */ /* 0x000ee80000300a00 */
[----:B------:R-:W-:Y:S04]  /*22d00*/  STL.64 [R1+0x9c0], R232 ;  /* 0x0009c0e801007387 */ /* 0x000fe80000100a00 */
[----:B------:R1:W-:Y:S01]  /*22d10*/  STL.64 [R1+0x9a8], R2 ;  /* 0x0009a80201007387 */ /* 0x0003e20000100a00 */
[----:B------:R-:W-:-:S03]  /*22d20*/  IMAD.WIDE R132, R199, 0x4, R132 ;  /* 0x00000004c7847825 */ /* 0x000fc600078e0284 */
[----:B------:R2:W-:Y:S04]  /*22d30*/  STL.64 [R1+0x1080], R232 ;  /* 0x001080e801007387 */ /* 0x0005e80000100a00 */
[----:B------:R-:W3:Y:S01]  /*22d40*/  LDL.LU.64 R158, [R1+0x518] ;  /* 0x00051800019e7983 */ /* 0x000ee20000300a00 */
[----:B-1----:R-:W-:-:S03]  /*22d50*/  IMAD.WIDE R2, R199, 0x4, R156 ;  /* 0x00000004c7027825 */ /* 0x002fc600078e029c */
[----:B------:R-:W3:Y:S04]  /*22d60*/  LDL.LU.64 R156, [R1+0x510] ;  /* 0x00051000019c7983 */ /* 0x000ee80000300a00 */
[----:B------:R3:W-:Y:S04]  /*22d70*/  STL.64 [R1+0x9a0], R2 ;  /* 0x0009a00201007387 */ /* 0x0007e80000100a00 */
[----:B------:R-:W-:Y:S04]  /*22d80*/  STL.64 [R1+0x9b8], R182 ;  /* 0x0009b8b601007387 */ /* 0x000fe80000100a00 */
[----:B------:R-:W-:Y:S01]  /*22d90*/  STL.64 [R1+0x1088], R182 ;  /* 0x001088b601007387 */ /* 0x000fe20000100a00 */
[----:B--2---:R-:W-:-:S03]  /*22da0*/  IMAD.WIDE R232, R199, 0x4, R124 ;  /* 0x00000004c7e87825 */ /* 0x004fc600078e027c */
[----:B------:R-:W2:Y:S04]  /*22db0*/  LDL.LU.64 R124, [R1+0x508] ;  /* 0x00050800017c7983 */ /* 0x000ea80000300a00 */
[----:B------:R-:W-:Y:S04]  /*22dc0*/  STL.64 [R1+0x9b0], R132 ;  /* 0x0009b08401007387 */ /* 0x000fe80000100a00 */
[----:B------:R-:W-:Y:S01]  /*22dd0*/  STL.64 [R1+0x1090], R132 ;  /* 0x0010908401007387 */ /* 0x000fe20000100a00 */
[----:B------:R-:W-:-:S03]  /*22de0*/  IMAD.WIDE R188, R199, 0x4, R120 ;  /* 0x00000004c7bc7825 */ /* 0x000fc600078e0278 */
[----:B------:R-:W2:Y:S01]  /*22df0*/  LDL.LU.64 R120, [R1+0x500] ;  /* 0x0005000001787983 */ /* 0x000ea20000300a00 */
[----:B----4-:R-:W-:-:S03]  /*22e00*/  IMAD.WIDE R148, R199, 0x4, R126 ;  /* 0x00000004c7947825 */ /* 0x010fc600078e027e */
[----:B------:R-:W4:Y:S04]  /*22e10*/  LDL.LU.64 R126, [R1+0x4f8] ;  /* 0x0004f800017e7983 */ /* 0x000f280000300a00 */
[----:B------:R-:W-:Y:S04]  /*22e20*/  STL.64 [R1+0x998], R232 ;  /* 0x000998e801007387 */ /* 0x000fe80000100a00 */
[----:B------:R-:W-:Y:S01]  /*22e30*/  STL.64 [R1+0x1098], R232 ;  /* 0x001098e801007387 */ /* 0x000fe20000100a00 */
[----:B------:R-:W-:-:S04]  /*22e40*/  IMAD.WIDE R230, R199, 0x4, R162 ;  /* 0x00000004c7e67825 */ /* 0x000fc800078e02a2 */
[C---:B------:R-:W-:Y:S02]  /*22e50*/  IMAD.WIDE R180, R199.reuse, 0x4, R128 ;  /* 0x00000004c7b47825 */ /* 0x040fe400078e0280 */
[----:B------:R-:W4:Y:S04]  /*22e60*/  LDL.LU.64 R128, [R1+0x4f0] ;  /* 0x0004f00001807983 */ /* 0x000f280000300a00 */
[----:B------:R-:W-:Y:S04]  /*22e70*/  STL.64 [R1+0x990], R188 ;  /* 0x000990bc01007387 */ /* 0x000fe80000100a00 */
[----:B------:R-:W-:Y:S04]  /*22e80*/  STL.64 [R1+0x10a0], R188 ;  /* 0x0010a0bc01007387 */ /* 0x000fe80000100a00 */
[----:B------:R-:W4:Y:S04]  /*22e90*/  LDL.LU.64 R162, [R1+0x4e8] ;  /* 0x0004e80001a27983 */ /* 0x000f280000300a00 */
[----:B------:R-:W-:Y:S04]  /*22ea0*/  STL.64 [R1+0x988], R148 ;  /* 0x0009889401007387 */ /* 0x000fe80000100a00 */
[----:B------:R-:W-:Y:S01]  /*22eb0*/  STL.64 [R1+0x10a8], R148 ;  /* 0x0010a89401007387 */ /* 0x000fe20000100a00 */
[----:B---3--:R-:W-:-:S03]  /*22ec0*/  IMAD.WIDE R2, R199, 0x4, R160 ;  /* 0x00000004c7027825 */ /* 0x008fc600078e02a0 */
[----:B------:R-:W3:Y:S04]  /*22ed0*/  LDL.LU.64 R160, [R1+0x4e0] ;  /* 0x0004e00001a07983 */ /* 0x000ee80000300a00 */
[----:B------:R-:W-:Y:S04]  /*22ee0*/  STL.64 [R1+0x980], R230 ;  /* 0x000980e601007387 */ /* 0x000fe80000100a00 */
[----:B------:R1:W-:Y:S04]  /*22ef0*/  STL.64 [R1+0x968], R2 ;  /* 0x0009680201007387 */ /* 0x0003e80000100a00 */
[----:B------:R-:W-:Y:S01]  /*22f00*/  STL.64 [R1+0x10b0], R230 ;  /* 0x0010b0e601007387 */ /* 0x000fe20000100a00 */
[----:B-1----:R-:W-:-:S03]  /*22f10*/  IMAD.WIDE R2, R199, 0x4, R122 ;  /* 0x00000004c7027825 */ /* 0x002fc600078e027a */
[----:B------:R-:W3:Y:S01]  /*22f20*/  LDL.LU.64 R122, [R1+0x4d8] ;  /* 0x0004d800017a7983 */ /* 0x000ee20000300a00 */
[----:B------:R-:W-:-:S03]  /*22f30*/  IMAD.WIDE R130, R199, 0x4, R130 ;  /* 0x00000004c7827825 */ /* 0x000fc600078e0282 */
[----:B------:R-:W-:Y:S04]  /*22f40*/  STL.64 [R1+0x978], R180 ;  /* 0x000978b401007387 */ /* 0x000fe80000100a00 */
[----:B------:R1:W-:Y:S04]  /*22f50*/  STL.64 [R1+0x960], R2 ;  /* 0x0009600201007387 */ /* 0x0003e80000100a00 */
[----:B------:R-:W-:Y:S01]  /*22f60*/  STL.64 [R1+0x10b8], R180 ;  /* 0x0010b8b401007387 */ /* 0x000fe20000100a00 */
[----:B------:R-:W-:-:S03]  /*22f70*/  IMAD.WIDE R6, R199, 0x4, R158 ;  /* 0x00000004c7067825 */ /* 0x000fc600078e029e */
[----:B------:R-:W-:Y:S04]  /*22f80*/  STL.64 [R1+0x970], R130 ;  /* 0x0009708201007387 */ /* 0x000fe80000100a00 */
[----:B------:R-:W-:Y:S01]  /*22f90*/  STL.64 [R1+0x10c0], R130 ;  /* 0x0010c08201007387 */ /* 0x000fe20000100a00 */
[----:B------:R-:W-:-:S03]  /*22fa0*/  IMAD.WIDE R238, R199, 0x4, R156 ;  /* 0x00000004c7ee7825 */ /* 0x000fc600078e029c */
[----:B------:R-:W3:Y:S04]  /*22fb0*/  LDL.LU.64 R158, [R1+0x4d0] ;  /* 0x0004d000019e7983 */ /* 0x000ee80000300a00 */
[----:B------:R-:W3:Y:S04]  /*22fc0*/  LDL.LU.64 R156, [R1+0x4c8] ;  /* 0x0004c800019c7983 */ /* 0x000ee80000300a00 */
[----:B------:R-:W-:Y:S04]  /*22fd0*/  STL.64 [R1+0x958], R6 ;  /* 0x0009580601007387 */ /* 0x000fe80000100a00 */
[----:B------:R-:W-:Y:S01]  /*22fe0*/  STL.64 [R1+0x10c8], R6 ;  /* 0x0010c80601007387 */ /* 0x000fe20000100a00 */
[----:B--2---:R-:W-:-:S03]  /*22ff0*/  IMAD.WIDE R204, R199, 0x4, R124 ;  /* 0x00000004c7cc7825 */ /* 0x004fc600078e027c */
[----:B------:R-:W2:Y:S01]  /*23000*/  LDL.LU.64 R124, [R1+0x4c0] ;  /* 0x0004c000017c7983 */ /* 0x000ea20000300a00 */
[----:B------:R-:W-:-:S03]  /*23010*/  IMAD.WIDE R228, R199, 0x4, R120 ;  /* 0x00000004c7e47825 */ /* 0x000fc600078e0278 */
[----:B------:R-:W2:Y:S01]  /*23020*/  LDL.LU.64 R120, [R1+0x4b8] ;  /* 0x0004b80001787983 */ /* 0x000ea20000300a00 */
[----:B----4-:R-:W-:-:S03]  /*23030*/  IMAD.WIDE R178, R199, 0x4, R126 ;  /* 0x00000004c7b27825 */ /* 0x010fc600078e027e */
[----:B------:R-:W4:Y:S04]  /*23040*/  LDL.LU.64 R126, [R1+0x4b0] ;  /* 0x0004b000017e7983 */ /* 0x000f280000300a00 */
[----:B------:R-:W-:Y:S04]  /*23050*/  STL.64 [R1+0x950], R238 ;  /* 0x000950ee01007387 */ /* 0x000fe80000100a00 */
[----:B------:R1:W-:Y:S04]  /*23060*/  STL.64 [R1+0x10d0], R238 ;  /* 0x0010d0ee01007387 */ /* 0x0003e80000100a00 */
[----:B------:R-:W4:Y:S04]  /*23070*/  LDL.LU.64 R166, [R1+0x4a8] ;  /* 0x0004a80001a67983 */ /* 0x000f280000300a00 */
[----:B------:R-:W-:Y:S04]  /*23080*/  STL.64 [R1+0x948], R204 ;  /* 0x000948cc01007387 */ /* 0x000fe80000100a00 */
[----:B------:R-:W-:Y:S04]  /*23090*/  STL.64 [R1+0x10d8], R204 ;  /* 0x0010d8cc01007387 */ /* 0x000fe80000100a00 */
[----:B------:R-:W4:Y:S04]  /*230a0*/  LDL.LU.64 R164, [R1+0x4a0] ;  /* 0x0004a00001a47983 */ /* 0x000f280000300a00 */
[----:B------:R-:W-:Y:S01]  /*230b0*/  STL.64 [R1+0x920], R228 ;  /* 0x000920e401007387 */ /* 0x000fe20000100a00 */
[----:B-1----:R-:W-:-:S05]  /*230c0*/  IMAD.WIDE R2, R199, 0x4, R162 ;  /* 0x00000004c7027825 */ /* 0x002fca00078e02a2 */
[----:B------:R4:W-:Y:S04]  /*230d0*/  STL.64 [R1+0x908], R2 ;  /* 0x0009080201007387 */ /* 0x0009e80000100a00 */
[----:B------:R-:W-:Y:S04]  /*230e0*/  STL.64 [R1+0x10e0], R228 ;  /* 0x0010e0e401007387 */ /* 0x000fe80000100a00 */
[----:B------:R-:W4:Y:S04]  /*230f0*/  LDL.LU.64 R162, [R1+0x498] ;  /* 0x0004980001a27983 */ /* 0x000f280000300a00 */
[----:B------:R-:W-:Y:S04]  /*23100*/  STL.64 [R1+0x918], R178 ;  /* 0x000918b201007387 */ /* 0x000fe80000100a00 */
[----:B------:R-:W-:Y:S01]  /*23110*/  STL.64 [R1+0x10e8], R178 ;  /* 0x0010e8b201007387 */ /* 0x000fe20000100a00 */
[----:B------:R-:W-:-:S04]  /*23120*/  IMAD.WIDE R128, R199, 0x4, R128 ;  /* 0x00000004c7807825 */ /* 0x000fc800078e0280 */
[C---:B---3--:R-:W-:Y:S02]  /*23130*/  IMAD.WIDE R138, R199.reuse, 0x4, R122 ;  /* 0x00000004c78a7825 */ /* 0x048fe400078e027a */
[----:B------:R-:W3:Y:S02]  /*23140*/  LDL.LU.64 R122, [R1+0x490] ;  /* 0x00049000017a7983 */ /* 0x000ee40000300a00 */
[C---:B------:R-:W-:Y:S02]  /*23150*/  IMAD.WIDE R238, R199.reuse, 0x4, R160 ;  /* 0x00000004c7ee7825 */ /* 0x040fe400078e02a0 */
[----:B------:R-:W3:Y:S04]  /*23160*/  LDL.LU.64 R160, [R1+0x488] ;  /* 0x0004880001a07983 */ /* 0x000ee80000300a00 */
[----:B------:R-:W-:Y:S04]  /*23170*/  STL.64 [R1+0x910], R128 ;  /* 0x0009108001007387 */ /* 0x000fe80000100a00 */
[----:B------:R-:W-:Y:S04]  /*23180*/  STL.64 [R1+0x10f0], R128 ;  /* 0x0010f08001007387 */ /* 0x000fe80000100a00 */
[----:B------:R-:W-:Y:S04]  /*23190*/  STL.64 [R1+0x900], R238 ;  /* 0x000900ee01007387 */ /* 0x000fe80000100a00 */
[----:B------:R-:W-:Y:S01]  /*231a0*/  STL.64 [R1+0x10f8], R238 ;  /* 0x0010f8ee01007387 */ /* 0x000fe20000100a00 */
[----:B------:R-:W-:-:S03]  /*231b0*/  IMAD.WIDE R8, R199, 0x4, R158 ;  /* 0x00000004c7087825 */ /* 0x000fc600078e029e */
[----:B------:R-:W3:Y:S01]  /*231c0*/  LDL.LU.64 R158, [R1+0x480] ;  /* 0x00048000019e7983 */ /* 0x000ee20000300a00 */
[----:B------:R-:W-:-:S03]  /*231d0*/  IMAD.WIDE R4, R199, 0x4, R156 ;  /* 0x00000004c7047825 */ /* 0x000fc600078e029c */
[----:B------:R-:W3:Y:S04]  /*231e0*/  LDL.LU.64 R156, [R1+0x478] ;  /* 0x00047800019c7983 */ /* 0x000ee80000300a00 */
[----:B------:R-:W-:Y:S04]  /*231f0*/  STL.64 [R1+0x8f8], R138 ;  /* 0x0008f88a01007387 */ /* 0x000fe80000100a00 */
[----:B------:R1:W-:Y:S01]  /*23200*/  STL.64 [R1+0x1100], R138 ;  /* 0x0011008a01007387 */ /* 0x0003e20000100a00 */
[----:B--2---:R-:W-:-:S03]  /*23210*/  IMAD.WIDE R226, R199, 0x4, R124 ;  /* 0x00000004c7e27825 */ /* 0x004fc600078e027c */
[----:B------:R-:W2:Y:S01]  /*23220*/  LDL.LU.64 R124, [R1+0x470] ;  /* 0x00047000017c7983 */ /* 0x000ea20000300a00 */
[----:B------:R-:W-:-:S03]  /*23230*/  IMAD.WIDE R176, R199, 0x4, R120 ;  /* 0x00000004c7b07825 */ /* 0x000fc600078e0278 */
[----:B------:R-:W1:Y:S04]  /*23240*/  LDL.LU.64 R120, [R1+0x468] ;  /* 0x0004680001787983 */ /* 0x000e680000300a00 */
[----:B------:R-:W-:Y:S04]  /*23250*/  STL.64 [R1+0x8f0], R8 ;  /* 0x0008f00801007387 */ /* 0x000fe80000100a00 */
[----:B------:R-:W2:Y:S04]  /*23260*/  LDL.LU.64 R216, [R1+0x460] ;  /* 0x0004600001d87983 */ /* 0x000ea80000300a00 */
[----:B------:R-:W-:Y:S04]  /*23270*/  STL.64 [R1+0x8e8], R4 ;  /* 0x0008e80401007387 */ /* 0x000fe80000100a00 */
[----:B------:R-:W2:Y:S04]  /*23280*/  LDL.LU.64 R214, [R1+0x458] ;  /* 0x0004580001d67983 */ /* 0x000ea80000300a00 */
[----:B------:R-:W-:Y:S01]  /*23290*/  STL.64 [R1+0x8e0], R226 ;  /* 0x0008e0e201007387 */ /* 0x000fe20000100a00 */
[----:B----4-:R-:W-:-:S05]  /*232a0*/  IMAD.WIDE R2, R199, 0x4, R166 ;  /* 0x00000004c7027825 */ /* 0x010fca00078e02a6 */
[----:B------:R4:W-:Y:S04]  /*232b0*/  STL.64 [R1+0x8c8], R2 ;  /* 0x0008c80201007387 */ /* 0x0009e80000100a00 */
        /* <DEDUP_REMOVED lines=8> */
[----:B------:R-:W4:Y:S04]  /*23340*/  LDL.LU.64 R164, [R1+0x1e0] ;  /* 0x0001e00001a47983 */ /* 0x000f280000300a00 */
[----:B------:R-:W-:Y:S04]  /*23350*/  STL.64 [R1+0x8d0], R126 ;  /* 0x0008d07e01007387 */ /* 0x000fe80000100a00 */
[----:B------:R-:W-:Y:S01]  /*23360*/  STL.64 [R1+0x8c0], R6 ;  /* 0x0008c00601007387 */ /* 0x000fe20000100a00 */
[----:B------:R-:W-:-:S04]  /*23370*/  IMAD.WIDE R134, R199, 0x4, R162 ;  /* 0x00000004c7867825 */ /* 0x000fc800078e02a2 */
[C---:B---3--:R-:W-:Y:S02]  /*23380*/  IMAD.WIDE R140, R199.reuse, 0x4, R122 ;  /* 0x00000004c78c7825 */ /* 0x048fe400078e027a */
[----:B------:R-:W3:Y:S04]  /*23390*/  LDL.LU.64 R122, [R1+0x1d8] ;  /* 0x0001d800017a7983 */ /* 0x000ee80000300a00 */
[----:B------:R-:W3:Y:S01]  /*233a0*/  LDL.LU.64 R162, [R1+0x1d0] ;  /* 0x0001d00001a27983 */ /* 0x000ee20000300a00 */
[----:B------:R-:W-:-:S03]  /*233b0*/  IMAD.WIDE R150, R199, 0x4, R160 ;  /* 0x00000004c7967825 */ /* 0x000fc600078e02a0 */
[----:B------:R-:W3:Y:S04]  /*233c0*/  LDL.LU.64 R160, [R1+0x1c8] ;  /* 0x0001c80001a07983 */ /* 0x000ee80000300a00 */
[----:B------:R-:W-:Y:S01]  /*233d0*/  STL.64 [R1+0x8b8], R134 ;  /* 0x0008b88601007387 */ /* 0x000fe20000100a00 */
[----:B------:R-:W-:-:S03]  /*233e0*/  IMAD.WIDE R224, R199, 0x4, R158 ;  /* 0x00000004c7e07825 */ /* 0x000fc600078e029e */
[----:B------:R-:W3:Y:S01]  /*233f0*/  LDL.LU.64 R158, [R1+0x1c0] ;  /* 0x0001c000019e7983 */ /* 0x000ee20000300a00 */
[----:B------:R-:W-:-:S03]  /*23400*/  IMAD.WIDE R174, R199, 0x4, R156 ;  /* 0x00000004c7ae7825 */ /* 0x000fc600078e029c */
[----:B------:R-:W3:Y:S04]  /*23410*/  LDL.LU.64 R156, [R1+0x1b8] ;  /* 0x0001b800019c7983 */ /* 0x000ee80000300a00 */
[----:B------:R-:W-:Y:S04]  /*23420*/  STL.64 [R1+0x8b0], R140 ;  /* 0x0008b08c01007387 */ /* 0x000fe80000100a00 */
[----:B------:R-:W-:Y:S01]  /*23430*/  STL.64 [R1+0x8a8], R150 ;  /* 0x0008a89601007387 */ /* 0x000fe20000100a00 */
[----:B-1----:R-:W-:-:S03]  /*23440*/  IMAD.WIDE R138, R199, 0x4, R120 ;  /* 0x00000004c78a7825 */ /* 0x002fc600078e0278 */
[----:B------:R-:W3:Y:S01]  /*23450*/  LDL.LU.64 R120, [R1+0x1b0] ;  /* 0x0001b00001787983 */ /* 0x000ee20000300a00 */
[----:B--2---:R-:W-:-:S03]  /*23460*/  IMAD.WIDE R124, R199, 0x4, R124 ;  /* 0x00000004c77c7825 */ /* 0x004fc600078e027c */
[----:B------:R-:W-:Y:S01]  /*23470*/  STL.64 [R1+0x8a0], R224 ;  /* 0x0008a0e001007387 */ /* 0x000fe20000100a00 */
[----:B------:R-:W-:-:S03]  /*23480*/  IMAD.WIDE R130, R199, 0x4, R216 ;  /* 0x00000004c7827825 */ /* 0x000fc600078e02d8 */
[----:B------:R-:W-:Y:S04]  /*23490*/  STL.64 [R1+0x898], R174 ;  /* 0x000898ae01007387 */ /* 0x000fe80000100a00 */
[----:B------:R-:W-:Y:S01]  /*234a0*/  STL.64 [R1+0x888], R138 ;  /* 0x0008888a01007387 */ /* 0x000fe20000100a00 */
[----:B------:R-:W-:-:S03]  /*234b0*/  IMAD.WIDE R184, R199, 0x4, R214 ;  /* 0x00000004c7b87825 */ /* 0x000fc600078e02d6 */
[----:B------:R-:W-:Y:S04]  /*234c0*/  STL.64 [R1+0x890], R124 ;  /* 0x0008907c01007387 */ /* 0x000fe80000100a00 */
[----:B------:R-:W-:Y:S04]  /*234d0*/  STL.64 [R1+0x880], R130 ;  /* 0x0008808201007387 */ /* 0x000fe80000100a00 */
[----:B------:R-:W-:Y:S01]  /*234e0*/  STL.64 [R1+0x878], R184 ;  /* 0x000878b801007387 */ /* 0x000fe20000100a00 */
[----:B----4-:R-:W-:-:S04]  /*234f0*/  IMAD.WIDE R190, R199, 0x4, R212 ;  /* 0x00000004c7be7825 */ /* 0x010fc800078e02d4 */
[C---:B------:R-:W-:Y:S01]  /*23500*/  IMAD.WIDE R206, R199.reuse, 0x4, R172 ;  /* 0x00000004c7ce7825 */ /* 0x040fe200078e02ac */
[----:B------:R-:W-:Y:S03]  /*23510*/  STL.64 [R1+0x870], R190 ;  /* 0x000870be01007387 */ /* 0x000fe60000100a00 */
[----:B------:R-:W-:-:S04]  /*23520*/  IMAD.WIDE R2, R199, 0x4, R168 ;  /* 0x00000004c7027825 */ /* 0x000fc800078e02a8 */
[C---:B------:R-:W-:Y:S01]  /*23530*/  IMAD.WIDE R128, R199.reuse, 0x4, R166 ;  /* 0x00000004c7807825 */ /* 0x040fe200078e02a6 */
[----:B------:R1:W-:Y:S03]  /*23540*/  STL.64 [R1+0x858], R2 ;  /* 0x0008580201007387 */ /* 0x0003e60000100a00 */
[C---:B------:R-:W-:Y:S01]  /*23550*/  IMAD.WIDE R222, R199.reuse, 0x4, R170 ;  /* 0x00000004c7de7825 */ /* 0x040fe200078e02aa */
[----:B------:R-:W-:Y:S04]  /*23560*/  STL.64 [R1+0x868], R206 ;  /* 0x000868ce01007387 */ /* 0x000fe80000100a00 */
[----:B------:R-:W-:Y:S01]  /*23570*/  STL.64 [R1+0x850], R128 ;  /* 0x0008508001007387 */ /* 0x000fe20000100a00 */
[----:B-1----:R-:W-:-:S03]  /*23580*/  IMAD.WIDE R2, R199, 0x4, R164 ;  /* 0x00000004c7027825 */ /* 0x002fc600078e02a4 */
[----:B------:R-:W-:Y:S04]  /*23590*/  STL.64 [R1+0x860], R222 ;  /* 0x000860de01007387 */ /* 0x000fe80000100a00 */
[----:B------:R1:W-:Y:S01]  /*235a0*/  STL.64 [R1+0x848], R2 ;  /* 0x0008480201007387 */ /* 0x0003e20000100a00 */
[----:B---3--:R-:W-:-:S03]  /*235b0*/  IMAD.WIDE R180, R199, 0x4, R122 ;  /* 0x00000004c7b47825 */ /* 0x008fc600078e027a */
[----:B------:R-:W2:Y:S04]  /*235c0*/  LDL.LU.64 R122, [R1+0x1a8] ;  /* 0x0001a800017a7983 */ /* 0x000ea80000300a00 */
[----:B------:R-:W3:Y:S01]  /*235d0*/  LDL.LU.64 R142, [R1+0x1a0] ;  /* 0x0001a000018e7983 */ /* 0x000ee20000300a00 */
[----:B------:R-:W-:-:S03]  /*235e0*/  IMAD.WIDE R234, R199, 0x4, R162 ;  /* 0x00000004c7ea7825 */ /* 0x000fc600078e02a2 */
[----:B------:R-:W4:Y:S04]  /*235f0*/  LDL.LU.64 R192, [R1+0x198] ;  /* 0x0001980001c07983 */ /* 0x000f280000300a00 */
[----:B------:R-:W4:Y:S04]  /*23600*/  LDL.LU.64 R242, [R1+0x190] ;  /* 0x0001900001f27983 */ /* 0x000f280000300a00 */
[----:B------:R-:W-:Y:S04]  /*23610*/  STL.64 [R1+0x840], R180 ;  /* 0x000840b401007387 */ /* 0x000fe80000100a00 */
[----:B------:R-:W4:Y:S04]  /*23620*/  LDL.LU.64 R144, [R1+0x188] ;  /* 0x0001880001907983 */ /* 0x000f280000300a00 */
[----:B------:R-:W4:Y:S04]  /*23630*/  LDL.LU.64 R152, [R1+0x180] ;  /* 0x0001800001987983 */ /* 0x000f280000300a00 */
[----:B------:R-:W-:Y:S04]  /*23640*/  STL.64 [R1+0x838], R234 ;  /* 0x000838ea01007387 */ /* 0x000fe80000100a00 */
        /* <DEDUP_REMOVED lines=11> */
[----:B------:R-:W4:Y:S01]  /*23700*/  LDL.LU.64 R164, [R1+0x120] ;  /* 0x0001200001a47983 */ /* 0x000f220000300a00 */
[----:B------:R-:W-:-:S03]  /*23710*/  IMAD.WIDE R240, R199, 0x4, R160 ;  /* 0x00000004c7f07825 */ /* 0x000fc600078e02a0 */
[----:B------:R-:W4:Y:S01]  /*23720*/  LDL.LU.64 R162, [R1+0x118] ;  /* 0x0001180001a27983 */ /* 0x000f220000300a00 */
[----:B-1----:R-:W-:-:S03]  /*23730*/  IMAD.WIDE R2, R199, 0x4, R158 ;  /* 0x00000004c7027825 */ /* 0x002fc600078e029e */
[----:B------:R-:W4:Y:S01]  /*23740*/  LDL.LU.64 R160, [R1+0x110] ;  /* 0x0001100001a07983 */ /* 0x000f220000300a00 */
[----:B------:R-:W-:-:S03]  /*23750*/  IMAD.WIDE R220, R199, 0x4, R156 ;  /* 0x00000004c7dc7825 */ /* 0x000fc600078e029c */
[----:B------:R-:W4:Y:S01]  /*23760*/  LDL.LU.64 R158, [R1+0x108] ;  /* 0x00010800019e7983 */ /* 0x000f220000300a00 */
[----:B------:R-:W-:-:S03]  /*23770*/  IMAD.WIDE R172, R199, 0x4, R120 ;  /* 0x00000004c7ac7825 */ /* 0x000fc600078e0278 */
        /* <DEDUP_REMOVED lines=9> */
[----:B------:R-:W-:Y:S03]  /*23810*/  STL.64 [R1+0x808], R238 ;  /* 0x000808ee01007387 */ /* 0x000fe60000100a00 */
[C---:B------:R-:W-:Y:S01]  /*23820*/  IMAD.WIDE R202, R199.reuse, 0x4, R242 ;  /* 0x00000004c7ca7825 */ /* 0x040fe200078e02f2 */
[----:B------:R-:W-:Y:S04]  /*23830*/  STL.64 [R1+0x810], R122 ;  /* 0x0008107a01007387 */ /* 0x000fe80000100a00 */
[----:B------:R-:W-:Y:S01]  /*23840*/  STL.64 [R1+0x800], R230 ;  /* 0x000800e601007387 */ /* 0x000fe20000100a00 */
[----:B------:R-:W-:-:S04]  /*23850*/  IMAD.WIDE R200, R199, 0x4, R144 ;  /* 0x00000004c7c87825 */ /* 0x000fc800078e0290 */
[C---:B------:R-:W-:Y:S01]  /*23860*/  IMAD.WIDE R128, R199.reuse, 0x4, R152 ;  /* 0x00000004c7807825 */ /* 0x040fe200078e0298 */
[----:B------:R-:W-:Y:S04]  /*23870*/  STL.64 [R1+0x7f8], R202 ;  /* 0x0007f8ca01007387 */ /* 0x000fe80000100a00 */
[----:B------:R1:W-:Y:S01]  /*23880*/  STL.64 [R1+0x7e8], R128 ;  /* 0x0007e88001007387 */ /* 0x0003e20000100a00 */
[----:B------:R-:W-:-:S03]  /*23890*/  IMAD.WIDE R132, R199, 0x4, R208 ;  /* 0x00000004c7847825 */ /* 0x000fc600078e02d0 */
[----:B------:R-:W-:Y:S04]  /*238a0*/  STL.64 [R1+0x7f0], R200 ;  /* 0x0007f0c801007387 */ /* 0x000fe80000100a00 */
[----:B------:R2:W-:Y:S01]  /*238b0*/  STL.64 [R1+0x7e0], R132 ;  /* 0x0007e08401007387 */ /* 0x0005e20000100a00 */
[----:B-1----:R-:W-:-:S05]  /*238c0*/  IMAD.WIDE R128, R199, 0x4, R194 ;  /* 0x00000004c7807825 */ /* 0x002fca00078e02c2 */
[----:B------:R1:W-:Y:S01]  /*238d0*/  STL.64 [R1+0x7d8], R128 ;  /* 0x0007d88001007387 */ /* 0x0003e20000100a00 */
[----:B--2---:R-:W-:-:S04]  /*238e0*/  IMAD.WIDE R132, R199, 0x4, R154 ;  /* 0x00000004c7847825 */ /* 0x004fc800078e029a */
[C---:B------:R-:W-:Y:S01]  /*238f0*/  IMAD.WIDE R136, R199.reuse, 0x4, R218 ;  /* 0x00000004c7887825 */ /* 0x040fe200078e02da */
[----:B------:R2:W-:Y:S03]  /*23900*/  STL.64 [R1+0x7d0], R132 ;  /* 0x0007d08401007387 */ /* 0x0005e60000100a00 */
[----:B-1----:R-:W-:-:S05]  /*23910*/  IMAD.WIDE R128, R199, 0x4, R210 ;  /* 0x00000004c7807825 */ /* 0x002fca00078e02d2 */
[----:B------:R1:W-:Y:S01]  /*23920*/  STL.64 [R1+0x7c8], R128 ;  /* 0x0007c88001007387 */ /* 0x0003e20000100a00 */
[----:B--2---:R-:W-:-:S03]  /*23930*/  IMAD.WIDE R132, R199, 0x4, R216 ;  /* 0x00000004c7847825 */ /* 0x004fc600078e02d8 */
        /* <DEDUP_REMOVED lines=18> */
[----:B------:R-:W-:Y:S03]  /*23a60*/  STL.64 [R1+0x778], R136 ;  /* 0x0007788801007387 */ /* 0x000fe60000100a00 */
[C---:B------:R-:W-:Y:S01]  /*23a70*/  IMAD.WIDE R120, R199.reuse, 0x4, R120 ;  /* 0x00000004c7787825 */ /* 0x040fe200078e0278 */
[----:B------:R2:W-:Y:S03]  /*23a80*/  STL.64 [R1+0x770], R132 ;  /* 0x0007708401007387 */ /* 0x0005e60000100a00 */
[C---:B-1----:R-:W-:Y:S01]  /*23a90*/  IMAD.WIDE R128, R199.reuse, 0x4, R156 ;  /* 0x00000004c7807825 */ /* 0x042fe200078e029c */
[----:B------:R-:W3:Y:S04]  /*23aa0*/  LDL.LU.64 R148, [R1+0xf0] ;  /* 0x0000f00001947983 */ /* 0x000ee80000300a00 */
[----:B------:R-:W-:Y:S04]  /*23ab0*/  STL.64 [R1+0x768], R128 ;  /* 0x0007688001007387 */ /* 0x000fe80000100a00 */
[----:B------:R-:W4:Y:S04]  /*23ac0*/  LDL.LU.64 R188, [R1+0xe8] ;  /* 0x0000e80001bc7983 */ /* 0x000f280000300a00 */
[----:B------:R1:W-:Y:S04]  /*23ad0*/  STL.64 [R1+0x760], R120 ;  /* 0x0007607801007387 */ /* 0x0003e80000100a00 */
[----:B------:R-:W4:Y:S04]  /*23ae0*/  LDL.LU.64 R232, [R1+0xe0] ;  /* 0x0000e00001e87983 */ /* 0x000f280000300a00 */
[----:B--2---:R-:W2:Y:S04]  /*23af0*/  LDL.LU.64 R132, [R1+0xd8] ;  /* 0x0000d80001847983 */ /* 0x004ea80000300a00 */
        /* <DEDUP_REMOVED lines=26> */
[----:B-1----:R-:W2:Y:S01]  /*23ca0*/  LDL.LU.64 R120, [R1] ;  /* 0x0000000001787983 */ /* 0x002ea20000300a00 */
        /* <DEDUP_REMOVED lines=8> */
[----:B---3--:R-:W-:-:S04]  /*23d30*/  IMAD.WIDE R148, R199, 0x4, R148 ;  /* 0x00000004c7947825 */ /* 0x008fc800078e0294 */
[C---:B----4-:R-:W-:Y:S01]  /*23d40*/  IMAD.WIDE R178, R199.reuse, 0x4, R188 ;  /* 0x00000004c7b27825 */ /* 0x050fe200078e02bc */
[----:B------:R2:W-:Y:S03]  /*23d50*/  STL.64 [R1+0x758], R148 ;  /* 0x0007589401007387 */ /* 0x0005e60000100a00 */
[C---:B------:R-:W-:Y:S01]  /*23d60*/  IMAD.WIDE R128, R199.reuse, 0x4, R232 ;  /* 0x00000004c7807825 */ /* 0x040fe200078e02e8 */
[----:B------:R-:W-:Y:S03]  /*23d70*/  STL.64 [R1+0x750], R178 ;  /* 0x000750b201007387 */ /* 0x000fe60000100a00 */
[C---:B--2---:R-:W-:Y:S01]  /*23d80*/  IMAD.WIDE R148, R199.reuse, 0x4, R132 ;  /* 0x00000004c7947825 */ /* 0x044fe200078e0284 */
[----:B------:R1:W-:Y:S03]  /*23d90*/  STL.64 [R1+0x748], R128 ;  /* 0x0007488001007387 */ /* 0x0003e60000100a00 */
[C---:B------:R-:W-:Y:S01]  /*23da0*/  IMAD.WIDE R132, R199.reuse, 0x4, R182 ;  /* 0x00000004c7847825 */ /* 0x040fe200078e02b6 */
[----:B------:R-:W-:Y:S04]  /*23db0*/  STL.64 [R1+0x740], R148 ;  /* 0x0007409401007387 */ /* 0x000fe80000100a00 */
[----:B------:R2:W-:Y:S01]  /*23dc0*/  STL.64 [R1+0x738], R132 ;  /* 0x0007388401007387 */ /* 0x0005e20000100a00 */
[----:B-1----:R-:W-:-:S04]  /*23dd0*/  IMAD.WIDE R128, R199, 0x4, R146 ;  /* 0x00000004c7807825 */ /* 0x002fc800078e0292 */
[C---:B------:R-:W-:Y:S01]  /*23de0*/  IMAD.WIDE R136, R199.reuse, 0x4, R136 ;  /* 0x00000004c7887825 */ /* 0x040fe200078e0288 */
[----:B------:R1:W-:Y:S03]  /*23df0*/  STL.64 [R1+0x730], R128 ;  /* 0x0007308001007387 */ /* 0x0003e60000100a00 */
[C---:B--2---:R-:W-:Y:S01]  /*23e00*/  IMAD.WIDE R132, R199.reuse, 0x4, R186 ;  /* 0x00000004c7847825 */ /* 0x044fe200078e02ba */
        /* <DEDUP_REMOVED lines=44> */
[----:B------:R-:W-:Y:S03]  /*240d0*/  STL.64 [R1+0x678], R132 ;  /* 0x0006788401007387 */ /* 0x000fe60000100a00 */
[----:B-1----:R-:W-:-:S04]  /*240e0*/  IMAD.WIDE R128, R199, 0x4, R156 ;  /* 0x00000004c7807825 */ /* 0x002fc800078e029c */
[C---:B------:R-:W-:Y:S01]  /*240f0*/  IMAD.WIDE R218, R199.reuse, 0x4, R250 ;  /* 0x00000004c7da7825 */ /* 0x040fe200078e02fa */
[----:B------:R1:W-:Y:S03]  /*24100*/  STL.64 [R1+0x670], R128 ;  /* 0x0006708001007387 */ /* 0x0003e60000100a00 */
[C---:B------:R-:W-:Y:S01]  /*24110*/  IMAD.WIDE R170, R199.reuse, 0x4, R248 ;  /* 0x00000004c7aa7825 */ /* 0x040fe200078e02f8 */
[----:B------:R-:W2:Y:S03]  /*24120*/  LDL.64 R250, [R1+0x8c8] ;  /* 0x0008c80001fa7983 */ /* 0x000ea60000100a00 */
[C---:B------:R-:W-:Y:S01]  /*24130*/  IMAD.WIDE R120, R199.reuse, 0x4, R246 ;  /* 0x00000004c7787825 */ /* 0x040fe200078e02f6 */
[----:B------:R-:W-:Y:S03]  /*24140*/  STL.64 [R1+0x668], R152 ;  /* 0x0006689801007387 */ /* 0x000fe60000100a00 */
[C---:B------:R-:W-:Y:S01]  /*24150*/  IMAD.WIDE R148, R199.reuse, 0x4, R10 ;  /* 0x00000004c7947825 */ /* 0x040fe200078e020a */
[----:B------:R-:W3:Y:S03]  /*24160*/  LDL.64 R246, [R1+0x848] ;  /* 0x0008480001f67983 */ /* 0x000ee60000100a00 */
[C---:B-1----:R-:W-:Y:S01]  /*24170*/  IMAD.WIDE R128, R199.reuse, 0x4, R244 ;  /* 0x00000004c7807825 */ /* 0x042fe200078e02f4 */
[----:B------:R-:W-:Y:S03]  /*24180*/  STL.64 [R1+0x660], R218 ;  /* 0x000660da01007387 */ /* 0x000fe60000100a00 */
[C---:B------:R-:W-:Y:S01]  /*24190*/  IMAD.WIDE R146, R199.reuse, 0x4, R12 ;  /* 0x00000004c7927825 */ /* 0x040fe200078e020c */
[----:B------:R-:W-:Y:S03]  /*241a0*/  STL.64 [R1+0x658], R170 ;  /* 0x000658aa01007387 */ /* 0x000fe60000100a00 */
[C---:B------:R-:W-:Y:S01]  /*241b0*/  IMAD.WIDE R142, R199.reuse, 0x4, R14 ;  /* 0x00000004c78e7825 */ /* 0x040fe200078e020e */
[----:B------:R-:W-:Y:S03]  /*241c0*/  STL.64 [R1+0x650], R120 ;  /* 0x0006507801007387 */ /* 0x000fe60000100a00 */
[C---:B------:R-:W-:Y:S01]  /*241d0*/  IMAD.WIDE R194, R199.reuse, 0x4, R16 ;  /* 0x00000004c7c27825 */ /* 0x040fe200078e0210 */
[----:B------:R1:W-:Y:S03]  /*241e0*/  STL.64 [R1+0x648], R128 ;  /* 0x0006488001007387 */ /* 0x0003e60000100a00 */
[C---:B------:R-:W-:Y:S01]  /*241f0*/  IMAD.WIDE R216, R199.reuse, 0x4, R18 ;  /* 0x00000004c7d87825 */ /* 0x040fe200078e0212 */
[----:B------:R-:W-:Y:S03]  /*24200*/  STL.64 [R1+0x640], R148 ;  /* 0x0006409401007387 */ /* 0x000fe60000100a00 */
[C---:B------:R-:W-:Y:S01]  /*24210*/  IMAD.WIDE R168, R199.reuse, 0x4, R20 ;  /* 0x00000004c7a87825 */ /* 0x040fe200078e0214 */
[----:B------:R-:W-:Y:S03]  /*24220*/  STL.64 [R1+0x638], R146 ;  /* 0x0006389201007387 */ /* 0x000fe60000100a00 */
[C---:B------:R-:W-:Y:S01]  /*24230*/  IMAD.WIDE R178, R199.reuse, 0x4, R24 ;  /* 0x00000004c7b27825 */ /* 0x040fe200078e0218 */
[----:B------:R-:W-:Y:S03]  /*24240*/  STL.64 [R1+0x630], R142 ;  /* 0x0006308e01007387 */ /* 0x000fe60000100a00 */
[C---:B------:R-:W-:Y:S01]  /*24250*/  IMAD.WIDE R188, R199.reuse, 0x4, R26 ;  /* 0x00000004c7bc7825 */ /* 0x040fe200078e021a */
[----:B------:R-:W-:Y:S03]  /*24260*/  STL.64 [R1+0x628], R194 ;  /* 0x000628c201007387 */ /* 0x000fe60000100a00 */
[C---:B------:R-:W-:Y:S01]  /*24270*/  IMAD.WIDE R136, R199.reuse, 0x4, R28 ;  /* 0x00000004c7887825 */ /* 0x040fe200078e021c */
[----:B------:R-:W-:Y:S04]  /*24280*/  STL.64 [R1+0x620], R216 ;  /* 0x000620d801007387 */ /* 0x000fe80000100a00 */
[----:B------:R-:W4:Y:S01]  /*24290*/  LDL.64 R26, [R1+0x908] ;  /* 0x00090800011a7983 */ /* 0x000f220000100a00 */
        /* <DEDUP_REMOVED lines=10> */
[----:B------:R-:W2:Y:S04]  /*24340*/  LDL.64 R32, [R1+0x7c8] ;  /* 0x0007c80001207983 */ /* 0x000ea80000100a00 */
[----:B------:R-:W2:Y:S04]  /*24350*/  LDL.64 R34, [R1+0x968] ;  /* 0x0009680001227983 */ /* 0x000ea80000100a00 */
[----:B------:R-:W-:Y:S01]  /*24360*/  STL.64 [R1+0x5f0], R192 ;  /* 0x0005f0c001007387 */ /* 0x000fe20000100a00 */
[----:B------:R-:W-:-:S03]  /*24370*/  IMAD.WIDE R232, R199, 0x4, R42 ;  /* 0x00000004c7e87825 */ /* 0x000fc600078e022a */
[----:B------:R-:W2:Y:S01]  /*24380*/  LDL.64 R36, [R1+0x9a8] ;  /* 0x0009a80001247983 */ /* 0x000ea20000100a00 */
[----:B------:R-:W-:-:S03]  /*24390*/  IMAD.WIDE R186, R199, 0x4, R44 ;  /* 0x00000004c7ba7825 */ /* 0x000fc600078e022c */
[----:B------:R-:W-:Y:S04]  /*243a0*/  STL.64 [R1+0x5e8], R208 ;  /* 0x0005e8d001007387 */ /* 0x000fe80000100a00 */
[----:B------:R-:W2:Y:S01]  /*243b0*/  LDL.64 R38, [R1+0x9e8] ;  /* 0x0009e80001267983 */ /* 0x000ea20000100a00 */
[----:B------:R-:W-:-:S03]  /*243c0*/  IMAD.WIDE R242, R199, 0x4, R46 ;  /* 0x00000004c7f27825 */ /* 0x000fc600078e022e */
[----:B------:R-:W-:Y:S04]  /*243d0*/  STL.64 [R1+0x5e0], R214 ;  /* 0x0005e0d601007387 */ /* 0x000fe80000100a00 */
[----:B------:R-:W2:Y:S01]  /*243e0*/  LDL.64 R42, [R1+0xa28] ;  /* 0x000a2800012a7983 */ /* 0x000ea20000100a00 */
[----:B------:R-:W-:-:S03]  /*243f0*/  IMAD.WIDE R154, R199, 0x4, R48 ;  /* 0x00000004c79a7825 */ /* 0x000fc600078e0230 */
        /* <DEDUP_REMOVED lines=8> */
[----:B------:R-:W2:Y:S01]  /*24480*/  LDL.64 R48, [R1+0x788] ;  /* 0x0007880001307983 */ /* 0x000ea20000100a00 */
[----:B------:R-:W-:-:S03]  /*24490*/  IMAD.WIDE R248, R199, 0x4, R56 ;  /* 0x00000004c7f87825 */ /* 0x000fc600078e0238 */
        /* <DEDUP_REMOVED lines=13> */
[----:B------:R1:W-:Y:S04]  /*24570*/  STL.64 [R1+0x588], R248 ;  /* 0x000588f801007387 */ /* 0x0003e80000100a00 */
        /* <DEDUP_REMOVED lines=9> */
[----:B------:R-:W2:Y:S04]  /*24610*/  LDL.64 R68, [R1+0x368] ;  /* 0x0003680001447983 */ /* 0x000ea80000100a00 */
[----:B------:R-:W-:Y:S04]  /*24620*/  STL.64 [R1+0x568], R210 ;  /* 0x000568d201007387 */ /* 0x000fe80000100a00 */
[----:B------:R-:W2:Y:S04]  /*24630*/  LDL.64 R70, [R1+0x3b0] ;  /* 0x0003b00001467983 */ /* 0x000ea80000100a00 */
[----:B------:R-:W2:Y:S01]  /*24640*/  LDL.64 R72, [R1+0x3f8] ;  /* 0x0003f80001487983 */ /* 0x000ea20000100a00 */
[----:B------:R-:W-:-:S03]  /*24650*/  IMAD.WIDE R56, R199, 0x4, R76 ;  /* 0x00000004c7387825 */ /* 0x000fc600078e024c */
[----:B------:R-:W-:Y:S04]  /*24660*/  STL.64 [R1+0x560], R10 ;  /* 0x0005600a01007387 */ /* 0x000fe80000100a00 */
[----:B------:R-:W2:Y:S04]  /*24670*/  LDL.64 R74, [R1+0xa60] ;  /* 0x000a6000014a7983 */ /* 0x000ea80000100a00 */
[----:B------:R-:W-:Y:S04]  /*24680*/  STL.64 [R1+0x558], R162 ;  /* 0x000558a201007387 */ /* 0x000fe80000100a00 */
[----:B------:R1:W-:Y:S04]  /*24690*/  STL.64 [R1+0x548], R204 ;  /* 0x000548cc01007387 */ /* 0x0003e80000100a00 */
[----:B------:R-:W2:Y:S01]  /*246a0*/  LDL.64 R76, [R1+0xaa0] ;  /* 0x000aa000014c7983 */ /* 0x000ea20000100a00 */
[----:B------:R-:W-:-:S03]  /*246b0*/  IMAD.WIDE R60, R199, 0x4, R80 ;  /* 0x00000004c73c7825 */ /* 0x000fc600078e0250 */
[----:B------:R-:W-:Y:S01]  /*246c0*/  STL.64 [R1+0x550], R16 ;  /* 0x0005501001007387 */ /* 0x000fe20000100a00 */
[----:B------:R-:W-:-:S03]  /*246d0*/  IMAD.WIDE R62, R199, 0x4, R82 ;  /* 0x00000004c73e7825 */ /* 0x000fc600078e0252 */
[----:B------:R-:W-:Y:S01]  /*246e0*/  STL.64 [R1+0x540], R182 ;  /* 0x000540b601007387 */ /* 0x000fe20000100a00 */
[----:B------:R-:W-:-:S03]  /*246f0*/  IMAD.WIDE R160, R199, 0x4, R84 ;  /* 0x00000004c7a07825 */ /* 0x000fc600078e0254 */
[----:B------:R-:W-:Y:S01]  /*24700*/  STL.64 [R1+0x538], R56 ;  /* 0x0005383801007387 */ /* 0x000fe20000100a00 */
[----:B------:R-:W-:-:S03]  /*24710*/  IMAD.WIDE R14, R199, 0x4, R86 ;  /* 0x00000004c70e7825 */ /* 0x000fc600078e0256 */
[----:B------:R-:W3:Y:S04]  /*24720*/  LDL.64 R80, [R1+0x708] ;  /* 0x0007080001507983 */ /* 0x000ee80000100a00 */
[----:B------:R-:W-:Y:S04]  /*24730*/  STL.64 [R1+0x530], R78 ;  /* 0x0005304e01007387 */ /* 0x000fe80000100a00 */
[----:B------:R-:W-:Y:S01]  /*24740*/  STL.64 [R1+0x528], R60 ;  /* 0x0005283c01007387 */ /* 0x000fe20000100a00 */
[----:B------:R-:W-:-:S03]  /*24750*/  IMAD.WIDE R44, R199, 0x4, R96 ;  /* 0x00000004c72c7825 */ /* 0x000fc600078e0260 */
[----:B------:R-:W-:Y:S01]  /*24760*/  STL.64 [R1+0x520], R62 ;  /* 0x0005203e01007387 */ /* 0x000fe20000100a00 */
[----:B------:R-:W-:-:S03]  /*24770*/  IMAD.WIDE R46, R199, 0x4, R98 ;  /* 0x00000004c72e7825 */ /* 0x000fc600078e0262 */
[----:B------:R-:W-:Y:S01]  /*24780*/  STL.64 [R1+0x518], R160 ;  /* 0x000518a001007387 */ /* 0x000fe20000100a00 */
[----:B------:R-:W-:-:S03]  /*24790*/  IMAD.WIDE R158, R199, 0x4, R100 ;  /* 0x00000004c79e7825 */ /* 0x000fc600078e0264 */
[----:B------:R1:W-:Y:S04]  /*247a0*/  STL.64 [R1+0x508], R88 ;  /* 0x0005085801007387 */ /* 0x0003e80000100a00 */
        /* <DEDUP_REMOVED lines=8> */
[----:B------:R-:W-:Y:S04]  /*24830*/  STL.64 [R1+0x4e8], R44 ;  /* 0x0004e82c01007387 */ /* 0x000fe80000100a00 */
[----:B------:R-:W-:Y:S04]  /*24840*/  STL.64 [R1+0x4e0], R46 ;  /* 0x0004e02e01007387 */ /* 0x000fe80000100a00 */
[----:B------:R-:W-:Y:S01]  /*24850*/  STL.64 [R1+0x4d8], R158 ;  /* 0x0004d89e01007387 */ /* 0x000fe20000100a00 */
[----:B------:R-:W-:-:S03]  /*24860*/  IMAD.WIDE R28, R199, 0x4, R112 ;  /* 0x00000004c71c7825 */ /* 0x000fc600078e0270 */
[----:B------:R-:W-:Y:S04]  /*24870*/  STL.64 [R1+0x4c8], R104 ;  /* 0x0004c86801007387 */ /* 0x000fe80000100a00 */
[----:B------:R-:W-:Y:S04]  /*24880*/  STL.64 [R1+0x4d0], R12 ;  /* 0x0004d00c01007387 */ /* 0x000fe80000100a00 */
[----:B------:R1:W-:Y:S04]  /*24890*/  STL.64 [R1+0x4c0], R106 ;  /* 0x0004c06a01007387 */ /* 0x0003e80000100a00 */
[----:B------:R1:W-:Y:S04]  /*248a0*/  STL.64 [R1+0x4b8], R24 ;  /* 0x0004b81801007387 */ /* 0x0003e80000100a00 */
[----:B------:R-:W3:Y:S01]  /*248b0*/  LDL.64 R112, [R1+0x688] ;  /* 0x0006880001707983 */ /* 0x000ee20000100a00 */
[----:B------:R-:W-:-:S04]  /*248c0*/  IMAD.WIDE R110, R199, 0x4, R110 ;  /* 0x00000004c76e7825 */ /* 0x000fc800078e026e */
[C---:B------:R-:W-:Y:S01]  /*248d0*/  IMAD.WIDE R30, R199.reuse, 0x4, R114 ;  /* 0x00000004c71e7825 */ /* 0x040fe200078e0272 */
[----:B------:R-:W-:Y:S03]  /*248e0*/  STL.64 [R1+0x4b0], R110 ;  /* 0x0004b06e01007387 */ /* 0x000fe60000100a00 */
[----:B------:R-:W-:Y:S01]  /*248f0*/  IMAD.WIDE R156, R199, 0x4, R116 ;  /* 0x00000004c79c7825 */ /* 0x000fe200078e0274 */
[----:B------:R1:W-:Y:S04]  /*24900*/  STL.64 [R1+0x4a8], R28 ;  /* 0x0004a81c01007387 */ /* 0x0003e80000100a00 */
[----:B------:R1:W-:Y:S04]  /*24910*/  STL.64 [R1+0x4a0], R30 ;  /* 0x0004a01e01007387 */ /* 0x0003e80000100a00 */
[----:B------:R1:W-:Y:S04]  /*24920*/  STL.64 [R1+0x498], R156 ;  /* 0x0004989c01007387 */ /* 0x0003e80000100a00 */
[----:B--2---:R2:W-:Y:S04]  /*24930*/  LDGSTS.E [R197+0x40000], [R76.64], P0 ;  /* 0x400000004cc57fae */ /* 0x0045e8000812184c */
        /* <DEDUP_REMOVED lines=15> */
[----:B------:R1:W-:Y:S04]  /*24a30*/  LDGSTS.E [R197+0x50000], [R138.64], P0 ;  /* 0x500000008ac57fae */ /* 0x0003e8000812184c */
[----:B---3--:R3:W-:Y:S04]  /*24a40*/  LDGSTS.E [R197+0x51000], [R246.64], P0 ;  /* 0x51000000f6c57fae */ /* 0x0087e8000812184c */
[----:B------:R2:W-:Y:S04]  /*24a50*/  LDGSTS.E [R197+0x52000], [R238.64], P0 ;  /* 0x52000000eec57fae */ /* 0x0005e8000812184c */
[----:B-1----:R-:W3:Y:S04]  /*24a60*/  LDL.LU.64 R138, [R1+0x1100] ;  /* 0x00110000018a7983 */ /* 0x002ee80000300a00 */
[----:B------:R1:W-:Y:S04]  /*24a70*/  LDGSTS.E [R197+0x53000], [R32.64], P0 ;  /* 0x5300000020c57fae */ /* 0x0003e8000812184c */
[----:B--2---:R-:W2:Y:S04]  /*24a80*/  LDL.LU.64 R238, [R1+0x10f8] ;  /* 0x0010f80001ee7983 */ /* 0x004ea80000300a00 */
[----:B------:R-:W2:Y:S04]  /*24a90*/  LDL.64 R84, [R1+0xa98] ;  /* 0x000a980001547983 */ /* 0x000ea80000100a00 */
        /* <DEDUP_REMOVED lines=11> */
[----:B----4-:R-:W4:Y:S04]  /*24b50*/  LDL.64 R26, [R1+0x9a0] ;  /* 0x0009a000011a7983 */ /* 0x010f280000100a00 */
[----:B------:R-:W4:Y:S04]  /*24b60*/  LDL.64 R250, [R1+0x960] ;  /* 0x0009600001fa7983 */ /* 0x000f280000100a00 */
        /* <DEDUP_REMOVED lines=11> */
[----:B------:R-:W4:Y:S04]  /*24c20*/  LDL.64 R66, [R1+0x740] ;  /* 0x0007400001427983 */ /* 0x000f280000100a00 */
[----:B------:R-:W4:Y:S04]  /*24c30*/  LDL.64 R82, [R1+0x700] ;  /* 0x0007000001527983 */ /* 0x000f280000100a00 */
[----:B------:R-:W4:Y:S04]  /*24c40*/  LDL.64 R98, [R1+0x6c0] ;  /* 0x0006c00001627983 */ /* 0x000f280000100a00 */
[----:B------:R-:W4:Y:S04]  /*24c50*/  LDL.64 R114, [R1+0x680] ;  /* 0x0006800001727983 */ /* 0x000f280000100a00 */
[----:B------:R1:W-:Y:S04]  /*24c60*/  LDGSTS.E [R197+0x5c000], [R248.64], P0 ;  /* 0x5c000000f8c57fae */ /* 0x0003e8000812184c */
[----:B------:R1:W-:Y:S04]  /*24c70*/  LDGSTS.E [R197+0x5d000], [R204.64], P0 ;  /* 0x5d000000ccc57fae */ /* 0x0003e8000812184c */
[----:B------:R2:W-:Y:S01]  /*24c80*/  LDGSTS.E [R197+0x5e000], [R88.64], P0 ;  /* 0x5e00000058c57fae */ /* 0x0005e2000812184c */
[----:B-1----:R-:W-:-:S03]  /*24c90*/  LOP3.LUT R248, R197, 0x10, RZ, 0x3c, !PT ;  /* 0x00000010c5f87812 */ /* 0x002fc600078e3cff */
[----:B------:R1:W-:Y:S04]  /*24ca0*/  LDGSTS.E [R197+0x5f000], [R104.64], P0 ;  /* 0x5f00000068c57fae */ /* 0x0003e8000812184c */
[----:B------:R-:W4:Y:S04]  /*24cb0*/  LDL.LU.64 R178, [R1+0x10e8] ;  /* 0x0010e80001b27983 */ /* 0x000f280000300a00 */
[----:B------:R-:W4:Y:S04]  /*24cc0*/  LDL.LU.64 R228, [R1+0x10e0] ;  /* 0x0010e00001e47983 */ /* 0x000f280000300a00 */
[----:B------:R-:W4:Y:S04]  /*24cd0*/  LDL.LU.64 R204, [R1+0x10d8] ;  /* 0x0010d80001cc7983 */ /* 0x000f280000300a00 */
        /* <DEDUP_REMOVED lines=22> */
[----:B-1----:R-:W2:Y:S04]  /*24e40*/  LDL.LU.64 R180, [R1+0x10b8] ;  /* 0x0010b80001b47983 */ /* 0x002ea80000300a00 */
[----:B------:R-:W2:Y:S04]  /*24e50*/  LDL.LU.64 R230, [R1+0x10b0] ;  /* 0x0010b00001e67983 */ /* 0x000ea80000300a00 */
[----:B------:R-:W2:Y:S04]  /*24e60*/  LDL.64 R88, [R1+0xa90] ;  /* 0x000a900001587983 */ /* 0x000ea80000100a00 */
[----:B------:R-:W3:Y:S04]  /*24e70*/  LDL.64 R86, [R1+0xa50] ;  /* 0x000a500001567983 */ /* 0x000ee80000100a00 */
[----:B------:R-:W4:Y:S04]  /*24e80*/  LDL.64 R76, [R1+0x3e8] ;  /* 0x0003e800014c7983 */ /* 0x000f280000100a00 */
        /* <DEDUP_REMOVED lines=12> */
[----:B------:R-:W4:Y:S04]  /*24f50*/  LDL.64 R38, [R1+0x218] ;  /* 0x0002180001267983 */ /* 0x000f280000100a00 */
[----:B------:R-:W4:Y:S04]  /*24f60*/  LDL.64 R26, [R1+0xa18] ;  /* 0x000a1800011a7983 */ /* 0x000f280000100a00 */
[----:B------:R-:W4:Y:S04]  /*24f70*/  LDL.64 R250, [R1+0x9d8] ;  /* 0x0009d80001fa7983 */ /* 0x000f280000100a00 */
        /* <DEDUP_REMOVED lines=10> */
[----:B------:R-:W4:Y:S04]  /*25020*/  LDL.LU.64 R188, [R1+0x10a0] ;  /* 0x0010a00001bc7983 */ /* 0x000f280000300a00 */
[----:B------:R-:W4:Y:S01]  /*25030*/  LDL.LU.64 R232, [R1+0x1098] ;  /* 0x0010980001e87983 */ /* 0x000f220000300a00 */
[----:B------:R-:W-:-:S03]  /*25040*/  LOP3.LUT R249, R197, 0x20, RZ, 0x3c, !PT ;  /* 0x00000020c5f97812 */ /* 0x000fc600078e3cff */
[----:B------:R1:W-:Y:S04]  /*25050*/  LDGSTS.E [R248+0x5c200], [R132.64], P0 ;  /* 0x5c20000084f87fae */ /* 0x0003e8000812184c */
[----:B------:R1:W-:Y:S04]  /*25060*/  LDGSTS.E [R248+0x5d200], [R182.64], P0 ;  /* 0x5d200000b6f87fae */ /* 0x0003e8000812184c */
[----:B------:R2:W-:Y:S04]  /*25070*/  LDGSTS.E [R248+0x5e200], [R90.64], P0 ;  /* 0x5e2000005af87fae */ /* 0x0005e8000812184c */
[----:B------:R2:W-:Y:S04]  /*25080*/  LDGSTS.E [R248+0x5f200], [R106.64], P0 ;  /* 0x5f2000006af87fae */ /* 0x0005e8000812184c */
[----:B-1----:R-:W4:Y:S04]  /*25090*/  LDL.LU.64 R132, [R1+0x1090] ;  /* 0x0010900001847983 */ /* 0x002f280000300a00 */
[----:B------:R-:W4:Y:S01]  /*250a0*/  LDL.LU.64 R182, [R1+0x1088] ;  /* 0x0010880001b67983 */ /* 0x000f220000300a00 */
[----:B------:R-:W-:-:S03]  /*250b0*/  IMAD.WIDE R244, R199, 0x4, R118 ;  /* 0x00000004c7f47825 */ /* 0x000fc600078e0276 */
[----:B--2---:R1:W-:Y:S04]  /*250c0*/  LDGSTS.E [R249+0x40400], [R88.64], P0 ;  /* 0x4040000058f97fae */ /* 0x0043e8000812184c */
[----:B---3--:R2:W-:Y:S04]  /*250d0*/  LDGSTS.E [R249+0x41400], [R86.64], P0 ;  /* 0x4140000056f97fae */ /* 0x0085e8000812184c */
        /* <DEDUP_REMOVED lines=52> */
[----:B------:R1:W-:Y:S04]  /*25420*/  LDGSTS.E [R249+0x5e400], [R40.64], P0 ;  /* 0x5e40000028f97fae */ /* 0x0003e8000812184c */
[----:B------:R1:W-:Y:S04]  /*25430*/  LDGSTS.E [R249+0x5f400], [R24.64], P0 ;  /* 0x5f40000018f97fae */ /* 0x0003e8000812184c */
[----:B------:R-:W4:Y:S04]  /*25440*/  LDL.LU.64 R136, [R1+0x1040] ;  /* 0x0010400001887983 */ /* 0x000f280000300a00 */
[----:B------:R-:W4:Y:S01]  /*25450*/  LDL.LU.64 R186, [R1+0x1038] ;  /* 0x0010380001ba7983 */ /* 0x000f220000300a00 */
[----:B-1----:R-:W-:-:S03]  /*25460*/  LOP3.LUT R249, R197, 0x30, RZ, 0x3c, !PT ;  /* 0x00000030c5f97812 */ /* 0x002fc600078e3cff */
[----:B------:R-:W4:Y:S04]  /*25470*/  LDL.LU.64 R236, [R1+0x1030] ;  /* 0x0010300001ec7983 */ /* 0x000f280000300a00 */
        /* <DEDUP_REMOVED lines=9> */
[----:B------:R3:W-:Y:S04]  /*25510*/  LDGSTS.E [R249+0x43600], [R74.64], P0 ;  /* 0x436000004af97fae */ /* 0x0007e8000812184c */
[----:B--2---:R-:W2:Y:S04]  /*25520*/  LDL.64 R76, [R1+0xa80] ;  /* 0x000a8000014c7983 */ /* 0x004ea80000100a00 */
[----:B------:R4:W-:Y:S04]  /*25530*/  LDGSTS.E [R249+0x44600], [R58.64], P0 ;  /* 0x446000003af97fae */ /* 0x0009e8000812184c */
[----:B---3--:R-:W3:Y:S04]  /*25540*/  LDL.64 R74, [R1+0x420] ;  /* 0x00042000014a7983 */ /* 0x008ee80000100a00 */
[----:B------:R1:W-:Y:S04]  /*25550*/  LDGSTS.E [R249+0x45600], [R42.64], P0 ;  /* 0x456000002af97fae */ /* 0x0003e8000812184c */
[----:B----4-:R-:W4:Y:S04]  /*25560*/  LDL.64 R58, [R1+0x3d8] ;  /* 0x0003d800013a7983 */ /* 0x010f280000100a00 */
[----:B------:R1:W-:Y:S04]  /*25570*/  LDGSTS.E [R249+0x46600], [R26.64], P0 ;  /* 0x466000001af97fae */ /* 0x0003e8000812184c */
[----:B------:R1:W-:Y:S04]  /*25580*/  LDGSTS.E [R249+0x47600], [R250.64], P0 ;  /* 0x47600000faf97fae */ /* 0x0003e8000812184c */
[----:B-1----:R-:W4:Y:S04]  /*25590*/  LDL.64 R42, [R1+0x388] ;  /* 0x00038800012a7983 */ /* 0x002f280000100a00 */
[----:B------:R-:W4:Y:S04]  /*255a0*/  LDL.64 R26, [R1+0x348] ;  /* 0x00034800011a7983 */ /* 0x000f280000100a00 */
        /* <DEDUP_REMOVED lines=24> */
[----:B-1----:R-:W4:Y:S04]  /*25730*/  LDL.LU.64 R240, [R1+0xff0] ;  /* 0x000ff00001f07983 */ /* 0x002f280000300a00 */
[----:B------:R1:W-:Y:S04]  /*25740*/  LDGSTS.E [R249+0x58600], [R118.64], P0 ;  /* 0x5860000076f97fae */ /* 0x0003e8000812184c */
[----:B------:R-:W4:Y:S04]  /*25750*/  LDL.LU.64 R200, [R1+0xfe8] ;  /* 0x000fe80001c87983 */ /* 0x000f280000300a00 */
[----:B------:R1:W-:Y:S04]  /*25760*/  LDGSTS.E [R249+0x59600], [R142.64], P0 ;  /* 0x596000008ef97fae */ /* 0x0003e8000812184c */
[----:B------:R1:W-:Y:S04]  /*25770*/  LDGSTS.E [R249+0x5a600], [R192.64], P0 ;  /* 0x5a600000c0f97fae */ /* 0x0003e8000812184c */
[----:B------:R1:W-:Y:S04]  /*25780*/  LDGSTS.E [R249+0x5b600], [R242.64], P0 ;  /* 0x5b600000f2f97fae */ /* 0x0003e8000812184c */
[----:B-1----:R-:W4:Y:S04]  /*25790*/  LDL.LU.64 R142, [R1+0xfe0] ;  /* 0x000fe000018e7983 */ /* 0x002f280000300a00 */
[----:B------:R-:W4:Y:S04]  /*257a0*/  LDL.LU.64 R192, [R1+0xfd8] ;  /* 0x000fd80001c07983 */ /* 0x000f280000300a00 */
[----:B------:R-:W4:Y:S04]  /*257b0*/  LDL.LU.64 R242, [R1+0xfd0] ;  /* 0x000fd00001f27983 */ /* 0x000f280000300a00 */
[----:B------:R1:W-:Y:S01]  /*257c0*/  LDGSTS.E [R249+0x5c600], [R144.64], P0 ;  /* 0x5c60000090f97fae */ /* 0x0003e2000812184c */
[----:B------:R-:W-:-:S03]  /*257d0*/  LOP3.LUT R248, R197, 0x40, RZ, 0x3c, !PT ;  /* 0x00000040c5f87812 */ /* 0x000fc600078e3cff */
[----:B------:R2:W-:Y:S04]  /*257e0*/  LDGSTS.E [R249+0x5d600], [R78.64], P0 ;  /* 0x5d6000004ef97fae */ /* 0x0005e8000812184c */
[----:B------:R2:W-:Y:S04]  /*257f0*/  LDGSTS.E [R249+0x5e600], [R94.64], P0 ;  /* 0x5e6000005ef97fae */ /* 0x0005e8000812184c */
[----:B-1----:R-:W4:Y:S04]  /*25800*/  LDL.LU.64 R144, [R1+0xfc8] ;  /* 0x000fc80001907983 */ /* 0x002f280000300a00 */
[----:B------:R1:W-:Y:S04]  /*25810*/  LDGSTS.E [R249+0x5f600], [R110.64], P0 ;  /* 0x5f6000006ef97fae */ /* 0x0003e8000812184c */
        /* <DEDUP_REMOVED lines=12> */
[----:B-1----:R-:W3:Y:S04]  /*258e0*/  LDL.LU.64 R144, [R1+0xfc0] ;  /* 0x000fc00001907983 */ /* 0x002ee80000300a00 */
[----:B------:R1:W-:Y:S04]  /*258f0*/  LDGSTS.E [R248+0x4c800], [R148.64], P0 ;  /* 0x4c80000094f87fae */ /* 0x0003e8000812184c */
[----:B------:R-:W3:Y:S04]  /*25900*/  LDL.LU.64 R200, [R1+0xfb8] ;  /* 0x000fb80001c87983 */ /* 0x000ee80000300a00 */
[----:B------:R1:W-:Y:S04]  /*25910*/  LDGSTS.E [R248+0x4d800], [R204.64], P0 ;  /* 0x4d800000ccf87fae */ /* 0x0003e8000812184c */
[----:B------:R-:W3:Y:S04]  /*25920*/  LDL.LU.64 R8, [R1+0xfb0] ;  /* 0x000fb00001087983 */ /* 0x000ee80000300a00 */
[----:B------:R1:W-:Y:S04]  /*25930*/  LDGSTS.E [R248+0x4e800], [R4.64], P0 ;  /* 0x4e80000004f87fae */ /* 0x0003e8000812184c */
[----:B------:R-:W3:Y:S04]  /*25940*/  LDL.64 R250, [R1+0xa78] ;  /* 0x000a780001fa7983 */ /* 0x000ee80000100a00 */
[----:B------:R1:W-:Y:S04]  /*25950*/  LDGSTS.E [R248+0x4f800], [R150.64], P0 ;  /* 0x4f80000096f87fae */ /* 0x0003e8000812184c */
[----:B------:R-:W3:Y:S04]  /*25960*/  LDL.LU.64 R146, [R1+0xfa8] ;  /* 0x000fa80001927983 */ /* 0x000ee80000300a00 */
[----:B------:R1:W-:Y:S04]  /*25970*/  LDGSTS.E [R248+0x50800], [R206.64], P0 ;  /* 0x50800000cef87fae */ /* 0x0003e8000812184c */
[----:B--2---:R-:W2:Y:S04]  /*25980*/  LDL.LU.64 R202, [R1+0xfa0] ;  /* 0x000fa00001ca7983 */ /* 0x004ea80000300a00 */
[----:B------:R1:W-:Y:S04]  /*25990*/  LDGSTS.E [R248+0x51800], [R2.64], P0 ;  /* 0x5180000002f87fae */ /* 0x0003e8000812184c */
[----:B------:R-:W2:Y:S04]  /*259a0*/  LDL.LU.64 R6, [R1+0xf98] ;  /* 0x000f980001067983 */ /* 0x000ea80000300a00 */
[----:B------:R2:W-:Y:S04]  /*259b0*/  LDGSTS.E [R248+0x52800], [R24.64], P0 ;  /* 0x5280000018f87fae */ /* 0x0005e8000812184c */
[----:B-1----:R-:W2:Y:S04]  /*259c0*/  LDL.LU.64 R148, [R1+0xf90] ;  /* 0x000f900001947983 */ /* 0x002ea80000300a00 */
[----:B------:R1:W-:Y:S04]  /*259d0*/  LDGSTS.E [R248+0x53800], [R40.64], P0 ;  /* 0x5380000028f87fae */ /* 0x0003e8000812184c */
[----:B------:R-:W2:Y:S04]  /*259e0*/  LDL.LU.64 R204, [R1+0xf88] ;  /* 0x000f880001cc7983 */ /* 0x000ea80000300a00 */
        /* <DEDUP_REMOVED lines=9> */
[----:B------:R4:W-:Y:S01]  /*25a80*/  LDGSTS.E [R248+0x59800], [R194.64], P0 ;  /* 0x59800000c2f87fae */ /* 0x0009e2000812184c */
[----:B------:R-:W-:-:S03]  /*25a90*/  LOP3.LUT R249, R197, 0x50, RZ, 0x3c, !PT ;  /* 0x00000050c5f97812 */ /* 0x000fc600078e3cff */
[----:B------:R4:W-:Y:S04]  /*25aa0*/  LDGSTS.E [R248+0x5a800], [R208.64], P0 ;  /* 0x5a800000d0f87fae */ /* 0x0009e8000812184c */
[----:B-1----:R-:W2:Y:S04]  /*25ab0*/  LDL.LU.64 R152, [R1+0xf60] ;  /* 0x000f600001987983 */ /* 0x002ea80000300a00 */
[----:B------:R-:W2:Y:S04]  /*25ac0*/  LDL.64 R26, [R1+0x7e0] ;  /* 0x0007e000011a7983 */ /* 0x000ea80000100a00 */
[----:B------:R-:W2:Y:S04]  /*25ad0*/  LDL.64 R42, [R1+0x7a0] ;  /* 0x0007a000012a7983 */ /* 0x000ea80000100a00 */
[----:B----4-:R-:W4:Y:S04]  /*25ae0*/  LDL.64 R58, [R1+0x760] ;  /* 0x00076000013a7983 */ /* 0x010f280000100a00 */
[----:B------:R-:W2:Y:S04]  /*25af0*/  LDL.64 R74, [R1+0x720] ;  /* 0x00072000014a7983 */ /* 0x000ea80000100a00 */
[----:B------:R-:W2:Y:S04]  /*25b00*/  LDL.64 R90, [R1+0x6e0] ;  /* 0x0006e000015a7983 */ /* 0x000ea80000100a00 */
[----:B------:R-:W2:Y:S04]  /*25b10*/  LDL.64 R106, [R1+0x6a0] ;  /* 0x0006a000016a7983 */ /* 0x000ea80000100a00 */
[----:B------:R-:W2:Y:S04]  /*25b20*/  LDL.LU.64 R194, [R1+0xf58] ;  /* 0x000f580001c27983 */ /* 0x000ea80000300a00 */
[----:B------:R1:W-:Y:S04]  /*25b30*/  LDGSTS.E [R248+0x5b800], [R154.64], P0 ;  /* 0x5b8000009af87fae */ /* 0x0003e8000812184c */
[----:B------:R1:W-:Y:S04]  /*25b40*/  LDGSTS.E [R248+0x5c800], [R210.64], P0 ;  /* 0x5c800000d2f87fae */ /* 0x0003e8000812184c */
[----:B------:R1:W-:Y:S04]  /*25b50*/  LDGSTS.E [R248+0x5d800], [R60.64], P0 ;  /* 0x5d8000003cf87fae */ /* 0x0003e8000812184c */
[----:B------:R1:W-:Y:S04]  /*25b60*/  LDGSTS.E [R248+0x5e800], [R44.64], P0 ;  /* 0x5e8000002cf87fae */ /* 0x0003e8000812184c */
[----:B------:R2:W-:Y:S04]  /*25b70*/  LDGSTS.E [R248+0x5f800], [R28.64], P0 ;  /* 0x5f8000001cf87fae */ /* 0x0005e8000812184c */
[----:B------:R-:W4:Y:S04]  /*25b80*/  LDL.LU.64 R208, [R1+0xf50] ;  /* 0x000f500001d07983 */ /* 0x000f280000300a00 */
[----:B-1----:R-:W4:Y:S04]  /*25b90*/  LDL.LU.64 R154, [R1+0xf48] ;  /* 0x000f4800019a7983 */ /* 0x002f280000300a00 */
[----:B------:R-:W4:Y:S04]  /*25ba0*/  LDL.LU.64 R210, [R1+0xf40] ;  /* 0x000f400001d27983 */ /* 0x000f280000300a00 */
[----:B---3--:R1:W-:Y:S04]  /*25bb0*/  LDGSTS.E [R249+0x40a00], [R250.64], P0 ;  /* 0x40a00000faf97fae */ /* 0x0083e8000812184c */
[----:B--2---:R2:W-:Y:S04]  /*25bc0*/  LDGSTS.E [R249+0x41a00], [R194.64], P0 ;  /* 0x41a00000c2f97fae */ /* 0x0045e8000812184c */
[----:B------:R3:W-:Y:S04]  /*25bd0*/  LDGSTS.E [R249+0x42a00], [R2.64], P0 ;  /* 0x42a0000002f97fae */ /* 0x0007e8000812184c */
[----:B------:R1:W-:Y:S04]  /*25be0*/  LDGSTS.E [R249+0x43a00], [R4.64], P0 ;  /* 0x43a0000004f97fae */ /* 0x0003e8000812184c */
[----:B------:R1:W-:Y:S04]  /*25bf0*/  LDGSTS.E [R249+0x44a00], [R6.64], P0 ;  /* 0x44a0000006f97fae */ /* 0x0003e8000812184c */
[----:B------:R1:W-:Y:S04]  /*25c00*/  LDGSTS.E [R249+0x45a00], [R8.64], P0 ;  /* 0x45a0000008f97fae */ /* 0x0003e8000812184c */
[----:B------:R1:W-:Y:S04]  /*25c10*/  LDGSTS.E [R249+0x46a00], [R242.64], P0 ;  /* 0x46a00000f2f97fae */ /* 0x0003e8000812184c */
[----:B--2---:R-:W2:Y:S04]  /*25c20*/  LDL.LU.64 R194, [R1+0xf38] ;  /* 0x000f380001c27983 */ /* 0x004ea80000300a00 */
[----:B------:R1:W-:Y:S04]  /*25c30*/  LDGSTS.E [R249+0x47a00], [R240.64], P0 ;  /* 0x47a00000f0f97fae */ /* 0x0003e8000812184c */
[----:B---3--:R3:W5:Y:S04]  /*25c40*/  LDL.LU.64 R2, [R1+0xf30] ;  /* 0x000f300001027983 */ /* 0x0087680000300a00 */
[----:B------:R3:W-:Y:S04]  /*25c50*/  LDGSTS.E [R249+0x48a00], [R238.64], P0 ;  /* 0x48a00000eef97fae */ /* 0x0007e8000812184c */
[----:B-1----:R1:W5:Y:S04]  /*25c60*/  LDL.LU.64 R4, [R1+0xf28] ;  /* 0x000f280001047983 */ /* 0x0023680000300a00 */
[----:B------:R1:W-:Y:S04]  /*25c70*/  LDGSTS.E [R249+0x49a00], [R236.64], P0 ;  /* 0x49a00000ecf97fae */ /* 0x0003e8000812184c */
[----:B------:R1:W5:Y:S04]  /*25c80*/  LDL.LU.64 R6, [R1+0xf20] ;  /* 0x000f200001067983 */ /* 0x0003680000300a00 */
[----:B------:R1:W-:Y:S04]  /*25c90*/  LDGSTS.E [R249+0x4aa00], [R234.64], P0 ;  /* 0x4aa00000eaf97fae */ /* 0x0003e8000812184c */
[----:B------:R1:W5:Y:S04]  /*25ca0*/  LDL.LU.64 R8, [R1+0xf18] ;  /* 0x000f180001087983 */ /* 0x0003680000300a00 */
[----:B------:R1:W-:Y:S04]  /*25cb0*/  LDGSTS.E [R249+0x4ba00], [R232.64], P0 ;  /* 0x4ba00000e8f97fae */ /* 0x0003e8000812184c */
[----:B------:R-:W2:Y:S04]  /*25cc0*/  LDL.LU.64 R242, [R1+0xf10] ;  /* 0x000f100001f27983 */ /* 0x000ea80000300a00 */
[----:B------:R1:W-:Y:S04]  /*25cd0*/  LDGSTS.E [R249+0x4ca00], [R230.64], P0 ;  /* 0x4ca00000e6f97fae */ /* 0x0003e8000812184c */
[----:B------:R-:W2:Y:S04]  /*25ce0*/  LDL.LU.64 R240, [R1+0xf08] ;  /* 0x000f080001f07983 */ /* 0x000ea80000300a00 */
[----:B------:R1:W-:Y:S04]  /*25cf0*/  LDGSTS.E [R249+0x4da00], [R228.64], P0 ;  /* 0x4da00000e4f97fae */ /* 0x0003e8000812184c */
[----:B---3--:R-:W3:Y:S04]  /*25d00*/  LDL.LU.64 R238, [R1+0xf00] ;  /* 0x000f000001ee7983 */ /* 0x008ee80000300a00 */
        /* <DEDUP_REMOVED lines=11> */
[----:B----4-:R-:W4:Y:S04]  /*25dc0*/  LDL.LU.64 R226, [R1+0xed0] ;  /* 0x000ed00001e27983 */ /* 0x010f280000300a00 */
[----:B------:R2:W-:Y:S04]  /*25dd0*/  LDGSTS.E [R249+0x54a00], [R58.64], P0 ;  /* 0x54a000003af97fae */ /* 0x0005e8000812184c */
[----:B-1----:R-:W2:Y:S04]  /*25de0*/  LDL.LU.64 R224, [R1+0xec8] ;  /* 0x000ec80001e07983 */ /* 0x002ea80000300a00 */
[----:B------:R2:W-:Y:S04]  /*25df0*/  LDGSTS.E [R249+0x55a00], [R74.64], P0 ;  /* 0x55a000004af97fae */ /* 0x0005e8000812184c */
[----:B------:R-:W2:Y:S04]  /*25e00*/  LDL.LU.64 R222, [R1+0xec0] ;  /* 0x000ec00001de7983 */ /* 0x000ea80000300a00 */
[----:B------:R2:W-:Y:S04]  /*25e10*/  LDGSTS.E [R249+0x56a00], [R90.64], P0 ;  /* 0x56a000005af97fae */ /* 0x0005e8000812184c */
[----:B------:R-:W2:Y:S04]  /*25e20*/  LDL.LU.64 R220, [R1+0xeb8] ;  /* 0x000eb80001dc7983 */ /* 0x000ea80000300a00 */
[----:B------:R2:W-:Y:S04]  /*25e30*/  LDGSTS.E [R249+0x57a00], [R106.64], P0 ;  /* 0x57a000006af97fae */ /* 0x0005e8000812184c */
[----:B------:R-:W2:Y:S04]  /*25e40*/  LDL.64 R250, [R1+0x858] ;  /* 0x0008580001fa7983 */ /* 0x000ea80000100a00 */
[----:B------:R1:W-:Y:S04]  /*25e50*/  LDGSTS.E [R249+0x58a00], [R218.64], P0 ;  /* 0x58a00000daf97fae */ /* 0x0003e8000812184c */
[----:B------:R1:W-:Y:S04]  /*25e60*/  LDGSTS.E [R249+0x59a00], [R216.64], P0 ;  /* 0x59a00000d8f97fae */ /* 0x0003e8000812184c */
[----:B------:R1:W-:Y:S04]  /*25e70*/  LDGSTS.E [R249+0x5aa00], [R214.64], P0 ;  /* 0x5aa00000d6f97fae */ /* 0x0003e8000812184c */
[----:B-1----:R-:W3:Y:S04]  /*25e80*/  LDL.LU.64 R218, [R1+0xeb0] ;  /* 0x000eb00001da7983 */ /* 0x002ee80000300a00 */
[----:B------:R-:W3:Y:S04]  /*25e90*/  LDL.64 R28, [R1+0x7d8] ;  /* 0x0007d800011c7983 */ /* 0x000ee80000100a00 */
        /* <DEDUP_REMOVED lines=8> */
[----:B------:R2:W-:Y:S01]  /*25f20*/  LDGSTS.E [R249+0x5ea00], [R46.64], P0 ;  /* 0x5ea000002ef97fae */ /* 0x0005e2000812184c */
[----:B-1----:R-:W-:-:S03]  /*25f30*/  LOP3.LUT R10, R197, 0x60, RZ, 0x3c, !PT ;  /* 0x00000060c50a7812 */ /* 0x002fc600078e3cff */
[----:B------:R1:W-:Y:S04]  /*25f40*/  LDGSTS.E [R249+0x5fa00], [R30.64], P0 ;  /* 0x5fa000001ef97fae */ /* 0x0003e8000812184c */
[----:B------:R1:W-:Y:S04]  /*25f50*/  LDGSTS.E [R10+0x40c00], [R210.64], P0 ;  /* 0x40c00000d20a7fae */ /* 0x0003e8000812184c */
[----:B------:R1:W-:Y:S04]  /*25f60*/  LDGSTS.E [R10+0x41c00], [R208.64], P0 ;  /* 0x41c00000d00a7fae */ /* 0x0003e8000812184c */
[----:B------:R1:W-:Y:S04]  /*25f70*/  LDGSTS.E [R10+0x42c00], [R206.64], P0 ;  /* 0x42c00000ce0a7fae */ /* 0x0003e8000812184c */
        /* <DEDUP_REMOVED lines=26> */
[----:B------:R-:W4:Y:S04]  /*26120*/  LDL.LU.64 R184, [R1+0xe40] ;  /* 0x000e400001b87983 */ /* 0x000f280000300a00 */
[----:B------:R-:W4:Y:S04]  /*26130*/  LDL.LU.64 R182, [R1+0xe38] ;  /* 0x000e380001b67983 */ /* 0x000f280000300a00 */
[----:B------:R-:W4:Y:S04]  /*26140*/  LDL.LU.64 R180, [R1+0xe30] ;  /* 0x000e300001b47983 */ /* 0x000f280000300a00 */
[----:B------:R-:W4:Y:S04]  /*26150*/  LDL.LU.64 R178, [R1+0xe28] ;  /* 0x000e280001b27983 */ /* 0x000f280000300a00 */
[----:B-1----:R-:W4:Y:S04]  /*26160*/  LDL.LU.64 R176, [R1+0xe20] ;  /* 0x000e200001b07983 */ /* 0x002f280000300a00 */
[----:B------:R-:W4:Y:S04]  /*26170*/  LDL.LU.64 R174, [R1+0xe18] ;  /* 0x000e180001ae7983 */ /* 0x000f280000300a00 */
[----:B--2---:R1:W-:Y:S04]  /*26180*/  LDGSTS.E [R10+0x50c00], [R250.64], P0 ;  /* 0x50c00000fa0a7fae */ /* 0x0043e8000812184c */
[----:B------:R2:W-:Y:S04]  /*26190*/  LDGSTS.E [R10+0x51c00], [R172.64], P0 ;  /* 0x51c00000ac0a7fae */ /* 0x0005e8000812184c */
[----:B--2---:R-:W2:Y:S04]  /*261a0*/  LDL.LU.64 R172, [R1+0xe10] ;  /* 0x000e100001ac7983 */ /* 0x004ea80000300a00 */
[----:B---3--:R1:W-:Y:S04]  /*261b0*/  LDGSTS.E [R10+0x52c00], [R28.64], P0 ;  /* 0x52c000001c0a7fae */ /* 0x0083e8000812184c */
[----:B----4-:R1:W-:Y:S04]  /*261c0*/  LDGSTS.E [R10+0x53c00], [R44.64], P0 ;  /* 0x53c000002c0a7fae */ /* 0x0103e8000812184c */
[----:B------:R1:W-:Y:S04]  /*261d0*/  LDGSTS.E [R10+0x54c00], [R60.64], P0 ;  /* 0x54c000003c0a7fae */ /* 0x0003e8000812184c */
[----:B------:R1:W-:Y:S04]  /*261e0*/  LDGSTS.E [R10+0x55c00], [R76.64], P0 ;  /* 0x55c000004c0a7fae */ /* 0x0003e8000812184c */
[----:B------:R1:W-:Y:S04]  /*261f0*/  LDGSTS.E [R10+0x56c00], [R92.64], P0 ;  /* 0x56c000005c0a7fae */ /* 0x0003e8000812184c */
[----:B------:R1:W-:Y:S04]  /*26200*/  LDGSTS.E [R10+0x57c00], [R108.64], P0 ;  /* 0x57c000006c0a7fae */ /* 0x0003e8000812184c */
[----:B------:R-:W3:Y:S04]  /*26210*/  LDL.64 R248, [R1+0x850] ;  /* 0x0008500001f87983 */ /* 0x000ee80000100a00 */
[----:B------:R4:W-:Y:S01]  /*26220*/  LDGSTS.E [R10+0x58c00], [R170.64], P0 ;  /* 0x58c00000aa0a7fae */ /* 0x0009e2000812184c */
[----:B------:R-:W-:-:S03]  /*26230*/  LOP3.LUT R11, R197, 0x70, RZ, 0x3c, !PT ;  /* 0x00000070c50b7812 */ /* 0x000fc600078e3cff */
[----:B------:R1:W-:Y:S04]  /*26240*/  LDGSTS.E [R10+0x59c00], [R168.64], P0 ;  /* 0x59c00000a80a7fae */ /* 0x0003e8000812184c */
[----:B------:R1:W-:Y:S04]  /*26250*/  LDGSTS.E [R10+0x5ac00], [R166.64], P0 ;  /* 0x5ac00000a60a7fae */ /* 0x0003e8000812184c */
[----:B----4-:R-:W4:Y:S04]  /*26260*/  LDL.LU.64 R170, [R1+0xe08] ;  /* 0x000e080001aa7983 */ /* 0x010f280000300a00 */
[----:B------:R-:W2:Y:S04]  /*26270*/  LDL.64 R30, [R1+0x7d0] ;  /* 0x0007d000011e7983 */ /* 0x000ea80000100a00 */
        /* <DEDUP_REMOVED lines=42> */
[----:B-1----:R-:W4:Y:S04]  /*26520*/  LDL.LU.64 R136, [R1+0xd80] ;  /* 0x000d800001887983 */ /* 0x002f280000300a00 */
[----:B------:R-:W4:Y:S04]  /*26530*/  LDL.LU.64 R134, [R1+0xd78] ;  /* 0x000d780001867983 */ /* 0x000f280000300a00 */
[----:B------:R-:W4:Y:S04]  /*26540*/  LDL.LU.64 R132, [R1+0xd70] ;  /* 0x000d700001847983 */ /* 0x000f280000300a00 */
[----:B------:R-:W4:Y:S04]  /*26550*/  LDL.LU.64 R130, [R1+0xd68] ;  /* 0x000d680001827983 */ /* 0x000f280000300a00 */
[----:B------:R-:W4:Y:S04]  /*26560*/  LDL.LU.64 R128, [R1+0xd60] ;  /* 0x000d600001807983 */ /* 0x000f280000300a00 */
[----:B------:R-:W4:Y:S04]  /*26570*/  LDL.LU.64 R126, [R1+0xd58] ;  /* 0x000d5800017e7983 */ /* 0x000f280000300a00 */
[----:B------:R-:W4:Y:S04]  /*26580*/  LDL.LU.64 R124, [R1+0xd50] ;  /* 0x000d5000017c7983 */ /* 0x000f280000300a00 */
[----:B---3--:R1:W-:Y:S04]  /*26590*/  LDGSTS.E [R11+0x50e00], [R248.64], P0 ;  /* 0x50e00000f80b7fae */ /* 0x0083e8000812184c */
[----:B------:R3:W-:Y:S04]  /*265a0*/  LDGSTS.E [R11+0x51e00], [R122.64], P0 ;  /* 0x51e000007a0b7fae */ /* 0x0007e8000812184c */
[----:B---3--:R-:W3:Y:S04]  /*265b0*/  LDL.LU.64 R122, [R1+0xd48] ;  /* 0x000d4800017a7983 */ /* 0x008ee80000300a00 */
[----:B--2---:R1:W-:Y:S04]  /*265c0*/  LDGSTS.E [R11+0x52e00], [R30.64], P0 ;  /* 0x52e000001e0b7fae */ /* 0x0043e8000812184c */
        /* <DEDUP_REMOVED lines=12> */
[----:B------:R4:W-:Y:S04]  /*26690*/  LDGSTS.E [R11+0x5ee00], [R12.64], P0 ;  /* 0x5ee000000c0b7fae */ /* 0x0009e8000812184c */
[----:B------:R1:W-:Y:S04]  /*266a0*/  LDGSTS.E [R11+0x5fe00], [R244.64], P0 ;  /* 0x5fe00000f40b7fae */ /* 0x0003e8000812184c */
[----:B------:R-:W0:Y:S01]  /*266b0*/  LDGDEPBAR ;  /* 0x00000000000079af */ /* 0x000e220000000000 */
[----:B------:R-:W-:-:S02]  /*266c0*/  SEL R10, RZ, 0x4, P5 ;  /* 0x00000004ff0a7807 */ /* 0x000fc40002800000 */
[----:B----4-:R-:W-:Y:S02]  /*266d0*/  LOP3.LUT R13, R198, 0x18, RZ, 0xfc, !PT ;  /* 0x00000018c60d7812 */ /* 0x010fe400078efcff */
[----:B-1----:R-:W-:Y:S02]  /*266e0*/  IADD3 R11, R196, 0x100000, RZ ;  /* 0x00100000c40b7810 */ /* 0x002fe40007ffe0ff */
[----:B------:R-:W-:Y:S02]  /*266f0*/  ISETP.GE.AND P5, PT, R13, UR7, PT ;  /* 0x000000070d007c0c */ /* 0x000fe4000bfa6270 */
[----:B------:R-:W-:Y:S02]  /*26700*/  LOP3.LUT R13, R198, 0x1c, RZ, 0xfc, !PT ;  /* 0x0000001cc60d7812 */ /* 0x000fe400078efcff */
[----:B------:R-:W-:Y:S02]  /*26710*/  SEL R10, R10, RZ, P2 ;  /* 0x000000ff0a0a7207 */ /* 0x000fe40001000000 */
[----:B------:R-:W-:-:S02]  /*26720*/  LOP3.LUT R15, R198, 0x20, RZ, 0xfc, !PT ;  /* 0x00000020c60f7812 */ /* 0x000fc400078efcff */
[----:B------:R-:W-:Y:S02]  /*26730*/  IADD3 R12, R196, 0x100000, RZ ;  /* 0x00100000c40c7810 */ /* 0x000fe40007ffe0ff */
[----:B------:R-:W-:Y:S01]  /*26740*/  ISETP.NE.U32.AND P0, PT, R194, RZ, PT ;  /* 0x000000ffc200720c */ /* 0x000fe20003f05070 */
        /* <DEDUP_REMOVED lines=20> */
[----:B--2---:R-:W-:Y:S01]  /*26890*/  IMAD.WIDE R120, R0, 0x4, R120 ;  /* 0x0000000400787825 */ /* 0x004fe200078e0278 */
[----:B------:R-:W-:Y:S06]  /*268a0*/  BAR.SYNC.DEFER_BLOCKING 0x0 ;  /* 0x0000000000007b1d */ /* 0x000fec0000010000 */
[----:B------:R-:W-:Y:S01]  /*268b0*/  @!PT LDS RZ, [RZ] ;  /* 0x00000000fffff984 */ /* 0x000fe20000000800 */
[----:B------:R-:W-:Y:S01]  /*268c0*/  @!PT LDS RZ, [RZ] ;  /* 0x00000000fffff984 */ /* 0x000fe20000000800 */
[----:B------:R-:W-:Y:S01]  /*268d0*/  @!PT LDS RZ, [RZ] ;  /* 0x00000000fffff984 */ /* 0x000fe20000000800 */
[----:B------:R1:W-:Y:S01]  /*268e0*/  LDGSTS.E [R11+-0x48000], [R120.64], P4 ;  /* 0xb8000000780b7fae */ /* 0x0003e2000a12184c */
[----:B------:R-:W-:Y:S02]  /*268f0*/  ISETP.NE.U32.AND P4, PT, R10, RZ, PT ;  /* 0x000000ff0a00720c */ /* 0x000fe40003f85070 */
[----:B-1----:R-:W-:-:S02]  /*26900*/  SEL R11, RZ, 0x4, P5 ;  /* 0x00000004ff0b7807 */ /* 0x002fc40002800000 */
[----:B------:R-:W-:Y:S02]  /*26910*/  ISETP.GE.AND P5, PT, R13, UR7, PT ;  /* 0x000000070d007c0c */ /* 0x000fe4000bfa6270 */
[----:B------:R-:W-:Y:S02]  /*26920*/  IADD3 R13, R196, 0x100000, RZ ;  /* 0x00100000c40d7810 */ /* 0x000fe40007ffe0ff */
[----:B------:R-:W-:Y:S02]  /*26930*/  SEL R11, R11, RZ, P2 ;  /* 0x000000ff0b0b7207 */ /* 0x000fe40001000000 */
[----:B------:R-:W-:Y:S01]  /*26940*/  SEL R10, RZ, 0x4, P5 ;  /* 0x00000004ff0a7807 */ /* 0x000fe20002800000 */
[----:B------:R1:W-:Y:S01]  /*26950*/  LDGSTS.E [R13+-0x47c00], [R122.64], P6 ;  /* 0xb84000007a0d7fae */ /* 0x0003e2000b12184c */
[----:B------:R-:W-:Y:S02]  /*26960*/  ISETP.GE.AND P6, PT, R15, UR7, PT ;  /* 0x000000070f007c0c */ /* 0x000fe4000bfc6270 */
[----:B------:R-:W-:Y:S01]  /*26970*/  LOP3.LUT R15, R198, 0x24, RZ, 0xfc, !PT ;  /* 0x00000024c60f7812 */ /* 0x000fe200078efcff */
[----:B------:R2:W-:Y:S01]  /*26980*/  LDGSTS.E [R12+-0x47800], [R124.64], P3 ;  /* 0xb88000007c0c7fae */ /* 0x0005e2000992184c */
        /* <DEDUP_REMOVED lines=99> */
[----:B------:R-:W-:Y:S02]  /*26fc0*/  SEL R10, R10, RZ, P2 ;  /* 0x000000ff0a0a7207 */ /* 0x000fe40001000000 */
[----:B------:R-:W-:Y:S02]  /*26fd0*/  SEL R11, RZ, 0x4, P6 ;  /* 0x00000004ff0b7807 */ /* 0x000fe40003000000 */
[----:B------:R-:W-:Y:S02]  /*26fe0*/  ISETP.GE.AND P6, PT, R15, UR7, PT ;  /* 0x000000070f007c0c */ /* 0x000fe4000bfc6270 */
[----:B------:R-:W-:Y:S02]  /*26ff0*/  LOP3.LUT R15, R198, 0x68, RZ, 0xfc, !PT ;  /* 0x00000068c60f7812 */ /* 0x000fe400078efcff */
[----:B------:R-:W-:Y:S02]  /*27000*/  ISETP.NE.U32.AND P1, PT, R10, RZ, PT ;  /* 0x000000ff0a00720c */ /* 0x000fe40003f25070 */
[----:B------:R-:W-:-:S02]  /*27010*/  SEL R10, RZ, 0x4, P6 ;  /* 0x00000004ff0a7807 */ /* 0x000fc40003000000 */
[----:B------:R-:W-:Y:S02]  /*27020*/  SEL R11, R11, RZ, P2 ;  /* 0x000000ff0b0b7207 */ /* 0x000fe40001000000 */
[----:B------:R-:W-:Y:S02]  /*27030*/  ISETP.GE.AND P6, PT, R15, UR7, PT ;  /* 0x000000070f007c0c */ /* 0x000fe4000bfc6270 */
[----:B------:R-:W-:Y:S02]  /*27040*/  LOP3.LUT R15, R198, 0x6c, RZ, 0xfc, !PT ;  /* 0x0000006cc60f7812 */ /* 0x000fe400078efcff */
[----:B------:R-:W-:Y:S02]  /*27050*/  ISETP.NE.U32.AND P0, PT, R11, RZ, PT ;  /* 0x000000ff0b00720c */ /* 0x000fe40003f05070 */
[----:B------:R-:W-:Y:S02]  /*27060*/  SEL R10, R10, RZ, P2 ;  /* 0x000000ff0a0a7207 */ /* 0x000fe40001000000 */
[----:B------:R-:W-:-:S02]  /*27070*/  SEL R11, RZ, 0x4, P6 ;  /* 0x00000004ff0b7807 */ /* 0x000fc40003000000 */
[----:B------:R-:W-:Y:S01]  /*27080*/  ISETP.GE.AND P6, PT, R15, UR7, PT ;  /* 0x000000070f007c0c */ /* 0x000fe2000bfc6270 */
[----:B------:R-:W-:Y:S01]  /*27090*/  IMAD.WIDE R162, R0, 0x4, R162 ;  /* 0x0000000400a27825 */ /* 0x000fe200078e02a2 */
[----:B------:R-:W-:Y:S02]  /*270a0*/  LOP3.LUT R15, R198, 0x70, RZ, 0xfc, !PT ;  /* 0x00000070c60f7812 */ /* 0x000fe400078efcff */
[----:B------:R-:W-:Y:S02]  /*270b0*/  ISETP.NE.U32.AND P4, PT, R10, RZ, PT ;  /* 0x000000ff0a00720c */ /* 0x000fe40003f85070 */
[----:B------:R-:W-:Y:S01]  /*270c0*/  SEL R10, RZ, 0x4, P6 ;  /* 0x00000004ff0a7807 */ /* 0x000fe20003000000 */
[----:B------:R-:W-:Y:S01]  /*270d0*/  IMAD.WIDE R164, R0, 0x4, R164 ;  /* 0x0000000400a47825 */ /* 0x000fe200078e02a4 */
[----:B------:R-:W-:Y:S01]  /*270e0*/  SEL R11, R11, RZ, P2 ;  /* 0x000000ff0b0b7207 */ /* 0x000fe20001000000 */
[----:B------:R1:W-:Y:S01]  /*270f0*/  LDGSTS.E [R13+-0x42c00], [R162.64], P5 ;  /* 0xbd400000a20d7fae */ /* 0x0003e2000a92184c */
[----:B------:R-:W-:-:S02]  /*27100*/  ISETP.GE.AND P6, PT, R15, UR7, PT ;  /* 0x000000070f007c0c */ /* 0x000fc4000bfc6270 */
[----:B------:R-:W-:Y:S01]  /*27110*/  LOP3.LUT R15, R198, 0x74, RZ, 0xfc, !PT ;  /* 0x00000074c60f7812 */ /* 0x000fe200078efcff */
[----:B------:R2:W-:Y:S01]  /*27120*/  LDGSTS.E [R12+-0x42800], [R164.64], P3 ;  /* 0xbd800000a40c7fae */ /* 0x0005e2000992184c */
[----:B------:R-:W-:Y:S02]  /*27130*/  ISETP.NE.U32.AND P5, PT, R11, RZ, PT ;  /* 0x000000ff0b00720c */ /* 0x000fe40003fa5070 */
[----:B------:R-:W-:Y:S02]  /*27140*/  SEL R10, R10, RZ, P2 ;  /* 0x000000ff0a0a7207 */ /* 0x000fe40001000000 */
[----:B------:R-:W-:Y:S02]  /*27150*/  SEL R11, RZ, 0x4, P6 ;  /* 0x00000004ff0b7807 */ /* 0x000fe40003000000 */
[----:B------:R-:W-:Y:S01]  /*27160*/  ISETP.GE.AND P6, PT, R15, UR7, PT ;  /* 0x000000070f007c0c */ /* 0x000fe2000bfc6270 */
[----:B------:R-:W-:Y:S01]  /*27170*/  IMAD.WIDE R166, R0, 0x4, R166 ;  /* 0x0000000400a67825 */ /* 0x000fe200078e02a6 */
[----:B------:R-:W-:-:S02]  /*27180*/  LOP3.LUT R15, R198, 0x78, RZ, 0xfc, !PT ;  /* 0x00000078c60f7812 */ /* 0x000fc400078efcff */
[----:B------:R-:W-:Y:S02]  /*27190*/  ISETP.NE.U32.AND P3, PT, R10, RZ, PT ;  /* 0x000000ff0a00720c */ /* 0x000fe40003f65070 */
[----:B------:R-:W-:Y:S01]  /*271a0*/  SEL R10, RZ, 0x4, P6 ;  /* 0x00000004ff0a7807 */ /* 0x000fe20003000000 */
[----:B------:R-:W-:Y:S01]  /*271b0*/  IMAD.WIDE R168, R0, 0x4, R168 ;  /* 0x0000000400a87825 */ /* 0x000fe200078e02a8 */
[----:B------:R-:W-:Y:S01]  /*271c0*/  SEL R11, R11, RZ, P2 ;  /* 0x000000ff0b0b7207 */ /* 0x000fe20001000000 */
[----:B------:R1:W-:Y:S01]  /*271d0*/  LDGSTS.E [R13+-0x42400], [R166.64], P1 ;  /* 0xbdc00000a60d7fae */ /* 0x0003e2000892184c */
[----:B------:R-:W-:Y:S02]  /*271e0*/  ISETP.GE.AND P6, PT, R15, UR7, PT ;  /* 0x000000070f007c0c */ /* 0x000fe4000bfc6270 */
[----:B------:R-:W-:Y:S01]  /*271f0*/  LOP3.LUT R15, R198, 0x7c, RZ, 0xfc, !PT ;  /* 0x0000007cc60f7812 */ /* 0x000fe200078efcff */
[----:B------:R2:W-:Y:S01]  /*27200*/  LDGSTS.E [R12+-0x42000], [R168.64], P0 ;  /* 0xbe000000a80c7fae */ /* 0x0005e2000812184c */
[----:B------:R-:W-:-:S02]  /*27210*/  ISETP.NE.U32.AND P1, PT, R11, RZ, PT ;  /* 0x000000ff0b00720c */ /* 0x000fc40003f25070 */
[----:B------:R-:W-:Y:S02]  /*27220*/  SEL R10, R10, RZ, P2 ;  /* 0x000000ff0a0a7207 */ /* 0x000fe40001000000 */
[----:B------:R-:W-:Y:S02]  /*27230*/  SEL R11, RZ, 0x4, P6 ;  /* 0x00000004ff0b7807 */ /* 0x000fe40003000000 */
        /* <DEDUP_REMOVED lines=51> */
[----:B------:R-:W-:Y:S02]  /*27570*/  LOP3.LUT R15, R198, 0x1e, RZ, 0xfc, !PT ;  /* 0x0000001ec60f7812 */ /* 0x000fe400078efcff */
[----:B--2---:R-:W-:-:S02]  /*27580*/  IADD3 R12, R252, 0x100000, RZ ;  /* 0x00100000fc0c7810 */ /* 0x004fc40007ffe0ff */
[----:B------:R-:W-:Y:S02]  /*27590*/  ISETP.NE.U32.AND P5, PT, R11, RZ, PT ;  /* 0x000000ff0b00720c */ /* 0x000fe40003fa5070 */
[----:B------:R-:W-:Y:S01]  /*275a0*/  SEL R10, R10, RZ, P2 ;  /* 0x000000ff0a0a7207 */ /* 0x000fe20001000000 */
[----:B------:R2:W-:Y:S01]  /*275b0*/  LDGSTS.E [R12+-0x47e00], [R184.64], P3 ;  /* 0xb8200000b80c7fae */ /* 0x0005e2000992184c */
[----:B------:R-:W-:Y:S02]  /*275c0*/  SEL R11, RZ, 0x4, P6 ;  /* 0x00000004ff0b7807 */ /* 0x000fe40003000000 */
[----:B------:R-:W-:Y:S02]  /*275d0*/  ISETP.GE.AND P6, PT, R15, UR7, PT ;  /* 0x000000070f007c0c */ /* 0x000fe4000bfc6270 */
[----:B------:R-:W-:Y:S01]  /*275e0*/  ISETP.NE.U32.AND P3, PT, R10, RZ, PT ;  /* 0x000000ff0a00720c */ /* 0x000fe20003f65070 */
[----:B------:R-:W-:Y:S01]  /*275f0*/  IMAD.WIDE R186, R0, 0x4, R186 ;  /* 0x0000000400ba7825 */ /* 0x000fe200078e02ba */
[----:B------:R-:W-:-:S02]  /*27600*/  SEL R10, RZ, 0x4, P6 ;  /* 0x00000004ff0a7807 */ /* 0x000fc40003000000 */
[----:B-1----:R-:W-:Y:S01]  /*27610*/  IADD3 R13, R252, 0x100000, RZ ;  /* 0x00100000fc0d7810 */ /* 0x002fe20007ffe0ff */
[----:B------:R-:W-:Y:S01]  /*27620*/  IMAD.WIDE R188, R0, 0x4, R188 ;  /* 0x0000000400bc7825 */ /* 0x000fe200078e02bc */
[----:B------:R-:W-:Y:S02]  /*27630*/  LOP3.LUT R15, R198, 0x22, RZ, 0xfc, !PT ;  /* 0x00000022c60f7812 */ /* 0x000fe400078efcff */
[----:B------:R-:W-:Y:S01]  /*27640*/  SEL R10, R10, RZ, P2 ;  /* 0x000000ff0a0a7207 */ /* 0x000fe20001000000 */
[----:B------:R1:W-:Y:S01]  /*27650*/  LDGSTS.E [R13+-0x47a00], [R186.64], P1 ;  /* 0xb8600000ba0d7fae */ /* 0x0003e2000892184c */
[----:B------:R-:W-:Y:S02]  /*27660*/  ISETP.GE.AND P6, PT, R15, UR7, PT ;  /* 0x000000070f007c0c */ /* 0x000fe4000bfc6270 */
[----:B------:R-:W-:Y:S01]  /*27670*/  SEL R11, R11, RZ, P2 ;  /* 0x000000ff0b0b7207 */ /* 0x000fe20001000000 */
[----:B------:R2:W-:Y:S01]  /*27680*/  LDGSTS.E [R12+-0x47600], [R188.64], P0 ;  /* 0xb8a00000bc0c7fae */ /* 0x0005e2000812184c */
[----:B------:R-:W-:-:S02]  /*27690*/  LOP3.LUT R15, R198, 0x26, RZ, 0xfc, !PT ;  /* 0x00000026c60f7812 */ /* 0x000fc400078efcff */
[----:B------:R-:W-:Y:S02]  /*276a0*/  ISETP.NE.U32.AND P0, PT, R10, RZ, PT ;  /* 0x000000ff0a00720c */ /* 0x000fe40003f05070 */
[----:B------:R-:W-:Y:S02]  /*276b0*/  SEL R10, RZ, 0x4, P6 ;  /* 0x00000004ff0a7807 */ /* 0x000fe40003000000 */
[----:B------:R-:W-:Y:S02]  /*276c0*/  ISETP.NE.U32.AND P1, PT, R11, RZ, PT ;  /* 0x000000ff0b00720c */ /* 0x000fe40003f25070 */
[----:B------:R-:W-:Y:S01]  /*276d0*/  ISETP.GE.AND P6, PT, R15, UR7, PT ;  /* 0x000000070f007c0c */ /* 0x000fe2000bfc6270 */
[----:B------:R-:W-:Y:S01]  /*276e0*/  IMAD.WIDE R190, R0, 0x4, R190 ;  /* 0x0000000400be7825 */ /* 0x000fe200078e02be */
[----:B------:R-:W-:Y:S02]  /*276f0*/  LOP3.LUT R15, R198, 0x2a, RZ, 0xfc, !PT ;  /* 0x0000002ac60f7812 */ /* 0x000fe400078efcff */
[----:B------:R-:W-:Y:S01]  /*27700*/  SEL R11, RZ, 0x4, P6 ;  /* 0x00000004ff0b7807 */ /* 0x000fe20003000000 */
[----:B------:R-:W-:Y:S01]  /*27710*/  IMAD.WIDE R192, R0, 0x4, R192 ;  /* 0x0000000400c07825 */ /* 0x000fe200078e02c0 */
[----:B------:R-:W-:Y:S01]  /*27720*/  SEL R10, R10, RZ, P2 ;  /* 0x000000ff0a0a7207 */ /* 0x000fe20001000000 */
[----:B------:R1:W-:Y:S01]  /*27730*/  LDGSTS.E [R13+-0x47200], [R190.64], P4 ;  /* 0xb8e00000be0d7fae */ /* 0x0003e2000a12184c */
[----:B------:R-:W-:Y:S01]  /*27740*/  ISETP.GE.AND P6, PT, R15, UR7, PT ;  /* 0x000000070f007c0c */ /* 0x000fe2000bfc6270 */
[C---:B------:R-:W-:Y:S01]  /*27750*/  IMAD.WIDE R200, R0.reuse, 0x4, R200 ;  /* 0x0000000400c87825 */ /* 0x040fe200078e02c8 */
[----:B------:R-:W-:Y:S01]  /*27760*/  SEL R11, R11, RZ, P2 ;  /* 0x000000ff0b0b7207 */ /* 0x000fe20001000000 */
[----:B------:R2:W-:Y:S02]  /*27770*/  LDGSTS.E [R12+-0x46e00], [R192.64], P5 ;  /* 0xb9200000c00c7fae */ /* 0x0005e4000a92184c */
[----:B------:R-:W-:Y:S01]  /*27780*/  IMAD.WIDE R202, R0, 0x4, R202 ;  /* 0x0000000400ca7825 */ /* 0x000fe200078e02ca */
[----:B------:R-:W-:Y:S01]  /*27790*/  ISETP.NE.U32.AND P4, PT, R10, RZ, PT ;  /* 0x000000ff0a00720c */ /* 0x000fe20003f85070 */
[----:B------:R1:W-:Y:S01]  /*277a0*/  LDGSTS.E [R13+-0x46a00], [R200.64], P3 ;  /* 0xb9600000c80d7fae */ /* 0x0003e2000992184c */
[----:B------:R-:W-:-:S02]  /*277b0*/  LOP3.LUT R14, R198, 0x2e, RZ, 0xfc, !PT ;  /* 0x0000002ec60e7812 */ /* 0x000fc400078efcff */
[----:B------:R-:W-:Y:S01]  /*277c0*/  SEL R10, RZ, 0x4, P6 ;  /* 0x00000004ff0a7807 */ /* 0x000fe20003000000 */
[----:B------:R-:W-:Y:S01]  /*277d0*/  IMAD.WIDE R204, R0, 0x4, R204 ;  /* 0x0000000400cc7825 */ /* 0x000fe200078e02cc */
[----:B------:R-:W-:Y:S01]  /*277e0*/  ISETP.NE.U32.AND P5, PT, R11, RZ, PT ;  /* 0x000000ff0b00720c */ /* 0x000fe20003fa5070 */
[----:B------:R2:W-:Y:S01]  /*277f0*/  LDGSTS.E [R12+-0x46600], [R202.64], P1 ;  /* 0xb9a00000ca0c7fae */ /* 0x0005e2000892184c */
[----:B------:R-:W-:Y:S02]  /*27800*/  LOP3.LUT R15, R198, 0x32, RZ, 0xfc, !PT ;  /* 0x00000032c60f7812 */ /* 0x000fe400078efcff */
[----:B------:R-:W-:Y:S02]  /*27810*/  IADD3 R11, R252, 0x100000, RZ ;  /* 0x00100000fc0b7810 */ /* 0x000fe40007ffe0ff */
[----:B------:R-:W-:Y:S02]  /*27820*/  ISETP.GE.AND P1, PT, R14, UR7, PT ;  /* 0x000000070e007c0c */ /* 0x000fe4000bf26270 */
[----:B------:R-:W-:Y:S01]  /*27830*/  SEL R10, R10, RZ, P2 ;  /* 0x000000ff0a0a7207 */ /* 0x000fe20001000000 */
[----:B------:R3:W-:Y:S01]  /*27840*/  LDGSTS.E [R11+-0x46200], [R204.64], P0 ;  /* 0xb9e00000cc0b7fae */ /* 0x0007e2000812184c */
[----:B------:R-:W-:-:S02]  /*27850*/  LOP3.LUT R14, R198, 0x36, RZ, 0xfc, !PT ;  /* 0x00000036c60e7812 */ /* 0x000fc400078efcff */
[----:B------:R-:W-:Y:S02]  /*27860*/  ISETP.GE.AND P3, PT, R15, UR7, PT ;  /* 0x000000070f007c0c */ /* 0x000fe4000bf66270 */
[----:B------:R-:W-:Y:S02]  /*27870*/  LOP3.LUT R15, R198, 0x3a, RZ, 0xfc, !PT ;  /* 0x0000003ac60f7812 */ /* 0x000fe400078efcff */
[----:B------:R-:W-:Y:S02]  /*27880*/  ISETP.NE.U32.AND P6, PT, R10, RZ, PT ;  /* 0x000000ff0a00720c */ /* 0x000fe40003fc5070 */
[----:B------:R-:W-:Y:S02]  /*27890*/  ISETP.GE.AND P0, PT, R14, UR7, PT ;  /* 0x000000070e007c0c */ /* 0x000fe4000bf06270 */
[----:B------:R-:W-:Y:S02]  /*278a0*/  SEL R10, RZ, 0x4, P1 ;  /* 0x00000004ff0a7807 */ /* 0x000fe40000800000 */
[----:B------:R-:W-:-:S02]  /*278b0*/  LOP3.LUT R14, R198, 0x3e, RZ, 0xfc, !PT ;  /* 0x0000003ec60e7812 */ /* 0x000fc400078efcff */
[----:B------:R-:W-:Y:S02]  /*278c0*/  ISETP.GE.AND P1, PT, R15, UR7, PT ;  /* 0x000000070f007c0c */ /* 0x000fe4000bf26270 */
[----:B------:R-:W-:Y:S02]  /*278d0*/  LOP3.LUT R15, R198, 0x42, RZ, 0xfc, !PT ;  /* 0x00000042c60f7812 */ /* 0x000fe400078efcff */
[----:B---3--:R-:W-:Y:S02]  /*278e0*/  SEL R11, RZ, 0x4, P3 ;  /* 0x00000004ff0b7807 */ /* 0x008fe40001800000 */
[----:B------:R-:W-:Y:S02]  /*278f0*/  ISETP.GE.AND P3, PT, R14, UR7, PT ;  /* 0x000000070e007c0c */ /* 0x000fe4000bf66270 */
[----:B--2---:R-:W-:Y:S02]  /*27900*/  SEL R12, RZ, 0x4, P0 ;  /* 0x00000004ff0c7807 */ /* 0x004fe40000000000 */
[----:B------:R-:W-:-:S02]  /*27910*/  LOP3.LUT R14, R198, 0x46, RZ, 0xfc, !PT ;  /* 0x00000046c60e7812 */ /* 0x000fc400078efcff */
[----:B------:R-:W-:Y:S02]  /*27920*/  ISETP.GE.AND P0, PT, R15, UR7, PT ;  /* 0x000000070f007c0c */ /* 0x000fe4000bf06270 */
[----:B------:R-:W-:Y:S02]  /*27930*/  LOP3.LUT R15, R198, 0x4a, RZ, 0xfc, !PT ;  /* 0x0000004ac60f7812 */ /* 0x000fe400078efcff */
[----:B-1----:R-:W-:Y:S02]  /*27940*/  SEL R13, RZ, 0x4, P1 ;  /* 0x00000004ff0d7807 */ /* 0x002fe40000800000 */
[----:B------:R-:W-:Y:S02]  /*27950*/  ISETP.GE.AND P1, PT, R14, UR7, PT ;  /* 0x000000070e007c0c */ /* 0x000fe4000bf26270 */
[----:B------:R-:W-:Y:S02]  /*27960*/  LOP3.LUT R17, R198, 0x4e, RZ, 0xfc, !PT ;  /* 0x0000004ec6117812 */ /* 0x000fe400078efcff */
[----:B------:R-:W-:-:S02]  /*27970*/  SEL R14, RZ, 0x4, P3 ;  /* 0x00000004ff0e7807 */ /* 0x000fc40001800000 */
[----:B------:R-:W-:Y:S02]  /*27980*/  ISETP.GE.AND P3, PT, R15, UR7, PT ;  /* 0x000000070f007c0c */ /* 0x000fe4000bf66270 */
[----:B------:R-:W-:Y:S02]  /*27990*/  SEL R15, RZ, 0x4, P0 ;  /* 0x00000004ff0f7807 */ /* 0x000fe40000000000 */
[----:B------:R-:W-:Y:S02]  /*279a0*/  LOP3.LUT R18, R198, 0x52, RZ, 0xfc, !PT ;  /* 0x00000052c6127812 */ /* 0x000fe400078efcff */
[----:B------:R-:W-:Y:S02]  /*279b0*/  ISETP.GE.AND P0, PT, R17, UR7, PT ;  /* 0x0000000711007c0c */ /* 0x000fe4000bf06270 */
[----:B------:R-:W-:Y:S02]  /*279c0*/  SEL R10, R10, RZ, P2 ;  /* 0x000000ff0a0a7207 */ /* 0x000fe40001000000 */
[----:B------:R-:W-:-:S02]  /*279d0*/  LOP3.LUT R19, R198, 0x56, RZ, 0xfc, !PT ;  /* 0x00000056c6137812 */ /* 0x000fc400078efcff */
[----:B------:R-:W-:Y:S02]  /*279e0*/  SEL R17, RZ, 0x4, P3 ;  /* 0x00000004ff117807 */ /* 0x000fe40001800000 */
[----:B------:R-:W-:Y:S02]  /*279f0*/  ISETP.GE.AND P3, PT, R18, UR7, PT ;  /* 0x0000000712007c0c */ /* 0x000fe4000bf66270 */
[----:B------:R-:W-:Y:S02]  /*27a00*/  SEL R16, RZ, 0x4, P1 ;  /* 0x00000004ff107807 */ /* 0x000fe40000800000 */
[----:B------:R-:W-:Y:S02]  /*27a10*/  SEL R18, RZ, 0x4, P0 ;  /* 0x00000004ff127807 */ /* 0x000fe40000000000 */
[----:B------:R-:W-:Y:S02]  /*27a20*/  ISETP.NE.U32.AND P1, PT, R10, RZ, PT ;  /* 0x000000ff0a00720c */ /* 0x000fe40003f25070 */
[----:B------:R-:W-:-:S02]  /*27a30*/  SEL R11, R11, RZ, P2 ;  /* 0x000000ff0b0b7207 */ /* 0x000fc40001000000 */
[----:B------:R-:W-:Y:S02]  /*27a40*/  ISETP.GE.AND P0, PT, R19, UR7, PT ;  /* 0x0000000713007c0c */ /* 0x000fe4000bf06270 */
[----:B------:R-:W-:Y:S01]  /*27a50*/  SEL R10, R12, RZ, P2 ;  /* 0x000000ff0c0a7207 */ /* 0x000fe20001000000 */
[----:B------:R-:W-:Y:S01]  /*27a60*/  IMAD.WIDE R206, R0, 0x4, R206 ;  /* 0x0000000400ce7825 */ /* 0x000fe200078e02ce */
[----:B------:R-:W-:Y:S02]  /*27a70*/  SEL R12, RZ, 0x4, P3 ;  /* 0x00000004ff0c7807 */ /* 0x000fe40001800000 */
[----:B------:R-:W-:Y:S01]  /*27a80*/  IADD3 R22, R252, 0x100000, RZ ;  /* 0x00100000fc167810 */ /* 0x000fe20007ffe0ff */
[----:B------:R-:W-:Y:S01]  /*27a90*/  IMAD.WIDE R208, R0, 0x4, R208 ;  /* 0x0000000400d07825 */ /* 0x000fe200078e02d0 */
[----:B------:R-:W-:Y:S02]  /*27aa0*/  ISETP.NE.U32.AND P3, PT, R11, RZ, PT ;  /* 0x000000ff0b00720c */ /* 0x000fe40003f65070 */
[----:B------:R-:W-:Y:S01]  /*27ab0*/  SEL R19, RZ, 0x4, P0 ;  /* 0x00000004ff137807 */ /* 0x000fe20000000000 */
[----:B------:R1:W-:Y:S01]  /*27ac0*/  LDGSTS.E [R22+-0x45e00], [R206.64], P4 ;  /* 0xba200000ce167fae */ /* 0x0003e2000a12184c */
[----:B------:R-:W-:-:S02]  /*27ad0*/  IADD3 R21, R252, 0x100000, RZ ;  /* 0x00100000fc157810 */ /* 0x000fc40007ffe0ff */
[----:B------:R-:W-:Y:S02]  /*27ae0*/  ISETP.NE.U32.AND P0, PT, R10, RZ, PT ;  /* 0x000000ff0a00720c */ /* 0x000fe40003f05070 */
[----:B------:R-:W-:Y:S01]  /*27af0*/  SEL R11, R13, RZ, P2 ;  /* 0x000000ff0d0b7207 */ /* 0x000fe20001000000 */
[----:B------:R-:W-:Y:S01]  /*27b00*/  IMAD.WIDE R210, R0, 0x4, R210 ;  /* 0x0000000400d27825 */ /* 0x000fe200078e02d2 */
[----:B------:R-:W-:Y:S01]  /*27b10*/  SEL R10, R14, RZ, P2 ;  /* 0x000000ff0e0a7207 */ /* 0x000fe20001000000 */
[----:B------:R1:W-:Y:S01]  /*27b20*/  LDGSTS.E [R21+-0x45a00], [R208.64], P5 ;  /* 0xba600000d0157fae */ /* 0x0003e2000a92184c */
[----:B------:R-:W-:Y:S02]  /*27b30*/  IADD3 R20, R252, 0x100000, RZ ;  /* 0x00100000fc147810 */ /* 0x000fe40007ffe0ff */
[----:B------:R-:W-:Y:S02]  /*27b40*/  ISETP.NE.U32.AND P4, PT, R11, RZ, PT ;  /* 0x000000ff0b00720c */ /* 0x000fe40003f85070 */
[----:B------:R-:W-:Y:S01]  /*27b50*/  ISETP.NE.U32.AND P5, PT, R10, RZ, PT ;  /* 0x000000ff0a00720c */ /* 0x000fe20003fa5070 */
[----:B------:R1:W-:Y:S01]  /*27b60*/  LDGSTS.E [R20+-0x45600], [R210.64], P6 ;  /* 0xbaa00000d2147fae */ /* 0x0003e2000b12184c */
[----:B------:R-:W-:Y:S01]  /*27b70*/  SEL R10, R15, RZ, P2 ;  /* 0x000000ff0f0a7207 */ /* 0x000fe20001000000 */
[----:B------:R-:W-:Y:S01]  /*27b80*/  IMAD.WIDE R212, R0, 0x4, R212 ;  /* 0x0000000400d47825 */ /* 0x000fe200078e02d4 */
[----:B------:R-:W-:-:S02]  /*27b90*/  IADD3 R14, R252, 0x100000, RZ ;  /* 0x00100000fc0e7810 */ /* 0x000fc40007ffe0ff */
[----:B------:R-:W-:Y:S01]  /*27ba0*/  IADD3 R13, R252, 0x100000, RZ ;  /* 0x00100000fc0d7810 */ /* 0x000fe20007ffe0ff */
[----:B------:R-:W-:Y:S01]  /*27bb0*/  IMAD.WIDE R214, R0, 0x4, R214 ;  /* 0x0000000400d67825 */ /* 0x000fe200078e02d6 */
[----:B------:R-:W-:Y:S01]  /*27bc0*/  ISETP.NE.U32.AND P6, PT, R10, RZ, PT ;  /* 0x000000ff0a00720c */ /* 0x000fe20003fc5070 */
[----:B------:R1:W-:Y:S01]  /*27bd0*/  LDGSTS.E [R14+-0x45200], [R212.64], P1 ;  /* 0xbae00000d40e7fae */ /* 0x0003e2000892184c */
[----:B------:R-:W-:Y:S01]  /*27be0*/  IADD3 R15, R252, 0x100000, RZ ;  /* 0x00100000fc0f7810 */ /* 0x000fe20007ffe0ff */
[----:B------:R-:W-:Y:S01]  /*27bf0*/  IMAD.WIDE R216, R0, 0x4, R216 ;  /* 0x0000000400d87825 */ /* 0x000fe200078e02d8 */
[----:B------:R-:W-:Y:S01]  /*27c00*/  SEL R11, R16, RZ, P2 ;  /* 0x000000ff100b7207 */ /* 0x000fe20001000000 */
[----:B------:R1:W-:Y:S02]  /*27c10*/  LDGSTS.E [R13+-0x44e00], [R214.64], P3 ;  /* 0xbb200000d60d7fae */ /* 0x0003e4000992184c */
[C---:B------:R-:W-:Y:S01]  /*27c20*/  IMAD.WIDE R218, R0.reuse, 0x4, R218 ;  /* 0x0000000400da7825 */ /* 0x040fe200078e02da */
[----:B------:R-:W-:Y:S01]  /*27c30*/  SEL R10, R17, RZ, P2 ;  /* 0x000000ff110a7207 */ /* 0x000fe20001000000 */
[----:B------:R1:W-:Y:S02]  /*27c40*/  LDGSTS.E [R15+-0x44a00], [R216.64], P0 ;  /* 0xbb600000d80f7fae */ /* 0x0003e4000812184c */
[----:B------:R-:W-:Y:S01]  /*27c50*/  IMAD.WIDE R220, R0, 0x4, R220 ;  /* 0x0000000400dc7825 */ /* 0x000fe200078e02dc */
[----:B------:R-:W-:Y:S01]  /*27c60*/  LOP3.LUT R23, R198, 0x5a, RZ, 0xfc, !PT ;  /* 0x0000005ac6177812 */ /* 0x000fe200078efcff */
[----:B------:R1:W-:Y:S01]  /*27c70*/  LDGSTS.E [R14+-0x44600], [R218.64], P4 ;  /* 0xbba00000da0e7fae */ /* 0x0003e2000a12184c */
[----:B------:R-:W-:Y:S01]  /*27c80*/  ISETP.NE.U32.AND P1, PT, R11, RZ, PT ;  /* 0x000000ff0b00720c */ /* 0x000fe20003f25070 */
[----:B------:R-:W-:Y:S01]  /*27c90*/  IMAD.WIDE R222, R0, 0x4, R222 ;  /* 0x0000000400de7825 */ /* 0x000fe200078e02de */
[----:B------:R-:W-:Y:S01]  /*27ca0*/  ISETP.NE.U32.AND P3, PT, R10, RZ, PT ;  /* 0x000000ff0a00720c */ /* 0x000fe20003f65070 */
[----:B------:R1:W-:Y:S01]  /*27cb0*/  LDGSTS.E [R13+-0x44200], [R220.64], P5 ;  /* 0xbbe00000dc0d7fae */ /* 0x0003e2000a92184c */
[----:B------:R-:W-:-:S02]  /*27cc0*/  SEL R11, R18, RZ, P2 ;  /* 0x000000ff120b7207 */ /* 0x000fc40001000000 */
[----:B------:R-:W-:Y:S01]  /*27cd0*/  SEL R10, R12, RZ, P2 ;  /* 0x000000ff0c0a7207 */ /* 0x000fe20001000000 */
[----:B------:R1:W-:Y:S01]  /*27ce0*/  LDGSTS.E [R13+-0x43e00], [R222.64], P6 ;  /* 0xbc200000de0d7fae */ /* 0x0003e2000b12184c */
[----:B------:R-:W-:Y:S02]  /*27cf0*/  ISETP.GE.AND P5, PT, R23, UR7, PT ;  /* 0x0000000717007c0c */ /* 0x000fe4000bfa6270 */
[----:B------:R-:W-:Y:S02]  /*27d00*/  LOP3.LUT R23, R198, 0x5e, RZ, 0xfc, !PT ;  /* 0x0000005ec6177812 */ /* 0x000fe400078efcff */
[----:B------:R-:W-:Y:S02]  /*27d10*/  ISETP.NE.U32.AND P0, PT, R11, RZ, PT ;  /* 0x000000ff0b00720c */ /* 0x000fe40003f05070 */
[----:B------:R-:W-:Y:S02]  /*27d20*/  ISETP.NE.U32.AND P4, PT, R10, RZ, PT ;  /* 0x000000ff0a00720c */ /* 0x000fe40003f85070 */
[----:B------:R-:W-:-:S02]  /*27d30*/  SEL R11, R19, RZ, P2 ;  /* 0x000000ff130b7207 */ /* 0x000fc40001000000 */
[----:B------:R-:W-:Y:S02]  /*27d40*/  SEL R10, RZ, 0x4, P5 ;  /* 0x00000004ff0a7807 */ /* 0x000fe40002800000 */
[----:B------:R-:W-:Y:S01]  /*27d50*/  ISETP.GE.AND P6, PT, R23, UR7, PT ;  /* 0x0000000717007c0c */ /* 0x000fe2000bfc6270 */
[----:B------:R-:W-:Y:S01]  /*27d60*/  IMAD.WIDE R224, R0, 0x4, R224 ;  /* 0x0000000400e07825 */ /* 0x000fe200078e02e0 */
[----:B------:R-:W-:Y:S02]  /*27d70*/  LOP3.LUT R23, R198, 0x62, RZ, 0xfc, !PT ;  /* 0x00000062c6177812 */ /* 0x000fe400078efcff */
[----:B------:R-:W-:Y:S02]  /*27d80*/  IADD3 R12, R252, 0x100000, RZ ;  /* 0x00100000fc0c7810 */ /* 0x000fe40007ffe0ff */
[----:B------:R-:W-:Y:S02]  /*27d90*/  ISETP.NE.U32.AND P5, PT, R11, RZ, PT ;  /* 0x000000ff0b00720c */ /* 0x000fe40003fa5070 */
[----:B------:R-:W-:Y:S01]  /*27da0*/  SEL R10, R10, RZ, P2 ;  /* 0x000000ff0a0a7207 */ /* 0x000fe20001000000 */
[----:B------:R1:W-:Y:S01]  /*27db0*/  LDGSTS.E [R12+-0x43a00], [R224.64], P1 ;  /* 0xbc600000e00c7fae */ /* 0x0003e2000892184c */
[----:B------:R-:W-:-:S02]  /*27dc0*/  SEL R11, RZ, 0x4, P6 ;  /* 0x00000004ff0b7807 */ /* 0x000fc40003000000 */
[----:B------:R-:W-:Y:S01]  /*27dd0*/  ISETP.GE.AND P6, PT, R23, UR7, PT ;  /* 0x0000000717007c0c */ /* 0x000fe2000bfc6270 */
[----:B------:R-:W-:Y:S01]  /*27de0*/  IMAD.WIDE R226, R0, 0x4, R226 ;  /* 0x0000000400e27825 */ /* 0x000fe200078e02e2 */
[----:B------:R-:W-:Y:S02]  /*27df0*/  LOP3.LUT R23, R198, 0x66, RZ, 0xfc, !PT ;  /* 0x00000066c6177812 */ /* 0x000fe400078efcff */
[----:B------:R-:W-:Y:S02]  /*27e00*/  ISETP.NE.U32.AND P1, PT, R10, RZ, PT ;  /* 0x000000ff0a00720c */ /* 0x000fe40003f25070 */
[----:B------:R-:W-:Y:S01]  /*27e10*/  SEL R10, RZ, 0x4, P6 ;  /* 0x00000004ff0a7807 */ /* 0x000fe20003000000 */
[----:B------:R1:W-:Y:S01]  /*27e20*/  LDGSTS.E [R13+-0x43600], [R226.64], P3 ;  /* 0xbca00000e20d7fae */ /* 0x0003e2000992184c */
[----:B------:R-:W-:Y:S02]  /*27e30*/  SEL R11, R11, RZ, P2 ;  /* 0x000000ff0b0b7207 */ /* 0x000fe40001000000 */
[----:B------:R-:W-:Y:S01]  /*27e40*/  ISETP.GE.AND P6, PT, R23, UR7, PT ;  /* 0x0000000717007c0c */ /* 0x000fe2000bfc6270 */
[----:B------:R-:W-:Y:S01]  /*27e50*/  IMAD.WIDE R228, R0, 0x4, R228 ;  /* 0x0000000400e47825 */ /* 0x000fe200078e02e4 */
[----:B------:R-:W-:-:S02]  /*27e60*/  ISETP.NE.U32.AND P3, PT, R11, RZ, PT ;  /* 0x000000ff0b00720c */ /* 0x000fc40003f65070 */
[----:B------:R-:W-:Y:S02]  /*27e70*/  LOP3.LUT R23, R198, 0x6a, RZ, 0xfc, !PT ;  /* 0x0000006ac6177812 */ /* 0x000fe400078efcff */
[----:B------:R-:W-:Y:S01]  /*27e80*/  SEL R11, RZ, 0x4, P6 ;  /* 0x00000004ff0b7807 */ /* 0x000fe20003000000 */
[----:B------:R1:W-:Y:S01]  /*27e90*/  LDGSTS.E [R12+-0x43200], [R228.64], P0 ;  /* 0xbce00000e40c7fae */ /* 0x0003e2000812184c */
[----:B------:R-:W-:Y:S02]  /*27ea0*/  SEL R10, R10, RZ, P2 ;  /* 0x000000ff0a0a7207 */ /* 0x000fe40001000000 */
[----:B------:R-:W-:Y:S02]  /*27eb0*/  ISETP.GE.AND P6, PT, R23, UR7, PT ;  /* 0x0000000717007c0c */ /* 0x000fe4000bfc6270 */
[----:B------:R-:W-:Y:S01]  /*27ec0*/  SEL R11, R11, RZ, P2 ;  /* 0x000000ff0b0b7207 */ /* 0x000fe20001000000 */
[----:B------:R-:W-:Y:S01]  /*27ed0*/  IMAD.WIDE R230, R0, 0x4, R230 ;  /* 0x0000000400e67825 */ /* 0x000fe200078e02e6 */
[----:B------:R-:W-:-:S02]  /*27ee0*/  ISETP.NE.U32.AND P0, PT, R10, RZ, PT ;  /* 0x000000ff0a00720c */ /* 0x000fc40003f05070 */
[----:B------:R-:W-:Y:S02]  /*27ef0*/  SEL R10, RZ, 0x4, P6 ;  /* 0x00000004ff0a7807 */ /* 0x000fe40003000000 */
[----:B------:R-:W-:Y:S01]  /*27f00*/  ISETP.NE.U32.AND P6, PT, R11, RZ, PT ;  /* 0x000000ff0b00720c */ /* 0x000fe20003fc5070 */
[----:B------:R-:W-:Y:S01]  /*27f10*/  IMAD.WIDE R232, R0, 0x4, R232 ;  /* 0x0000000400e87825 */ /* 0x000fe200078e02e8 */
[----:B------:R-:W-:Y:S01]  /*27f20*/  LOP3.LUT R23, R198, 0x6e, RZ, 0xfc, !PT ;  /* 0x0000006ec6177812 */ /* 0x000fe200078efcff */
[----:B------:R1:W-:Y:S02]  /*27f30*/  LDGSTS.E [R13+-0x42e00], [R230.64], P4 ;  /* 0xbd200000e60d7fae */ /* 0x0003e4000a12184c */
[----:B------:R-:W-:Y:S01]  /*27f40*/  IMAD.WIDE R234, R0, 0x4, R234 ;  /* 0x0000000400ea7825 */ /* 0x000fe200078e02ea */
[----:B------:R-:W-:Y:S01]  /*27f50*/  ISETP.GE.AND P4, PT, R23, UR7, PT ;  /* 0x0000000717007c0c */ /* 0x000fe2000bf86270 */
[----:B------:R1:W-:Y:S01]  /*27f60*/  LDGSTS.E [R12+-0x42a00], [R232.64], P5 ;  /* 0xbd600000e80c7fae */ /* 0x0003e2000a92184c */
[----:B------:R-:W-:Y:S01]  /*27f70*/  LOP3.LUT R23, R198, 0x72, RZ, 0xfc, !PT ;  /* 0x00000072c6177812 */ /* 0x000fe200078efcff */
[----:B------:R-:W-:Y:S01]  /*27f80*/  IMAD.WIDE R236, R0, 0x4, R236 ;  /* 0x0000000400ec7825 */ /* 0x000fe200078e02ec */
[----:B------:R-:W-:Y:S01]  /*27f90*/  SEL R10, R10, RZ, P2 ;  /* 0x000000ff0a0a7207 */ /* 0x000fe20001000000 */
[----:B------:R1:W-:Y:S02]  /*27fa0*/  LDGSTS.E [R13+-0x42600], [R234.64], P1 ;  /* 0xbda00000ea0d7fae */ /* 0x0003e4000892184c */
[C---:B------:R-:W-:Y:S01]  /*27fb0*/  IMAD.WIDE R238, R0.reuse, 0x4, R238 ;  /* 0x0000000400ee7825 */ /* 0x040fe200078e02ee */
[----:B------:R-:W-:Y:S01]  /*27fc0*/  SEL R11, RZ, 0x4, P4 ;  /* 0x00000004ff0b7807 */ /* 0x000fe20002000000 */
[----:B------:R1:W-:Y:S02]  /*27fd0*/  LDGSTS.E [R12+-0x42200], [R236.64], P3 ;  /* 0xbde00000ec0c7fae */ /* 0x0003e4000992184c */
[----:B------:R-:W-:Y:S01]  /*27fe0*/  IMAD.WIDE R240, R0, 0x4, R240 ;  /* 0x0000000400f07825 */ /* 0x000fe200078e02f0 */
[----:B------:R-:W-:Y:S01]  /*27ff0*/  ISETP.GE.AND P4, PT, R23, UR7, PT ;  /* 0x0000000717007c0c */ /* 0x000fe2000bf86270 */
[----:B------:R1:W-:Y:S01]  /*28000*/  LDGSTS.E [R13+-0x41e00], [R238.64], P0 ;  /* 0xbe200000ee0d7fae */ /* 0x0003e2000812184c */
[----:B------:R-:W-:-:S02]  /*28010*/  LOP3.LUT R23, R198, 0x76, RZ, 0xfc, !PT ;  /* 0x00000076c6177812 */ /* 0x000fc400078efcff */
[----:B------:R-:W-:Y:S01]  /*28020*/  ISETP.NE.U32.AND P5, PT, R10, RZ, PT ;  /* 0x000000ff0a00720c */ /* 0x000fe20003fa5070 */
[----:B------:R1:W-:Y:S01]  /*28030*/  LDGSTS.E [R12+-0x41a00], [R240.64], P6 ;  /* 0xbe600000f00c7fae */ /* 0x0003e2000b12184c */
[----:B------:R-:W-:Y:S02]  /*28040*/  SEL R10, RZ, 0x4, P4 ;  /* 0x00000004ff0a7807 */ /* 0x000fe40002000000 */
        /* <DEDUP_REMOVED lines=12> */
[----:B------:R-:W-:Y:S02]  /*28110*/  SEL R10, R10, RZ, P2 ;  /* 0x000000ff0a0a7207 */ /* 0x000fe40001000000 */
[----:B------:R-:W-:Y:S02]  /*28120*/  ISETP.NE.U32.AND P0, PT, R11, RZ, PT ;  /* 0x000000ff0b00720c */ /* 0x000fe40003f05070 */
[----:B------:R-:W-:Y:S01]  /*28130*/  SEL R11, RZ, 0x4, P4 ;  /* 0x00000004ff0b7807 */ /* 0x000fe20002000000 */
[----:B------:R-:W-:Y:S01]  /*28140*/  IMAD.WIDE R242, R0, 0x4, R242 ;  /* 0x0000000400f27825 */ /* 0x000fe200078e02f2 */
[----:B------:R-:W-:-:S02]  /*28150*/  ISETP.NE.U32.AND P4, PT, R10, RZ, PT ;  /* 0x000000ff0a00720c */ /* 0x000fc40003f85070 */
[----:B------:R-:W-:Y:S02]  /*28160*/  SEL R10, R11, RZ, P2 ;  /* 0x000000ff0b0a7207 */ /* 0x000fe40001000000 */
[----:B-1----:R-:W1:Y:S01]  /*28170*/  S2R R23, SR_TID.X ;  /* 0x0000000000177919 */ /* 0x002e620000002100 */
[----:B------:R-:W-:Y:S01]  /*28180*/  IADD3 R13, R252, 0x100000, RZ ;  /* 0x00100000fc0d7810 */ /* 0x000fe20007ffe0ff */
[----:B-----5:R-:W-:Y:S01]  /*28190*/  IMAD.WIDE R8, R0, 0x4, R8 ;  /* 0x0000000400087825 */ /* 0x020fe200078e0208 */
[----:B------:R-:W-:Y:S01]  /*281a0*/  LOP3.LUT R194, R198, 0x4, RZ, 0xfc, !PT ;  /* 0x00000004c6c27812 */ /* 0x000fe200078efcff */
[----:B------:R2:W-:Y:S01]  /*281b0*/  LDGSTS.E [R12+-0x41600], [R242.64], P5 ;  /* 0xbea00000f20c7fae */ /* 0x0005e2000a92184c */
[----:B------:R-:W-:Y:S01]  /*281c0*/  ISETP.NE.U32.AND P5, PT, R10, RZ, PT ;  /* 0x000000ff0a00720c */ /* 0x000fe20003fa5070 */
[----:B------:R-:W-:Y:S01]  /*281d0*/  IMAD.WIDE R6, R0, 0x4, R6 ;  /* 0x0000000400067825 */ /* 0x000fe200078e0206 */
[C---:B------:R-:W-:Y:S01]  /*281e0*/  IADD3 R15, R252.reuse, 0x100000, RZ ;  /* 0x00100000fc0f7810 */ /* 0x040fe20007ffe0ff */
[----:B------:R3:W-:Y:S01]  /*281f0*/  LDGSTS.E [R13+-0x41200], [R8.64], P1 ;  /* 0xbee00000080d7fae */ /* 0x0007e2000892184c */
[----:B------:R-:W-:Y:S01]  /*28200*/  IADD3 R14, R252, 0x100000, RZ ;  /* 0x00100000fc0e7810 */ /* 0x000fe20007ffe0ff */
[----:B------:R-:W-:-:S02]  /*28210*/  IMAD.WIDE R4, R0, 0x4, R4 ;  /* 0x0000000400047825 */ /* 0x000fc400078e0204 */
[----:B------:R-:W-:Y:S02]  /*28220*/  STL [R1+0x1080], R195 ;  /* 0x001080c301007387 */ /* 0x000fe40000100800 */
[----:B------:R-:W-:Y:S01]  /*28230*/  IMAD.WIDE R2, R0, 0x4, R2 ;  /* 0x0000000400027825 */ /* 0x000fe200078e0202 */
[----:B--2---:R-:W-:-:S03]  /*28240*/  IADD3 R12, R252, 0x100000, RZ ;  /* 0x00100000fc0c7810 */ /* 0x004fc60007ffe0ff */
[----:B------:R-:W-:Y:S02]  /*28250*/  IMAD.WIDE R16, R0, 0x4, R122 ;  /* 0x0000000400107825 */ /* 0x000fe400078e027a */
[----:B------:R2:W-:Y:S01]  /*28260*/  LDGSTS.E [R12+-0x40e00], [R6.64], P3 ;  /* 0xbf200000060c7fae */ /* 0x0005e2000992184c */
[----:B-1----:R-:W-:-:S03]  /*28270*/  LOP3.LUT R23, R23, 0x7f, RZ, 0xc0, !PT ;  /* 0x0000007f17177812 */ /* 0x002fc600078ec0ff */
[----:B------:R1:W-:Y:S01]  /*28280*/  LDGSTS.E [R15+-0x40a00], [R4.64], P0 ;  /* 0xbf600000040f7fae */ /* 0x0003e2000812184c */
[----:B------:R-:W-:Y:S01]  /*28290*/  ISETP.GE.AND P6, PT, R23, UR7, PT ;  /* 0x0000000717007c0c */ /* 0x000fe2000bfc6270 */
[----:B------:R-:W-:Y:S01]  /*282a0*/  IMAD.MOV.U32 R23, RZ, RZ, 0x7f ;  /* 0x0000007fff177424 */ /* 0x000fe200078e00ff */
[----:B------:R-:W-:Y:S01]  /*282b0*/  UIADD3 UR7, UR4, -0x200, URZ ;  /* 0xfffffe0004077890 */ /* 0x000fe2000fffe03f */
[----:B------:R1:W-:Y:S01]  /*282c0*/  LDGSTS.E [R14+-0x40600], [R2.64], P4 ;  /* 0xbfa00000020e7fae */ /* 0x0003e2000a12184c */
[----:B------:R-:W-:Y:S02]  /*282d0*/  SEL R10, RZ, 0x4, P6 ;  /* 0x00000004ff0a7807 */ /* 0x000fe40003000000 */
[----:B------:R-:W-:Y:S02]  /*282e0*/  IADD3 R23, R23, c[0x0][0x180], RZ ;  /* 0x0000600017177a10 */ /* 0x000fe40007ffe0ff */
[----:B------:R-:W-:Y:S02]  /*282f0*/  ISETP.GE.AND P6, PT, R198, UR7, PT ;  /* 0x00000007c6007c0c */ /* 0x000fe4000bfc6270 */
[----:B------:R-:W-:-:S02]  /*28300*/  SEL R11, R10, RZ, P2 ;  /* 0x000000ff0a0b7207 */ /* 0x000fc40001000000 */
[----:B------:R-:W-:Y:S02]  /*28310*/  ISETP.GT.AND P2, PT, R23, 0x27f, PT ;  /* 0x0000027f1700780c */ /* 0x000fe40003f44270 */
[----:B------:R-:W-:Y:S01]  /*28320*/  LOP3.LUT R23, R198, 0x8, RZ, 0xfc, !PT ;  /* 0x00000008c6177812 */ /* 0x000fe200078efcff */
[----:B-1----:R-:W-:Y:S01]  /*28330*/  IMAD.WIDE R14, R0, 0x4, R184 ;  /* 0x00000004000e7825 */ /* 0x002fe200078e02b8 */
[----:B------:R-:W-:Y:S02]  /*28340*/  SEL R10, RZ, 0x4, P6 ;  /* 0x00000004ff0a7807 */ /* 0x000fe40003000000 */
[----:B------:R-:W-:Y:S02]  /*28350*/  ISETP.GE.AND P6, PT, R194, UR7, PT ;  /* 0x00000007c2007c0c */ /* 0x000fe4000bfc6270 */
[----:B------:R-:W-:Y:S02]  /*28360*/  ISETP.GE.AND P3, PT, R23, UR7, PT ;  /* 0x0000000717007c0c */ /* 0x000fe4000bf66270 */
[----:B------:R-:W-:-:S02]  /*28370*/  ISETP.NE.U32.AND P1, PT, R11, RZ, PT ;  /* 0x000000ff0b00720c */ /* 0x000fc40003f25070 */
[----:B------:R-:W-:Y:S02]  /*28380*/  LOP3.LUT R23, R198, 0xc, RZ, 0xfc, !PT ;  /* 0x0000000cc6177812 */ /* 0x000fe400078efcff */
[----:B------:R-:W-:Y:S02]  /*28390*/  SEL R11, RZ, 0x4, P6 ;  /* 0x00000004ff0b7807 */ /* 0x000fe40003000000 */
[----:B------:R-:W-:Y:S02]  /*283a0*/  SEL R10, R10, RZ, P2 ;  /* 0x000000ff0a0a7207 */ /* 0x000fe40001000000 */
[----:B---3--:R-:W-:Y:S02]  /*283b0*/  SEL R13, RZ, 0x4, P3 ;  /* 0x00000004ff0d7807 */ /* 0x008fe40001800000 */
[----:B------:R-:W-:Y:S02]  /*283c0*/  ISETP.GE.AND P3, PT, R23, UR7, PT ;  /* 0x0000000717007c0c */ /* 0x000fe4000bf66270 */
[----:B--2---:R-:W-:-:S02]  /*283d0*/  SEL R12, R11, RZ, P2 ;  /* 0x000000ff0b0c7207 */ /* 0x004fc40001000000 */
[----:B------:R-:W-:Y:S02]  /*283e0*/  ISETP.NE.U32.AND P6, PT, R10, RZ, PT ;  /* 0x000000ff0a00720c */ /* 0x000fe40003fc5070 */
[----:B------:R-:W-:Y:S02]  /*283f0*/  SEL R10, RZ, 0x4, P3 ;  /* 0x00000004ff0a7807 */ /* 0x000fe40001800000 */
[----:B------:R-:W-:Y:S02]  /*28400*/  SEL R11, R13, RZ, P2 ;  /* 0x000000ff0d0b7207 */ /* 0x000fe40001000000 */
[----:B------:R-:W-:Y:S01]  /*28410*/  ISETP.NE.U32.AND P3, PT, R12, RZ, PT ;  /* 0x000000ff0c00720c */ /* 0x000fe20003f65070 */
[----:B------:R-:W-:Y:S01]  /*28420*/  IMAD.WIDE R12, R0, 0x4, R120 ;  /* 0x00000004000c7825 */ /* 0x000fe200078e0278 */
[----:B------:R-:W-:Y:S02]  /*28430*/  SEL R10, R10, RZ, P2 ;  /* 0x000000ff0a0a7207 */ /* 0x000fe40001000000 */
[----:B------:R-:W-:-:S02]  /*28440*/  ISETP.NE.U32.AND P0, PT, R11, RZ, PT ;  /* 0x000000ff0b00720c */ /* 0x000fc40003f05070 */
[----:B------:R1:W-:Y:S01]  /*28450*/  STL.64 [R1+0x210], R12 ;  /* 0x0002100c01007387 */ /* 0x0003e20000100a00 */
[----:B------:R-:W-:Y:S01]  /*28460*/  IMAD.WIDE R6, R0, 0x4, R6 ;  /* 0x0000000400067825 */ /* 0x000fe200078e0206 */
[----:B------:R-:W-:Y:S02]  /*28470*/  ISETP.NE.U32.AND P4, PT, R10, RZ, PT ;  /* 0x000000ff0a00720c */ /* 0x000fe40003f85070 */
[----:B------:R2:W-:Y:S01]  /*28480*/  STL.64 [R1+0x200], R14 ;  /* 0x0002000e01007387 */ /* 0x0005e20000100a00 */
[----:B------:R-:W-:-:S03]  /*28490*/  IADD3 R10, R252, 0x100000, RZ ;  /* 0x00100000fc0a7810 */ /* 0x000fc60007ffe0ff */
        /* <DEDUP_REMOVED lines=60> */
[----:B------:R3:W-:Y:S04]  /*28860*/  STL.64 [R1+0xb48], R16 ;  /* 0x000b481001007387 */ /* 0x0007e80000100a00 */
[----:B------:R-:W4:Y:S01]  /*28870*/  LDL.LU.64 R22, [R1+0xaa8] ;  /* 0x000aa80001167983 */ /* 0x000f220000300a00 */
[----:B-1----:R-:W-:-:S04]  /*28880*/  IMAD.WIDE R12, R0, 0x4, R222 ;  /* 0x00000004000c7825 */ /* 0x002fc800078e02de */
[C---:B--2---:R-:W-:Y:S01]  /*28890*/  IMAD.WIDE R14, R0.reuse, 0x4, R154 ;  /* 0x00000004000e7825 */ /* 0x044fe200078e029a */
[----:B------:R1:W-:Y:S04]  /*288a0*/  STL.64 [R1+0xb50], R12 ;  /* 0x000b500c01007387 */ /* 0x0003e80000100a00 */
[----:B------:R2:W-:Y:S01]  /*288b0*/  STL.64 [R1+0xb58], R14 ;  /* 0x000b580e01007387 */ /* 0x0005e20000100a00 */
[----:B---3--:R-:W-:-:S04]  /*288c0*/  IMAD.WIDE R16, R0, 0x4, R226 ;  /* 0x0000000400107825 */ /* 0x008fc800078e02e2 */
[----:B-1----:R-:W-:-:S04]  /*288d0*/  IMAD.WIDE R12, R0, 0x4, R224 ;  /* 0x00000004000c7825 */ /* 0x002fc800078e02e0 */
[C---:B--2---:R-:W-:Y:S01]  /*288e0*/  IMAD.WIDE R14, R0.reuse, 0x4, R156 ;  /* 0x00000004000e7825 */ /* 0x044fe200078e029c */
        /* <DEDUP_REMOVED lines=31> */
[----:B------:R2:W-:Y:S03]  /*28ae0*/  STL.64 [R1+0xbe0], R14 ;  /* 0x000be00e01007387 */ /* 0x0005e60000100a00 */
[C---:B-1----:R-:W-:Y:S01]  /*28af0*/  IMAD.WIDE R12, R0.reuse, 0x4, R242 ;  /* 0x00000004000c7825 */ /* 0x042fe200078e02f2 */
[----:B--2---:R-:W2:Y:S04]  /*28b00*/  LDL.LU.64 R14, [R1+0xaa0] ;  /* 0x000aa000010e7983 */ /* 0x004ea80000300a00 */
[----:B------:R1:W-:Y:S04]  /*28b10*/  STL.64 [R1+0xbe8], R16 ;  /* 0x000be81001007387 */ /* 0x0003e80000100a00 */
[----:B------:R3:W-:Y:S01]  /*28b20*/  STL.64 [R1+0xbf0], R12 ;  /* 0x000bf00c01007387 */ /* 0x0007e20000100a00 */
[----:B-1----:R-:W-:-:S04]  /*28b30*/  IMAD.WIDE R16, R0, 0x4, R174 ;  /* 0x0000000400107825 */ /* 0x002fc800078e02ae */
[C---:B---3--:R-:W-:Y:S01]  /*28b40*/  IMAD.WIDE R12, R0.reuse, 0x4, R8 ;  /* 0x00000004000c7825 */ /* 0x048fe200078e0208 */
[----:B------:R-:W-:Y:S03]  /*28b50*/  STL.64 [R1+0xbf8], R16 ;  /* 0x000bf81001007387 */ /* 0x000fe60000100a00 */
[C---:B------:R-:W-:Y:S01]  /*28b60*/  IMAD.WIDE R8, R0.reuse, 0x4, R176 ;  /* 0x0000000400087825 */ /* 0x040fe200078e02b0 */
[----:B------:R-:W-:Y:S04]  /*28b70*/  STL.64 [R1+0xc00], R12 ;  /* 0x000c000c01007387 */ /* 0x000fe80000100a00 */
[----:B------:R-:W3:Y:S04]  /*28b80*/  LDL.LU.64 R134, [R1+0xa98] ;  /* 0x000a980001867983 */ /* 0x000ee80000300a00 */
[----:B------:R1:W-:Y:S04]  /*28b90*/  STL.64 [R1+0xc08], R8 ;  /* 0x000c080801007387 */ /* 0x0003e80000100a00 */
[----:B------:R-:W3:Y:S04]  /*28ba0*/  LDL.LU.64 R202, [R1+0xa90] ;  /* 0x000a900001ca7983 */ /* 0x000ee80000300a00 */
[----:B------:R4:W-:Y:S04]  /*28bb0*/  STL.64 [R1+0xc10], R6 ;  /* 0x000c100601007387 */ /* 0x0009e80000100a00 */
[----:B------:R-:W3:Y:S04]  /*28bc0*/  LDL.LU.64 R132, [R1+0xa88] ;  /* 0x000a880001847983 */ /* 0x000ee80000300a00 */
[----:B------:R-:W3:Y:S04]  /*28bd0*/  LDL.LU.64 R200, [R1+0xa80] ;  /* 0x000a800001c87983 */ /* 0x000ee80000300a00 */
[----:B------:R-:W3:Y:S04]  /*28be0*/  LDL.LU.64 R130, [R1+0xa78] ;  /* 0x000a780001827983 */ /* 0x000ee80000300a00 */
[----:B------:R-:W3:Y:S04]  /*28bf0*/  LDL.LU.64 R194, [R1+0xa70] ;  /* 0x000a700001c27983 */ /* 0x000ee80000300a00 */
[----:B------:R-:W3:Y:S04]  /*28c00*/  LDL.LU.64 R192, [R1+0xa68] ;  /* 0x000a680001c07983 */ /* 0x000ee80000300a00 */
[----:B------:R-:W3:Y:S01]  /*28c10*/  LDL.LU.64 R128, [R1+0xa60] ;  /* 0x000a600001807983 */ /* 0x000ee20000300a00 */
[----:B-1----:R-:W-:-:S04]  /*28c20*/  IMAD.WIDE R8, R0, 0x4, R178 ;  /* 0x0000000400087825 */ /* 0x002fc800078e02b2 */
[----:B------:R-:W-:-:S04]  /*28c30*/  IMAD.WIDE R16, R0, 0x4, R4 ;  /* 0x0000000400107825 */ /* 0x000fc800078e0204 */
[----:B------:R-:W-:-:S04]  /*28c40*/  IMAD.WIDE R4, R0, 0x4, R2 ;  /* 0x0000000400047825 */ /* 0x000fc800078e0202 */
[----:B------:R-:W-:-:S04]  /*28c50*/  IMAD.WIDE R2, R0, 0x4, R182 ;  /* 0x0000000400027825 */ /* 0x000fc800078e02b6 */
[C---:B----4-:R-:W-:Y:S02]  /*28c60*/  IMAD.WIDE R6, R0.reuse, 0x4, R22 ;  /* 0x0000000400067825 */ /* 0x050fe400078e0216 */
[----:B------:R-:W4:Y:S04]  /*28c70*/  LDL.LU.64 R22, [R1+0xa58] ;  /* 0x000a580001167983 */ /* 0x000f280000300a00 */
[----:B------:R-:W4:Y:S04]  /*28c80*/  LDL.LU.64 R190, [R1+0xa50] ;  /* 0x000a500001be7983 */ /* 0x000f280000300a00 */
[----:B------:R-:W4:Y:S04]  /*28c90*/  LDL.LU.64 R126, [R1+0x428] ;  /* 0x00042800017e7983 */ /* 0x000f280000300a00 */
[----:B------:R1:W-:Y:S04]  /*28ca0*/  STL.64 [R1+0xaa8], R8 ;  /* 0x000aa80801007387 */ /* 0x0003e80000100a00 */
[----:B------:R-:W4:Y:S04]  /*28cb0*/  LDL.LU.64 R12, [R1+0x420] ;  /* 0x00042000010c7983 */ /* 0x000f280000300a00 */
[----:B------:R-:W4:Y:S01]  /*28cc0*/  LDL.LU.64 R18, [R1+0x418] ;  /* 0x0004180001127983 */ /* 0x000f220000300a00 */
[----:B-1----:R-:W-:-:S03]  /*28cd0*/  IMAD.WIDE R8, R0, 0x4, R180 ;  /* 0x0000000400087825 */ /* 0x002fc600078e02b4 */
[----:B------:R1:W-:Y:S04]  /*28ce0*/  STL.64 [R1+0xc18], R16 ;  /* 0x000c181001007387 */ /* 0x0003e80000100a00 */
[----:B------:R-:W-:Y:S04]  /*28cf0*/  STL.64 [R1+0xc20], R8 ;  /* 0x000c200801007387 */ /* 0x000fe80000100a00 */
[----:B------:R-:W4:Y:S04]  /*28d00*/  LDL.LU.64 R188, [R1+0x410] ;  /* 0x0004100001bc7983 */ /* 0x000f280000300a00 */
[----:B------:R-:W-:Y:S04]  /*28d10*/  STL.64 [R1+0xc28], R4 ;  /* 0x000c280401007387 */ /* 0x000fe80000100a00 */
[----:B------:R-:W4:Y:S04]  /*28d20*/  LDL.LU.64 R124, [R1+0x408] ;  /* 0x00040800017c7983 */ /* 0x000f280000300a00 */
[----:B------:R1:W-:Y:S04]  /*28d30*/  STL.64 [R1+0xc30], R2 ;  /* 0x000c300201007387 */ /* 0x0003e80000100a00 */
[----:B------:R-:W4:Y:S04]  /*28d40*/  LDL.LU.64 R186, [R1+0x3f8] ;  /* 0x0003f80001ba7983 */ /* 0x000f280000300a00 */
[----:B-1----:R-:W4:Y:S04]  /*28d50*/  LDL.LU.64 R16, [R1+0x3f0] ;  /* 0x0003f00001107983 */ /* 0x002f280000300a00 */
[----:B------:R-:W4:Y:S01]  /*28d60*/  LDL.LU.64 R20, [R1+0x3e8] ;  /* 0x0003e80001147983 */ /* 0x000f220000300a00 */
[----:B------:R-:W-:-:S03]  /*28d70*/  IMAD.WIDE R2, R0, 0x4, R6 ;  /* 0x0000000400027825 */ /* 0x000fc600078e0206 */
[----:B------:R1:W-:Y:S04]  /*28d80*/  LDGSTS.E [R10+-0x40200], [R6.64], P5 ;  /* 0xbfe00000060a7fae */ /* 0x0003e8000a92184c */
[----:B------:R2:W-:Y:S04]  /*28d90*/  STL.64 [R1+0xc38], R2 ;  /* 0x000c380201007387 */ /* 0x0005e80000100a00 */
[----:B------:R-:W4:Y:S04]  /*28da0*/  LDL.LU.64 R122, [R1+0x3e0] ;  /* 0x0003e000017a7983 */ /* 0x000f280000300a00 */
[----:B------:R-:W4:Y:S01]  /*28db0*/  LDL.LU.64 R184, [R1+0x3d8] ;  /* 0x0003d80001b87983 */ /* 0x000f220000300a00 */
[----:B------:R-:W-:-:S03]  /*28dc0*/  IMAD.WIDE R248, R199, 0x4, R248 ;  /* 0x00000004c7f87825 */ /* 0x000fc600078e02f8 */
[----:B------:R-:W0:Y:S01]  /*28dd0*/  LDGDEPBAR ;  /* 0x00000000000079af */ /* 0x000e220000000000 */
[----:B--2---:R-:W-:-:S05]  /*28de0*/  IMAD.WIDE R2, R199, 0x4, R14 ;  /* 0x00000004c7027825 */ /* 0x004fca00078e020e */
[----:B------:R2:W-:Y:S04]  /*28df0*/  STL.64 [R1+0x490], R2 ;  /* 0x0004900201007387 */ /* 0x0005e80000100a00 */
[----:B------:R-:W4:Y:S04]  /*28e00*/  LDL.LU.64 R120, [R1+0x3c8] ;  /* 0x0003c80001787983 */ /* 0x000f280000300a00 */
[----:B------:R-:W4:Y:S01]  /*28e10*/  LDL.LU.64 R14, [R1+0x3c0] ;  /* 0x0003c000010e7983 */ /* 0x000f220000300a00 */
[----:B---3--:R-:W-:-:S05]  /*28e20*/  IMAD.WIDE R4, R199, 0x4, R134 ;  /* 0x00000004c7047825 */ /* 0x008fca00078e0286 */
[----:B------:R3:W-:Y:S01]  /*28e30*/  STL.64 [R1+0x488], R4 ;  /* 0x0004880401007387 */ /* 0x0007e20000100a00 */
[----:B--2---:R-:W-:-:S05]  /*28e40*/  IMAD.WIDE R2, R199, 0x4, R202 ;  /* 0x00000004c7027825 */ /* 0x004fca00078e02ca */
[----:B------:R2:W-:Y:S01]  /*28e50*/  STL.64 [R1+0x480], R2 ;  /* 0x0004800201007387 */ /* 0x0005e20000100a00 */
[----:B-1----:R-:W-:-:S04]  /*28e60*/  IMAD.WIDE R6, R199, 0x4, R132 ;  /* 0x00000004c7067825 */ /* 0x002fc800078e0284 */
[C---:B---3--:R-:W-:Y:S01]  /*28e70*/  IMAD.WIDE R4, R199.reuse, 0x4, R200 ;  /* 0x00000004c7047825 */ /* 0x048fe200078e02c8 */
[----:B------:R1:W-:Y:S03]  /*28e80*/  STL.64 [R1+0x478], R6 ;  /* 0x0004780601007387 */ /* 0x0003e60000100a00 */
[----:B--2---:R-:W-:-:S04]  /*28e90*/  IMAD.WIDE R2, R199, 0x4, R130 ;  /* 0x00000004c7027825 */ /* 0x004fc800078e0282 */
[C---:B------:R-:W-:Y:S01]  /*28ea0*/  IMAD.WIDE R194, R199.reuse, 0x4, R194 ;  /* 0x00000004c7c27825 */ /* 0x040fe200078e02c2 */
[----:B------:R-:W-:Y:S03]  /*28eb0*/  STL.64 [R1+0x470], R4 ;  /* 0x0004700401007387 */ /* 0x000fe60000100a00 */
[C---:B-1----:R-:W-:Y:S01]  /*28ec0*/  IMAD.WIDE R6, R199.reuse, 0x4, R192 ;  /* 0x00000004c7067825 */ /* 0x042fe200078e02c0 */
[----:B------:R-:W-:Y:S04]  /*28ed0*/  STL.64 [R1+0x1088], R194 ;  /* 0x001088c201007387 */ /* 0x000fe80000100a00 */
[----:B------:R1:W-:Y:S04]  /*28ee0*/  STL.64 [R1+0x468], R2 ;  /* 0x0004680201007387 */ /* 0x0003e80000100a00 */
[----:B------:R2:W-:Y:S01]  /*28ef0*/  STL.64 [R1+0x450], R6 ;  /* 0x0004500601007387 */ /* 0x0005e20000100a00 */
[----:B-1----:R-:W-:-:S04]  /*28f00*/  IMAD.WIDE R2, R199, 0x4, R128 ;  /* 0x00000004c7027825 */ /* 0x002fc800078e0280 */
[C---:B----4-:R-:W-:Y:S02]  /*28f10*/  IMAD.WIDE R4, R199.reuse, 0x4, R22 ;  /* 0x00000004c7047825 */ /* 0x050fe400078e0216 */
[----:B------:R-:W3:Y:S04]  /*28f20*/  LDL.LU.64 R22, [R1+0x3b8] ;  /* 0x0003b80001167983 */ /* 0x000ee80000300a00 */
[----:B------:R1:W-:Y:S01]  /*28f30*/  STL.64 [R1+0x448], R2 ;  /* 0x0004480201007387 */ /* 0x0003e20000100a00 */
[----:B--2---:R-:W-:-:S03]  /*28f40*/  IMAD.WIDE R6, R199, 0x4, R126 ;  /* 0x00000004c7067825 */ /* 0x004fc600078e027e */
[----:B------:R2:W-:Y:S01]  /*28f50*/  STL.64 [R1+0x440], R4 ;  /* 0x0004400401007387 */ /* 0x0005e20000100a00 */
[----:B-1----:R-:W-:-:S04]  /*28f60*/  IMAD.WIDE R2, R199, 0x4, R190 ;  /* 0x00000004c7027825 */ /* 0x002fc800078e02be */
[C---:B--2---:R-:W-:Y:S01]  /*28f70*/  IMAD.WIDE R4, R199.reuse, 0x4, R12 ;  /* 0x00000004c7047825 */ /* 0x044fe200078e020c */
[----:B------:R1:W-:Y:S04]  /*28f80*/  STL.64 [R1+0x438], R2 ;  /* 0x0004380201007387 */ /* 0x0003e80000100a00 */
[----:B------:R2:W-:Y:S04]  /*28f90*/  STL.64 [R1+0x428], R6 ;  /* 0x0004280601007387 */ /* 0x0005e80000100a00 */
[----:B------:R-:W4:Y:S01]  /*28fa0*/  LDL.LU.64 R190, [R1+0x3b0] ;  /* 0x0003b00001be7983 */ /* 0x000f220000300a00 */
[----:B-1----:R-:W-:-:S03]  /*28fb0*/  IMAD.WIDE R2, R199, 0x4, R18 ;  /* 0x00000004c7027825 */ /* 0x002fc600078e0212 */
[----:B------:R-:W-:Y:S04]  /*28fc0*/  STL.64 [R1+0x420], R4 ;  /* 0x0004200401007387 */ /* 0x000fe80000100a00 */
[----:B------:R-:W4:Y:S04]  /*28fd0*/  LDL.LU.64 R126, [R1+0x3a8] ;  /* 0x0003a800017e7983 */ /* 0x000f280000300a00 */
[----:B------:R1:W-:Y:S04]  /*28fe0*/  STL.64 [R1+0x418], R2 ;  /* 0x0004180201007387 */ /* 0x0003e80000100a00 */
[----:B------:R-:W4:Y:S04]  /*28ff0*/  LDL.LU.64 R12, [R1+0x398] ;  /* 0x00039800010c7983 */ /* 0x000f280000300a00 */
[----:B------:R-:W4:Y:S01]  /*29000*/  LDL.LU.64 R18, [R1+0x390] ;  /* 0x0003900001127983 */ /* 0x000f220000300a00 */
[----:B--2---:R-:W-:-:S04]  /*29010*/  IMAD.WIDE R6, R199, 0x4, R124 ;  /* 0x00000004c7067825 */ /* 0x004fc800078e027c */
[----:B-1----:R-:W-:-:S04]  /*29020*/  IMAD.WIDE R2, R199, 0x4, R188 ;  /* 0x00000004c7027825 */ /* 0x002fc800078e02bc */
[C---:B------:R-:W-:Y:S01]  /*29030*/  IMAD.WIDE R4, R199.reuse, 0x4, R186 ;  /* 0x00000004c7047825 */ /* 0x040fe200078e02ba */
[----:B------:R1:W-:Y:S04]  /*29040*/  STL.64 [R1+0x410], R2 ;  /* 0x0004100201007387 */ /* 0x0003e80000100a00 */
[----:B------:R-:W-:Y:S04]  /*29050*/  STL.64 [R1+0x408], R6 ;  /* 0x0004080601007387 */ /* 0x000fe80000100a00 */
[----:B------:R-:W2:Y:S01]  /*29060*/  LDL.LU.64 R188, [R1+0x388] ;  /* 0x0003880001bc7983 */ /* 0x000ea20000300a00 */
[----:B-1----:R-:W-:-:S03]  /*29070*/  IMAD.WIDE R2, R199, 0x4, R16 ;  /* 0x00000004c7027825 */ /* 0x002fc600078e0210 */
[----:B------:R-:W-:Y:S04]  /*29080*/  STL.64 [R1+0x3f8], R4 ;  /* 0x0003f80401007387 */ /* 0x000fe80000100a00 */
[----:B------:R-:W2:Y:S04]  /*29090*/  LDL.LU.64 R16, [R1+0x380] ;  /* 0x0003800001107983 */ /* 0x000ea80000300a00 */
[----:B------:R1:W-:Y:S02]  /*290a0*/  STL.64 [R1+0x3f0], R2 ;  /* 0x0003f00201007387 */ /* 0x0003e40000100a00 */
[----:B-1----:R-:W-:-:S02]  /*290b0*/  IMAD.WIDE R2, R199, 0x4, R20 ;  /* 0x00000004c7027825 */ /* 0x002fc400078e0214 */
[----:B------:R-:W2:Y:S02]  /*290c0*/  LDL.LU.64 R20, [R1+0x378] ;  /* 0x0003780001147983 */ /* 0x000ea40000300a00 */
[C---:B------:R-:W-:Y:S02]  /*290d0*/  IMAD.WIDE R6, R199.reuse, 0x4, R184 ;  /* 0x00000004c7067825 */ /* 0x040fe400078e02b8 */
[----:B------:R1:W-:Y:S04]  /*290e0*/  STL.64 [R1+0x3e8], R2 ;  /* 0x0003e80201007387 */ /* 0x0003e80000100a00 */
[----:B------:R-:W-:Y:S04]  /*290f0*/  STL.64 [R1+0x3d8], R6 ;  /* 0x0003d80601007387 */ /* 0x000fe80000100a00 */
[----:B------:R-:W2:Y:S01]  /*29100*/  LDL.LU.64 R134, [R1+0x370] ;  /* 0x0003700001867983 */ /* 0x000ea20000300a00 */
[----:B------:R-:W-:-:S04]  /*29110*/  IMAD.WIDE R194, R199, 0x4, R122 ;  /* 0x00000004c7c27825 */ /* 0x000fc800078e027a */
[----:B------:R-:W-:-:S04]  /*29120*/  IMAD.WIDE R4, R199, 0x4, R120 ;  /* 0x00000004c7047825 */ /* 0x000fc800078e0278 */
[C---:B-1----:R-:W-:Y:S01]  /*29130*/  IMAD.WIDE R2, R199.reuse, 0x4, R14 ;  /* 0x00000004c7027825 */ /* 0x042fe200078e020e */
[----:B------:R-:W-:Y:S04]  /*29140*/  STL.64 [R1+0x3c8], R4 ;  /* 0x0003c80401007387 */ /* 0x000fe80000100a00 */
[----:B------:R-:W2:Y:S04]  /*29150*/  LDL.LU.64 R202, [R1+0x368] ;  /* 0x0003680001ca7983 */ /* 0x000ea80000300a00 */
[----:B------:R3:W-:Y:S04]  /*29160*/  STL.64 [R1+0x3c0], R2 ;  /* 0x0003c00201007387 */ /* 0x0007e80000100a00 */
[----:B------:R-:W2:Y:S04]  /*29170*/  LDL.LU.64 R132, [R1+0x360] ;  /* 0x0003600001847983 */ /* 0x000ea80000300a00 */
[----:B------:R-:W2:Y:S04]  /*29180*/  LDL.LU.64 R124, [R1+0x358] ;  /* 0x00035800017c7983 */ /* 0x000ea80000300a00 */
[----:B------:R-:W2:Y:S04]  /*29190*/  LDL.LU.64 R200, [R1+0x350] ;  /* 0x0003500001c87983 */ /* 0x000ea80000300a00 */
[----:B------:R-:W2:Y:S04]  /*291a0*/  LDL.LU.64 R130, [R1+0x348] ;  /* 0x0003480001827983 */ /* 0x000ea80000300a00 */
[----:B------:R-:W2:Y:S04]  /*291b0*/  LDL.LU.64 R186, [R1+0x340] ;  /* 0x0003400001ba7983 */ /* 0x000ea80000300a00 */
[----:B------:R-:W2:Y:S04]  /*291c0*/  LDL.LU.64 R122, [R1+0x338] ;  /* 0x00033800017a7983 */ /* 0x000ea80000300a00 */
[----:B------:R-:W-:Y:S04]  /*291d0*/  STL.64 [R1+0x3e0], R194 ;  /* 0x0003e0c201007387 */ /* 0x000fe80000100a00 */
[----:B------:R-:W-:Y:S04]  /*291e0*/  STL.64 [R1+0x1090], R194 ;  /* 0x001090c201007387 */ /* 0x000fe80000100a00 */
[----:B------:R-:W2:Y:S04]  /*291f0*/  LDL.LU.64 R184, [R1+0x330] ;  /* 0x0003300001b87983 */ /* 0x000ea80000300a00 */
[----:B------:R-:W2:Y:S01]  /*29200*/  LDL.LU.64 R120, [R1+0x328] ;  /* 0x0003280001787983 */ /* 0x000ea20000300a00 */
[----:B---3--:R-:W-:-:S05]  /*29210*/  IMAD.WIDE R2, R199, 0x4, R22 ;  /* 0x00000004c7027825 */ /* 0x008fca00078e0216 */
[----:B------:R4:W-:Y:S04]  /*29220*/  STL.64 [R1+0x3b8], R2 ;  /* 0x0003b80201007387 */ /* 0x0009e80000100a00 */
[----:B------:R-:W3:Y:S04]  /*29230*/  LDL.LU.64 R14, [R1+0x320] ;  /* 0x00032000010e7983 */ /* 0x000ee80000300a00 */
[----:B------:R-:W3:Y:S01]  /*29240*/  LDL.LU.64 R22, [R1+0x318] ;  /* 0x0003180001167983 */ /* 0x000ee20000300a00 */
[----:B----4-:R-:W-:-:S05]  /*29250*/  IMAD.WIDE R2, R199, 0x4, R190 ;  /* 0x00000004c7027825 */ /* 0x010fca00078e02be */
[----:B------:R1:W-:Y:S01]  /*29260*/  STL.64 [R1+0x3b0], R2 ;  /* 0x0003b00201007387 */ /* 0x0003e20000100a00 */
[----:B------:R-:W-:-:S05]  /*29270*/  IMAD.WIDE R6, R199, 0x4, R126 ;  /* 0x00000004c7067825 */ /* 0x000fca00078e027e */
[----:B------:R-:W-:Y:S01]  /*29280*/  STL.64 [R1+0x3a8], R6 ;  /* 0x0003a80601007387 */ /* 0x000fe20000100a00 */
[----:B------:R-:W-:-:S03]  /*29290*/  IMAD.WIDE R4, R199, 0x4, R12 ;  /* 0x00000004c7047825 */ /* 0x000fc600078e020c */
        /* <DEDUP_REMOVED lines=8> */
[C---:B------:R-:W-:Y:S02]  /*29320*/  IMAD.WIDE R4, R199.reuse, 0x4, R16 ;  /* 0x00000004c7047825 */ /* 0x040fe400078e0210 */
[----:B------:R-:W2:Y:S04]  /*29330*/  LDL.LU.64 R16, [R1+0x2f0] ;  /* 0x0002f00001107983 */ /* 0x000ea80000300a00 */
[----:B------:R1:W-:Y:S04]  /*29340*/  STL.64 [R1+0x388], R2 ;  /* 0x0003880201007387 */ /* 0x0003e80000100a00 */
[----:B------:R1:W-:Y:S04]  /*29350*/  STL.64 [R1+0x380], R4 ;  /* 0x0003800401007387 */ /* 0x0003e80000100a00 */
[----:B------:R-:W2:Y:S01]  /*29360*/  LDL.LU.64 R190, [R1+0x2e8] ;  /* 0x0002e80001be7983 */ /* 0x000ea20000300a00 */
[----:B-1----:R-:W-:-:S03]  /*29370*/  IMAD.WIDE R2, R199, 0x4, R20 ;  /* 0x00000004c7027825 */ /* 0x002fc600078e0214 */
[----:B------:R-:W2:Y:S04]  /*29380*/  LDL.LU.64 R126, [R1+0x2e0] ;  /* 0x0002e000017e7983 */ /* 0x000ea80000300a00 */
[----:B------:R1:W-:Y:S04]  /*29390*/  STL.64 [R1+0x378], R2 ;  /* 0x0003780201007387 */ /* 0x0003e80000100a00 */
[----:B------:R-:W2:Y:S04]  /*293a0*/  LDL.LU.64 R188, [R1+0x2d8] ;  /* 0x0002d80001bc7983 */ /* 0x000ea80000300a00 */
[----:B------:R-:W2:Y:S01]  /*293b0*/  LDL.LU.64 R20, [R1+0x2d0] ;  /* 0x0002d00001147983 */ /* 0x000ea20000300a00 */
[----:B------:R-:W-:-:S05]  /*293c0*/  IMAD.WIDE R4, R199, 0x4, R134 ;  /* 0x00000004c7047825 */ /* 0x000fca00078e0286 */
[----:B------:R1:W-:Y:S01]  /*293d0*/  STL.64 [R1+0x370], R4 ;  /* 0x0003700401007387 */ /* 0x0003e20000100a00 */
[----:B------:R-:W-:-:S05]  /*293e0*/  IMAD.WIDE R6, R199, 0x4, R202 ;  /* 0x00000004c7067825 */ /* 0x000fca00078e02ca */
[----:B------:R1:W-:Y:S02]  /*293f0*/  STL.64 [R1+0x368], R6 ;  /* 0x0003680601007387 */ /* 0x0003e40000100a00 */
[----:B-1----:R-:W-:-:S04]  /*29400*/  IMAD.WIDE R2, R199, 0x4, R132 ;  /* 0x00000004c7027825 */ /* 0x002fc800078e0284 */
[C---:B------:R-:W-:Y:S02]  /*29410*/  IMAD.WIDE R4, R199.reuse, 0x4, R124 ;  /* 0x00000004c7047825 */ /* 0x040fe400078e027c */
[----:B------:R-:W2:Y:S04]  /*29420*/  LDL.LU.64 R124, [R1+0x2c8] ;  /* 0x0002c800017c7983 */ /* 0x000ea80000300a00 */
[----:B------:R1:W-:Y:S01]  /*29430*/  STL.64 [R1+0x360], R2 ;  /* 0x0003600201007387 */ /* 0x0003e20000100a00 */
[----:B------:R-:W-:-:S03]  /*29440*/  IMAD.WIDE R6, R199, 0x4, R130 ;  /* 0x00000004c7067825 */ /* 0x000fc600078e0282 */
[----:B------:R1:W-:Y:S02]  /*29450*/  STL.64 [R1+0x358], R4 ;  /* 0x0003580401007387 */ /* 0x0003e40000100a00 */
[----:B-1----:R-:W-:-:S04]  /*29460*/  IMAD.WIDE R2, R199, 0x4, R200 ;  /* 0x00000004c7027825 */ /* 0x002fc800078e02c8 */
[C---:B------:R-:W-:Y:S01]  /*29470*/  IMAD.WIDE R4, R199.reuse, 0x4, R186 ;  /* 0x00000004c7047825 */ /* 0x040fe200078e02ba */
[----:B------:R1:W-:Y:S04]  /*29480*/  STL.64 [R1+0x350], R2 ;  /* 0x0003500201007387 */ /* 0x0003e80000100a00 */
[----:B------:R1:W-:Y:S04]  /*29490*/  STL.64 [R1+0x348], R6 ;  /* 0x0003480601007387 */ /* 0x0003e80000100a00 */
[----:B------:R-:W2:Y:S01]  /*294a0*/  LDL.LU.64 R186, [R1+0x2c0] ;  /* 0x0002c00001ba7983 */ /* 0x000ea20000300a00 */
[----:B-1----:R-:W-:-:S03]  /*294b0*/  IMAD.WIDE R2, R199, 0x4, R122 ;  /* 0x00000004c7027825 */ /* 0x002fc600078e027a */
[----:B------:R-:W-:Y:S04]  /*294c0*/  STL.64 [R1+0x340], R4 ;  /* 0x0003400401007387 */ /* 0x000fe80000100a00 */
[----:B------:R-:W2:Y:S01]  /*294d0*/  LDL.LU.64 R122, [R1+0x2b8] ;  /* 0x0002b800017a7983 */ /* 0x000ea20000300a00 */
[----:B------:R-:W-:-:S03]  /*294e0*/  IMAD.WIDE R6, R199, 0x4, R120 ;  /* 0x00000004c7067825 */ /* 0x000fc600078e0278 */
[----:B------:R1:W-:Y:S02]  /*294f0*/  STL.64 [R1+0x338], R2 ;  /* 0x0003380201007387 */ /* 0x0003e40000100a00 */
[----:B-1----:R-:W-:-:S05]  /*29500*/  IMAD.WIDE R2, R199, 0x4, R184 ;  /* 0x00000004c7027825 */ /* 0x002fca00078e02b8 */
[----:B------:R1:W-:Y:S04]  /*29510*/  STL.64 [R1+0x330], R2 ;  /* 0x0003300201007387 */ /* 0x0003e80000100a00 */
[----:B------:R-:W-:Y:S04]  /*29520*/  STL.64 [R1+0x328], R6 ;  /* 0x0003280601007387 */ /* 0x000fe80000100a00 */
[----:B------:R-:W2:Y:S01]  /*29530*/  LDL.LU.64 R184, [R1+0x2b0] ;  /* 0x0002b00001b87983 */ /* 0x000ea20000300a00 */
[----:B---3--:R-:W-:-:S04]  /*29540*/  IMAD.WIDE R4, R199, 0x4, R14 ;  /* 0x00000004c7047825 */ /* 0x008fc800078e020e */
[C---:B-1----:R-:W-:Y:S01]  /*29550*/  IMAD.WIDE R2, R199.reuse, 0x4, R22 ;  /* 0x00000004c7027825 */ /* 0x042fe200078e0216 */
[----:B------:R-:W-:Y:S04]  /*29560*/  STL.64 [R1+0x320], R4 ;  /* 0x0003200401007387 */ /* 0x000fe80000100a00 */
[----:B------:R-:W3:Y:S04]  /*29570*/  LDL.LU.64 R120, [R1+0x2a8] ;  /* 0x0002a80001787983 */ /* 0x000ee80000300a00 */
[----:B------:R4:W-:Y:S04]  /*29580*/  STL.64 [R1+0x318], R2 ;  /* 0x0003180201007387 */ /* 0x0009e80000100a00 */
[----:B------:R-:W3:Y:S04]  /*29590*/  LDL.LU.64 R14, [R1+0x2a0] ;  /* 0x0002a000010e7983 */ /* 0x000ee80000300a00 */
[----:B------:R-:W3:Y:S01]  /*295a0*/  LDL.LU.64 R22, [R1+0x298] ;  /* 0x0002980001167983 */ /* 0x000ee20000300a00 */
[----:B----4-:R-:W-:-:S04]  /*295b0*/  IMAD.WIDE R2, R199, 0x4, R192 ;  /* 0x00000004c7027825 */ /* 0x010fc800078e02c0 */
[C---:B------:R-:W-:Y:S01]  /*295c0*/  IMAD.WIDE R6, R199.reuse, 0x4, R128 ;  /* 0x00000004c7067825 */ /* 0x040fe200078e0280 */
[----:B------:R1:W-:Y:S04]  /*295d0*/  STL.64 [R1+0x310], R2 ;  /* 0x0003100201007387 */ /* 0x0003e80000100a00 */
[----:B------:R-:W-:Y:S01]  /*295e0*/  STL.64 [R1+0x308], R6 ;  /* 0x0003080601007387 */ /* 0x000fe20000100a00 */
[----:B------:R-:W-:-:S03]  /*295f0*/  IMAD.WIDE R4, R199, 0x4, R12 ;  /* 0x00000004c7047825 */ /* 0x000fc600078e020c */
[----:B------:R-:W4:Y:S01]  /*29600*/  LDL.LU.64 R12, [R1+0x290] ;  /* 0x00029000010c7983 */ /* 0x000f220000300a00 */
[----:B-1----:R-:W-:-:S03]  /*29610*/  IMAD.WIDE R2, R199, 0x4, R18 ;  /* 0x00000004c7027825 */ /* 0x002fc600078e0212 */
[----:B------:R2:W-:Y:S04]  /*29620*/  STL.64 [R1+0x300], R4 ;  /* 0x0003000401007387 */ /* 0x0005e80000100a00 */
[----:B------:R-:W4:Y:S04]  /*29630*/  LDL.LU.64 R18, [R1+0x288] ;  /* 0x0002880001127983 */ /* 0x000f280000300a00 */
[----:B------:R1:W-:Y:S01]  /*29640*/  STL.64 [R1+0x2f8], R2 ;  /* 0x0002f80201007387 */ /* 0x0003e20000100a00 */
[----:B--2---:R-:W-:-:S03]  /*29650*/  IMAD.WIDE R4, R199, 0x4, R16 ;  /* 0x00000004c7047825 */ /* 0x004fc600078e0210 */
[----:B------:R-:W2:Y:S04]  /*29660*/  LDL.LU.64 R16, [R1+0x280] ;  /* 0x0002800001107983 */ /* 0x000ea80000300a00 */
[----:B------:R1:W-:Y:S02]  /*29670*/  STL.64 [R1+0x2f0], R4 ;  /* 0x0002f00401007387 */ /* 0x0003e40000100a00 */
[----:B-1----:R-:W-:-:S04]  /*29680*/  IMAD.WIDE R2, R199, 0x4, R190 ;  /* 0x00000004c7027825 */ /* 0x002fc800078e02be */
[C---:B------:R-:W-:Y:S01]  /*29690*/  IMAD.WIDE R6, R199.reuse, 0x4, R126 ;  /* 0x00000004c7067825 */ /* 0x040fe200078e027e */
[----:B------:R1:W-:Y:S04]  /*296a0*/  STL.64 [R1+0x2e8], R2 ;  /* 0x0002e80201007387 */ /* 0x0003e80000100a00 */
[----:B------:R-:W-:Y:S01]  /*296b0*/  STL.64 [R1+0x2e0], R6 ;  /* 0x0002e00601007387 */ /* 0x000fe20000100a00 */
[----:B------:R-:W-:-:S03]  /*296c0*/  IMAD.WIDE R4, R199, 0x4, R188 ;  /* 0x00000004c7047825 */ /* 0x000fc600078e02bc */
[----:B------:R-:W2:Y:S01]  /*296d0*/  LDL.LU.64 R134, [R1+0x278] ;  /* 0x0002780001867983 */ /* 0x000ea20000300a00 */
[----:B-1----:R-:W-:-:S03]  /*296e0*/  IMAD.WIDE R2, R199, 0x4, R20 ;  /* 0x00000004c7027825 */ /* 0x002fc600078e0214 */
[----:B------:R-:W-:Y:S04]  /*296f0*/  STL.64 [R1+0x2d8], R4 ;  /* 0x0002d80401007387 */ /* 0x000fe80000100a00 */
[----:B------:R-:W2:Y:S04]  /*29700*/  LDL.LU.64 R202, [R1+0x270] ;  /* 0x0002700001ca7983 */ /* 0x000ea80000300a00 */
[----:B------:R1:W-:Y:S04]  /*29710*/  STL.64 [R1+0x2d0], R2 ;  /* 0x0002d00201007387 */ /* 0x0003e80000100a00 */
[----:B------:R-:W2:Y:S04]  /*29720*/  LDL.LU.64 R132, [R1+0x268] ;  /* 0x0002680001847983 */ /* 0x000ea80000300a00 */
[----:B------:R-:W2:Y:S04]  /*29730*/  LDL.LU.64 R20, [R1+0x260] ;  /* 0x0002600001147983 */ /* 0x000ea80000300a00 */
[----:B------:R-:W2:Y:S04]  /*29740*/  LDL.LU.64 R200, [R1+0x258] ;  /* 0x0002580001c87983 */ /* 0x000ea80000300a00 */
[----:B------:R-:W2:Y:S01]  /*29750*/  LDL.LU.64 R130, [R1+0x250] ;  /* 0x0002500001827983 */ /* 0x000ea20000300a00 */
[----:B-1----:R-:W-:-:S05]  /*29760*/  IMAD.WIDE R2, R199, 0x4, R124 ;  /* 0x00000004c7027825 */ /* 0x002fca00078e027c */
[----:B------:R1:W-:Y:S04]  /*29770*/  STL.64 [R1+0x2c8], R2 ;  /* 0x0002c80201007387 */ /* 0x0003e80000100a00 */
[----:B------:R-:W2:Y:S04]  /*29780*/  LDL.LU.64 R192, [R1+0x248] ;  /* 0x0002480001c07983 */ /* 0x000ea80000300a00 */
[----:B------:R-:W2:Y:S04]  /*29790*/  LDL.LU.64 R128, [R1+0x240] ;  /* 0x0002400001807983 */ /* 0x000ea80000300a00 */
[----:B------:R-:W2:Y:S01]  /*297a0*/  LDL.LU.64 R188, [R1+0x238] ;  /* 0x0002380001bc7983 */ /* 0x000ea20000300a00 */
[----:B------:R-:W-:-:S05]  /*297b0*/  IMAD.WIDE R4, R199, 0x4, R186 ;  /* 0x00000004c7047825 */ /* 0x000fca00078e02ba */
[----:B------:R-:W-:Y:S01]  /*297c0*/  STL.64 [R1+0x2c0], R4 ;  /* 0x0002c00401007387 */ /* 0x000fe20000100a00 */
[----:B-1----:R-:W-:-:S03]  /*297d0*/  IMAD.WIDE R2, R199, 0x4, R122 ;  /* 0x00000004c7027825 */ /* 0x002fc600078e027a */
[----:B------:R-:W2:Y:S04]  /*297e0*/  LDL.LU.64 R124, [R1+0x230] ;  /* 0x00023000017c7983 */ /* 0x000ea80000300a00 */
[----:B------:R1:W-:Y:S04]  /*297f0*/  STL.64 [R1+0x2b8], R2 ;  /* 0x0002b80201007387 */ /* 0x0003e80000100a00 */
[----:B------:R-:W2:Y:S04]  /*29800*/  LDL.LU.64 R186, [R1+0x228] ;  /* 0x0002280001ba7983 */ /* 0x000ea80000300a00 */
[----:B------:R-:W2:Y:S01]  /*29810*/  LDL.LU.64 R122, [R1+0x220] ;  /* 0x00022000017a7983 */ /* 0x000ea20000300a00 */
[----:B-1----:R-:W-:-:S05]  /*29820*/  IMAD.WIDE R2, R199, 0x4, R184 ;  /* 0x00000004c7027825 */ /* 0x002fca00078e02b8 */
[----:B------:R1:W-:Y:S01]  /*29830*/  STL.64 [R1+0x2b0], R2 ;  /* 0x0002b00201007387 */ /* 0x0003e20000100a00 */
[----:B---3--:R-:W-:-:S05]  /*29840*/  IMAD.WIDE R6, R199, 0x4, R120 ;  /* 0x00000004c7067825 */ /* 0x008fca00078e0278 */
[----:B------:R-:W-:Y:S01]  /*29850*/  STL.64 [R1+0x2a8], R6 ;  /* 0x0002a80601007387 */ /* 0x000fe20000100a00 */
[----:B------:R-:W-:-:S03]  /*29860*/  IMAD.WIDE R4, R199, 0x4, R14 ;  /* 0x00000004c7047825 */ /* 0x000fc600078e020e */
[----:B------:R-:W3:Y:S01]  /*29870*/  LDL.LU.64 R190, [R1+0x218] ;  /* 0x0002180001be7983 */ /* 0x000ee20000300a00 */
[----:B-1----:R-:W-:-:S03]  /*29880*/  IMAD.WIDE R2, R199, 0x4, R22 ;  /* 0x00000004c7027825 */ /* 0x002fc600078e0216 */
[----:B------:R-:W-:Y:S04]  /*29890*/  STL.64 [R1+0x2a0], R4 ;  /* 0x0002a00401007387 */ /* 0x000fe80000100a00 */
[----:B------:R-:W3:Y:S04]  /*298a0*/  LDL.LU.64 R126, [R1+0x208] ;  /* 0x00020800017e7983 */ /* 0x000ee80000300a00 */
[----:B------:R4:W-:Y:S04]  /*298b0*/  STL.64 [R1+0x298], R2 ;  /* 0x0002980201007387 */ /* 0x0009e80000100a00 */
[----:B------:R-:W3:Y:S04]  /*298c0*/  LDL.LU.64 R184, [R1+0xa48] ;  /* 0x000a480001b87983 */ /* 0x000ee80000300a00 */
[----:B------:R-:W3:Y:S04]  /*298d0*/  LDL.LU.64 R22, [R1+0xa40] ;  /* 0x000a400001167983 */ /* 0x000ee80000300a00 */
[----:B------:R-:W3:Y:S01]  /*298e0*/  LDL.LU.64 R120, [R1+0xa38] ;  /* 0x000a380001787983 */ /* 0x000ee20000300a00 */
[----:B----4-:R-:W-:-:S05]  /*298f0*/  IMAD.WIDE R2, R199, 0x4, R12 ;  /* 0x00000004c7027825 */ /* 0x010fca00078e020c */
[----:B------:R2:W-:Y:S01]  /*29900*/  STL.64 [R1+0x290], R2 ;  /* 0x0002900201007387 */ /* 0x0005e20000100a00 */
[----:B------:R-:W-:-:S05]  /*29910*/  IMAD.WIDE R4, R199, 0x4, R18 ;  /* 0x00000004c7047825 */ /* 0x000fca00078e0212 */
[----:B------:R-:W-:Y:S04]  /*29920*/  STL.64 [R1+0x288], R4 ;  /* 0x0002880401007387 */ /* 0x000fe80000100a00 */
[----:B------:R-:W4:Y:S01]  /*29930*/  LDL.LU.64 R14, [R1+0xa30] ;  /* 0x000a3000010e7983 */ /* 0x000f220000300a00 */
[----:B--2---:R-:W-:-:S03]  /*29940*/  IMAD.WIDE R2, R199, 0x4, R16 ;  /* 0x00000004c7027825 */ /* 0x004fc600078e0210 */
[----:B------:R-:W2:Y:S04]  /*29950*/  LDL.LU.64 R12, [R1+0xa28] ;  /* 0x000a2800010c7983 */ /* 0x000ea80000300a00 */
[----:B------:R1:W-:Y:S04]  /*29960*/  STL.64 [R1+0x280], R2 ;  /* 0x0002800201007387 */ /* 0x0003e80000100a00 */
[----:B------:R-:W2:Y:S04]  /*29970*/  LDL.LU.64 R18, [R1+0xa20] ;  /* 0x000a200001127983 */ /* 0x000ea80000300a00 */
[----:B------:R-:W2:Y:S01]  /*29980*/  LDL.LU.64 R16, [R1+0xa18] ;  /* 0x000a180001107983 */ /* 0x000ea20000300a00 */
[----:B-1----:R-:W-:-:S05]  /*29990*/  IMAD.WIDE R2, R199, 0x4, R134 ;  /* 0x00000004c7027825 */ /* 0x002fca00078e0286 */
[----:B------:R1:W-:Y:S01]  /*299a0*/  STL.64 [R1+0x278], R2 ;  /* 0x0002780201007387 */ /* 0x0003e20000100a00 */
[----:B------:R-:W-:-:S05]  /*299b0*/  IMAD.WIDE R6, R199, 0x4, R202 ;  /* 0x00000004c7067825 */ /* 0x000fca00078e02ca */
[----:B------:R1:W-:Y:S02]  /*299c0*/  STL.64 [R1+0x270], R6 ;  /* 0x0002700601007387 */ /* 0x0003e40000100a00 */
[C---:B-1----:R-:W-:Y:S02]  /*299d0*/  IMAD.WIDE R2, R199.reuse, 0x4, R20 ;  /* 0x00000004c7027825 */ /* 0x042fe400078e0214 */
[----:B------:R-:W2:Y:S02]  /*299e0*/  LDL.LU.64 R20, [R1+0xa10] ;  /* 0x000a100001147983 */ /* 0x000ea40000300a00 */
[----:B------:R-:W-:-:S04]  /*299f0*/  IMAD.WIDE R4, R199, 0x4, R132 ;  /* 0x00000004c7047825 */ /* 0x000fc800078e0284 */
[C---:B------:R-:W-:Y:S01]  /*29a00*/  IMAD.WIDE R6, R199.reuse, 0x4, R130 ;  /* 0x00000004c7067825 */ /* 0x040fe200078e0282 */
[----:B------:R1:W-:Y:S03]  /*29a10*/  STL.64 [R1+0x268], R4 ;  /* 0x0002680401007387 */ /* 0x0003e60000100a00 */
[C---:B------:R-:W-:Y:S01]  /*29a20*/  IMAD.WIDE R194, R199.reuse, 0x4, R200 ;  /* 0x00000004c7c27825 */ /* 0x040fe200078e02c8 */
[----:B------:R1:W-:Y:S04]  /*29a30*/  STL.64 [R1+0x260], R2 ;  /* 0x0002600201007387 */ /* 0x0003e80000100a00 */
[----:B------:R-:W-:Y:S04]  /*29a40*/  STL.64 [R1+0x250], R6 ;  /* 0x0002500601007387 */ /* 0x000fe80000100a00 */
[----:B------:R-:W-:Y:S01]  /*29a50*/  STL.64 [R1+0x258], R194 ;  /* 0x000258c201007387 */ /* 0x000fe20000100a00 */
[----:B-1----:R-:W-:-:S04]  /*29a60*/  IMAD.WIDE R4, R199, 0x4, R192 ;  /* 0x00000004c7047825 */ /* 0x002fc800078e02c0 */
[C---:B------:R-:W-:Y:S01]  /*29a70*/  IMAD.WIDE R2, R199.reuse, 0x4, R128 ;  /* 0x00000004c7027825 */ /* 0x040fe200078e0280 */
[----:B------:R-:W-:Y:S04]  /*29a80*/  STL.64 [R1+0x248], R4 ;  /* 0x0002480401007387 */ /* 0x000fe80000100a00 */
[----:B------:R-:W-:Y:S04]  /*29a90*/  STL.64 [R1+0x1098], R194 ;  /* 0x001098c201007387 */ /* 0x000fe80000100a00 */
        /* <DEDUP_REMOVED lines=12> */
[----:B------:R-:W2:Y:S01]  /*29b60*/  LDL.LU.64 R122, [R1+0x9f0] ;  /* 0x0009f000017a7983 */ /* 0x000ea20000300a00 */
[----:B---3--:R-:W-:-:S05]  /*29b70*/  IMAD.WIDE R2, R199, 0x4, R190 ;  /* 0x00000004c7027825 */ /* 0x008fca00078e02be */
[----:B------:R1:W-:Y:S01]  /*29b80*/  STL.64 [R1+0x218], R2 ;  /* 0x0002180201007387 */ /* 0x0003e20000100a00 */
[----:B------:R-:W-:-:S05]  /*29b90*/  IMAD.WIDE R6, R199, 0x4, R126 ;  /* 0x00000004c7067825 */ /* 0x000fca00078e027e */
[----:B------:R-:W-:Y:S01]  /*29ba0*/  STL.64 [R1+0x208], R6 ;  /* 0x0002080601007387 */ /* 0x000fe20000100a00 */
[----:B------:R-:W-:-:S03]  /*29bb0*/  IMAD.WIDE R4, R199, 0x4, R184 ;  /* 0x00000004c7047825 */ /* 0x000fc600078e02b8 */
[----:B------:R-:W3:Y:S01]  /*29bc0*/  LDL.LU.64 R184, [R1+0x9e8] ;  /* 0x0009e80001b87983 */ /* 0x000ee20000300a00 */
[----:B-1----:R-:W-:-:S03]  /*29bd0*/  IMAD.WIDE R2, R199, 0x4, R22 ;  /* 0x00000004c7027825 */ /* 0x002fc600078e0216 */
[----:B------:R1:W-:Y:S04]  /*29be0*/  STL.64 [R1+0x1c8], R4 ;  /* 0x0001c80401007387 */ /* 0x0003e80000100a00 */
[----:B------:R-:W3:Y:S04]  /*29bf0*/  LDL.LU.64 R22, [R1+0x9e0] ;  /* 0x0009e00001167983 */ /* 0x000ee80000300a00 */
[----:B------:R4:W-:Y:S01]  /*29c00*/  STL.64 [R1+0x1c0], R2 ;  /* 0x0001c00201007387 */ /* 0x0009e20000100a00 */
[----:B-1----:R-:W-:-:S03]  /*29c10*/  IMAD.WIDE R4, R199, 0x4, R120 ;  /* 0x00000004c7047825 */ /* 0x002fc600078e0278 */
[----:B------:R-:W3:Y:S04]  /*29c20*/  LDL.LU.64 R120, [R1+0x9d8] ;  /* 0x0009d80001787983 */ /* 0x000ee80000300a00 */
[----:B------:R1:W-:Y:S01]  /*29c30*/  STL.64 [R1+0x1b8], R4 ;  /* 0x0001b80401007387 */ /* 0x0003e20000100a00 */
[----:B----4-:R-:W-:-:S04]  /*29c40*/  IMAD.WIDE R2, R199, 0x4, R14 ;  /* 0x00000004c7027825 */ /* 0x010fc800078e020e */
[C---:B--2---:R-:W-:Y:S01]  /*29c50*/  IMAD.WIDE R6, R199.reuse, 0x4, R12 ;  /* 0x00000004c7067825 */ /* 0x044fe200078e020c */
[----:B------:R2:W-:Y:S04]  /*29c60*/  STL.64 [R1+0x1b0], R2 ;  /* 0x0001b00201007387 */ /* 0x0005e80000100a00 */
[----:B------:R-:W-:Y:S01]  /*29c70*/  STL.64 [R1+0x1a8], R6 ;  /* 0x0001a80601007387 */ /* 0x000fe20000100a00 */
[----:B-1----:R-:W-:-:S03]  /*29c80*/  IMAD.WIDE R4, R199, 0x4, R18 ;  /* 0x00000004c7047825 */ /* 0x002fc600078e0212 */
[----:B------:R-:W4:Y:S01]  /*29c90*/  LDL.LU.64 R136, [R1+0x9d0] ;  /* 0x0009d00001887983 */ /* 0x000f220000300a00 */
[----:B--2---:R-:W-:-:S03]  /*29ca0*/  IMAD.WIDE R2, R199, 0x4, R16 ;  /* 0x00000004c7027825 */ /* 0x004fc600078e0210 */
        /* <DEDUP_REMOVED lines=11> */
[----:B------:R-:W2:Y:S04]  /*29d60*/  LDL.LU.64 R192, [R1+0x990] ;  /* 0x0009900001c07983 */ /* 0x000ea80000300a00 */
[----:B------:R-:W2:Y:S04]  /*29d70*/  LDL.LU.64 R128, [R1+0x988] ;  /* 0x0009880001807983 */ /* 0x000ea80000300a00 */
[----:B------:R-:W2:Y:S04]  /*29d80*/  LDL.LU.64 R12, [R1+0x980] ;  /* 0x00098000010c7983 */ /* 0x000ea80000300a00 */
[----:B------:R-:W2:Y:S04]  /*29d90*/  LDL.LU.64 R18, [R1+0x978] ;  /* 0x0009780001127983 */ /* 0x000ea80000300a00 */
[----:B------:R-:W2:Y:S04]  /*29da0*/  LDL.LU.64 R16, [R1+0x970] ;  /* 0x0009700001107983 */ /* 0x000ea80000300a00 */
[----:B------:R-:W2:Y:S01]  /*29db0*/  LDL.LU.64 R20, [R1+0x968] ;  /* 0x0009680001147983 */ /* 0x000ea20000300a00 */
[----:B-1----:R-:W-:-:S05]  /*29dc0*/  IMAD.WIDE R2, R199, 0x4, R188 ;  /* 0x00000004c7027825 */ /* 0x002fca00078e02bc */
[----:B------:R1:W-:Y:S01]  /*29dd0*/  STL.64 [R1+0x188], R2 ;  /* 0x0001880201007387 */ /* 0x0003e20000100a00 */
[----:B------:R-:W-:-:S05]  /*29de0*/  IMAD.WIDE R6, R199, 0x4, R124 ;  /* 0x00000004c7067825 */ /* 0x000fca00078e027c */
        /* <DEDUP_REMOVED lines=9> */
[----:B---3--:R-:W-:-:S04]  /*29e80*/  IMAD.WIDE R2, R199, 0x4, R184 ;  /* 0x00000004c7027825 */ /* 0x008fc800078e02b8 */
[C---:B------:R-:W-:Y:S02]  /*29e90*/  IMAD.WIDE R4, R199.reuse, 0x4, R22 ;  /* 0x00000004c7047825 */ /* 0x040fe400078e0216 */
[----:B------:R-:W3:Y:S04]  /*29ea0*/  LDL.LU.64 R22, [R1+0x920] ;  /* 0x0009200001167983 */ /* 0x000ee80000300a00 */
[----:B------:R1:W-:Y:S04]  /*29eb0*/  STL.64 [R1+0x168], R2 ;  /* 0x0001680201007387 */ /* 0x0003e80000100a00 */
[----:B------:R4:W-:Y:S04]  /*29ec0*/  STL.64 [R1+0x160], R4 ;  /* 0x0001600401007387 */ /* 0x0009e80000100a00 */
[----:B------:R-:W3:Y:S01]  /*29ed0*/  LDL.LU.64 R186, [R1+0x918] ;  /* 0x0009180001ba7983 */ /* 0x000ee20000300a00 */
[----:B-1----:R-:W-:-:S03]  /*29ee0*/  IMAD.WIDE R2, R199, 0x4, R120 ;  /* 0x00000004c7027825 */ /* 0x002fc600078e0278 */
[----:B------:R-:W3:Y:S04]  /*29ef0*/  LDL.LU.64 R122, [R1+0x910] ;  /* 0x00091000017a7983 */ /* 0x000ee80000300a00 */
[----:B------:R1:W-:Y:S04]  /*29f00*/  STL.64 [R1+0x158], R2 ;  /* 0x0001580201007387 */ /* 0x0003e80000100a00 */
[----:B------:R-:W3:Y:S04]  /*29f10*/  LDL.LU.64 R184, [R1+0x908] ;  /* 0x0009080001b87983 */ /* 0x000ee80000300a00 */
[----:B------:R-:W3:Y:S01]  /*29f20*/  LDL.LU.64 R120, [R1+0x900] ;  /* 0x0009000001787983 */ /* 0x000ee20000300a00 */
[----:B----4-:R-:W-:-:S05]  /*29f30*/  IMAD.WIDE R4, R199, 0x4, R136 ;  /* 0x00000004c7047825 */ /* 0x010fca00078e0288 */
[----:B------:R4:W-:Y:S01]  /*29f40*/  STL.64 [R1+0x150], R4 ;  /* 0x0001500401007387 */ /* 0x0009e20000100a00 */
[----:B--2---:R-:W-:-:S05]  /*29f50*/  IMAD.WIDE R6, R199, 0x4, R204 ;  /* 0x00000004c7067825 */ /* 0x004fca00078e02cc */
[----:B------:R2:W-:Y:S01]  /*29f60*/  STL.64 [R1+0x148], R6 ;  /* 0x0001480601007387 */ /* 0x0005e20000100a00 */
[----:B-1----:R-:W-:-:S04]  /*29f70*/  IMAD.WIDE R2, R199, 0x4, R134 ;  /* 0x00000004c7027825 */ /* 0x002fc800078e0286 */
[C---:B----4-:R-:W-:Y:S02]  /*29f80*/  IMAD.WIDE R4, R199.reuse, 0x4, R14 ;  /* 0x00000004c7047825 */ /* 0x050fe400078e020e */
[----:B------:R-:W4:Y:S04]  /*29f90*/  LDL.LU.64 R14, [R1+0x8f8] ;  /* 0x0008f800010e7983 */ /* 0x000f280000300a00 */
[----:B------:R1:W-:Y:S01]  /*29fa0*/  STL.64 [R1+0x140], R2 ;  /* 0x0001400201007387 */ /* 0x0003e20000100a00 */
[----:B--2---:R-:W-:-:S03]  /*29fb0*/  IMAD.WIDE R6, R199, 0x4, R132 ;  /* 0x00000004c7067825 */ /* 0x004fc600078e0284 */
[----:B------:R2:W-:Y:S01]  /*29fc0*/  STL.64 [R1+0x138], R4 ;  /* 0x0001380401007387 */ /* 0x0005e20000100a00 */
        /* <DEDUP_REMOVED lines=8> */
[C---:B------:R-:W-:Y:S01]  /*2a050*/  IMAD.WIDE R4, R199.reuse, 0x4, R128 ;  /* 0x00000004c7047825 */ /* 0x040fe200078e0280 */
[----:B------:R2:W-:Y:S04]  /*2a060*/  STL.64 [R1+0x110], R6 ;  /* 0x0001100601007387 */ /* 0x0005e80000100a00 */
[----:B------:R2:W-:Y:S01]  /*2a070*/  STL.64 [R1+0x108], R4 ;  /* 0x0001080401007387 */ /* 0x0005e20000100a00 */
[----:B-1----:R-:W-:-:S04]  /*2a080*/  IMAD.WIDE R2, R199, 0x4, R12 ;  /* 0x00000004c7027825 */ /* 0x002fc800078e020c */
[C---:B--2---:R-:W-:Y:S01]  /*2a090*/  IMAD.WIDE R6, R199.reuse, 0x4, R18 ;  /* 0x00000004c7067825 */ /* 0x044fe200078e0212 */
[----:B------:R1:W-:Y:S03]  /*2a0a0*/  STL.64 [R1+0x100], R2 ;  /* 0x0001000201007387 */ /* 0x0003e60000100a00 */
[C---:B------:R-:W-:Y:S01]  /*2a0b0*/  IMAD.WIDE R4, R199.reuse, 0x4, R16 ;  /* 0x00000004c7047825 */ /* 0x040fe200078e0210 */
[----:B------:R2:W-:Y:S04]  /*2a0c0*/  STL.64 [R1+0xf8], R6 ;  /* 0x0000f80601007387 */ /* 0x0005e80000100a00 */
[----:B------:R-:W4:Y:S01]  /*2a0d0*/  LDL.LU.64 R12, [R1+0x8f0] ;  /* 0x0008f000010c7983 */ /* 0x000f220000300a00 */
[----:B-1----:R-:W-:-:S03]  /*2a0e0*/  IMAD.WIDE R2, R199, 0x4, R20 ;  /* 0x00000004c7027825 */ /* 0x002fc600078e0214 */
[----:B------:R1:W-:Y:S04]  /*2a0f0*/  STL.64 [R1+0xf0], R4 ;  /* 0x0000f00401007387 */ /* 0x0003e80000100a00 */
[----:B------:R-:W4:Y:S04]  /*2a100*/  LDL.LU.64 R18, [R1+0x8e8] ;  /* 0x0008e80001127983 */ /* 0x000f280000300a00 */
[----:B------:R1:W-:Y:S04]  /*2a110*/  STL.64 [R1+0xe8], R2 ;  /* 0x0000e80201007387 */ /* 0x0003e80000100a00 */
[----:B------:R-:W4:Y:S04]  /*2a120*/  LDL.LU.64 R16, [R1+0x8e0] ;  /* 0x0008e00001107983 */ /* 0x000f280000300a00 */
[----:B------:R-:W4:Y:S01]  /*2a130*/  LDL.LU.64 R20, [R1+0x8d8] ;  /* 0x0008d80001147983 */ /* 0x000f220000300a00 */
[----:B------:R-:W-:-:S04]  /*2a140*/  IMAD.WIDE R194, R199, 0x4, R190 ;  /* 0x00000004c7c27825 */ /* 0x000fc800078e02be */
[----:B--2---:R-:W-:-:S05]  /*2a150*/  IMAD.WIDE R6, R199, 0x4, R126 ;  /* 0x00000004c7067825 */ /* 0x004fca00078e027e */
[----:B------:R-:W-:Y:S01]  /*2a160*/  STL.64 [R1+0xd8], R6 ;  /* 0x0000d80601007387 */ /* 0x000fe20000100a00 */
[----:B-1----:R-:W-:-:S03]  /*2a170*/  IMAD.WIDE R4, R199, 0x4, R188 ;  /* 0x00000004c7047825 */ /* 0x002fc600078e02bc */
[----:B------:R-:W-:Y:S01]  /*2a180*/  STL.64 [R1+0xe0], R194 ;  /* 0x0000e0c201007387 */ /* 0x000fe20000100a00 */
[----:B------:R-:W-:-:S03]  /*2a190*/  IMAD.WIDE R2, R199, 0x4, R124 ;  /* 0x00000004c7027825 */ /* 0x000fc600078e027c */
[----:B------:R3:W-:Y:S04]  /*2a1a0*/  STL.64 [R1+0xd0], R4 ;  /* 0x0000d00401007387 */ /* 0x0007e80000100a00 */
[----:B------:R-:W-:Y:S04]  /*2a1b0*/  STL.64 [R1+0x10a0], R194 ;  /* 0x0010a0c201007387 */ /* 0x000fe80000100a00 */
[----:B------:R1:W-:Y:S01]  /*2a1c0*/  STL.64 [R1+0xc8], R2 ;  /* 0x0000c80201007387 */ /* 0x0003e20000100a00 */
[----:B---3--:R-:W-:-:S03]  /*2a1d0*/  IMAD.WIDE R4, R199, 0x4, R22 ;  /* 0x00000004c7047825 */ /* 0x008fc600078e0216 */
[----:B------:R-:W2:Y:S04]  /*2a1e0*/  LDL.LU.64 R22, [R1+0x8d0] ;  /* 0x0008d00001167983 */ /* 0x000ea80000300a00 */
[----:B------:R3:W-:Y:S01]  /*2a1f0*/  STL.64 [R1+0xc0], R4 ;  /* 0x0000c00401007387 */ /* 0x0007e20000100a00 */
[----:B-1----:R-:W-:-:S04]  /*2a200*/  IMAD.WIDE R2, R199, 0x4, R186 ;  /* 0x00000004c7027825 */ /* 0x002fc800078e02ba */
[C---:B------:R-:W-:Y:S01]  /*2a210*/  IMAD.WIDE R6, R199.reuse, 0x4, R122 ;  /* 0x00000004c7067825 */ /* 0x040fe200078e027a */
[----:B------:R1:W-:Y:S04]  /*2a220*/  STL.64 [R1+0xb8], R2 ;  /* 0x0000b80201007387 */ /* 0x0003e80000100a00 */
[----:B------:R-:W-:Y:S01]  /*2a230*/  STL.64 [R1+0xb0], R6 ;  /* 0x0000b00601007387 */ /* 0x000fe20000100a00 */
[----:B---3--:R-:W-:-:S03]  /*2a240*/  IMAD.WIDE R4, R199, 0x4, R184 ;  /* 0x00000004c7047825 */ /* 0x008fc600078e02b8 */
[----:B------:R-:W3:Y:S01]  /*2a250*/  LDL.LU.64 R138, [R1+0x8c8] ;  /* 0x0008c800018a7983 */ /* 0x000ee20000300a00 */
[----:B-1----:R-:W-:-:S03]  /*2a260*/  IMAD.WIDE R2, R199, 0x4, R120 ;  /* 0x00000004c7027825 */ /* 0x002fc600078e0278 */
[----:B------:R-:W-:Y:S04]  /*2a270*/  STL.64 [R1+0xa8], R4 ;  /* 0x0000a80401007387 */ /* 0x000fe80000100a00 */
[----:B------:R-:W3:Y:S04]  /*2a280*/  LDL.LU.64 R206, [R1+0x8c0] ;  /* 0x0008c00001ce7983 */ /* 0x000ee80000300a00 */
[----:B------:R4:W-:Y:S04]  /*2a290*/  STL.64 [R1+0xa0], R2 ;  /* 0x0000a00201007387 */ /* 0x0009e80000100a00 */
[----:B------:R-:W3:Y:S04]  /*2a2a0*/  LDL.LU.64 R136, [R1+0x8b8] ;  /* 0x0008b80001887983 */ /* 0x000ee80000300a00 */
[----:B------:R-:W3:Y:S04]  /*2a2b0*/  LDL.LU.64 R204, [R1+0x8b0] ;  /* 0x0008b00001cc7983 */ /* 0x000ee80000300a00 */
[----:B------:R-:W3:Y:S04]  /*2a2c0*/  LDL.LU.64 R134, [R1+0x8a8] ;  /* 0x0008a80001867983 */ /* 0x000ee80000300a00 */
[----:B------:R-:W3:Y:S01]  /*2a2d0*/  LDL.LU.64 R202, [R1+0x8a0] ;  /* 0x0008a00001ca7983 */ /* 0x000ee20000300a00 */
[----:B----4-:R-:W-:-:S05]  /*2a2e0*/  IMAD.WIDE R2, R199, 0x4, R14 ;  /* 0x00000004c7027825 */ /* 0x010fca00078e020e */
[----:B------:R1:W-:Y:S04]  /*2a2f0*/  STL.64 [R1+0x98], R2 ;  /* 0x0000980201007387 */ /* 0x0003e80000100a00 */
        /* <DEDUP_REMOVED lines=8> */
[----:B-1----:R-:W-:-:S05]  /*2a380*/  IMAD.WIDE R2, R199, 0x4, R12 ;  /* 0x00000004c7027825 */ /* 0x002fca00078e020c */
        /* <DEDUP_REMOVED lines=10> */
[----:B------:R-:W4:Y:S04]  /*2a430*/  LDL.LU.64 R184, [R1+0x828] ;  /* 0x0008280001b87983 */ /* 0x000f280000300a00 */
[----:B------:R-:W4:Y:S04]  /*2a440*/  LDL.LU.64 R120, [R1+0x820] ;  /* 0x0008200001787983 */ /* 0x000f280000300a00 */
[----:B------:R-:W4:Y:S04]  /*2a450*/  LDL.LU.64 R12, [R1+0x818] ;  /* 0x00081800010c7983 */ /* 0x000f280000300a00 */
[----:B------:R-:W4:Y:S04]  /*2a460*/  LDL.LU.64 R14, [R1+0x810] ;  /* 0x00081000010e7983 */ /* 0x000f280000300a00 */
[----:B------:R-:W4:Y:S04]  /*2a470*/  LDL.LU.64 R16, [R1+0x808] ;  /* 0x0008080001107983 */ /* 0x000f280000300a00 */
[----:B------:R-:W4:Y:S01]  /*2a480*/  LDL.LU.64 R18, [R1+0x800] ;  /* 0x0008000001127983 */ /* 0x000f220000300a00 */
[----:B------:R-:W-:-:S04]  /*2a490*/  IMAD.WIDE R30, R199, 0x4, R30 ;  /* 0x00000004c71e7825 */ /* 0x000fc800078e021e */
[----:B------:R-:W-:-:S04]  /*2a4a0*/  IMAD.WIDE R46, R199, 0x4, R46 ;  /* 0x00000004c72e7825 */ /* 0x000fc800078e022e */
[----:B------:R-:W-:-:S04]  /*2a4b0*/  IMAD.WIDE R62, R199, 0x4, R62 ;  /* 0x00000004c73e7825 */ /* 0x000fc800078e023e */
[----:B------:R-:W-:-:S04]  /*2a4c0*/  IMAD.WIDE R78, R199, 0x4, R78 ;  /* 0x00000004c74e7825 */ /* 0x000fc800078e024e */
[----:B------:R-:W-:-:S04]  /*2a4d0*/  IMAD.WIDE R94, R199, 0x4, R94 ;  /* 0x00000004c75e7825 */ /* 0x000fc800078e025e */
[----:B--2---:R-:W-:-:S05]  /*2a4e0*/  IMAD.WIDE R2, R199, 0x4, R22 ;  /* 0x00000004c7027825 */ /* 0x004fca00078e0216 */
[----:B------:R1:W-:Y:S04]  /*2a4f0*/  STL.64 [R1+0x70], R2 ;  /* 0x0000700201007387 */ /* 0x0003e80000100a00 */
[----:B------:R-:W2:Y:S04]  /*2a500*/  LDL.LU.64 R20, [R1+0x7f8] ;  /* 0x0007f80001147983 */ /* 0x000ea80000300a00 */
[----:B------:R-:W2:Y:S01]  /*2a510*/  LDL.LU.64 R22, [R1+0x7f0] ;  /* 0x0007f00001167983 */ /* 0x000ea20000300a00 */
[----:B---3--:R-:W-:-:S04]  /*2a520*/  IMAD.WIDE R194, R199, 0x4, R138 ;  /* 0x00000004c7c27825 */ /* 0x008fc800078e028a */
[----:B------:R-:W-:-:S05]  /*2a530*/  IMAD.WIDE R6, R199, 0x4, R206 ;  /* 0x00000004c7067825 */ /* 0x000fca00078e02ce */
[----:B------:R3:W-:Y:S01]  /*2a540*/  STL.64 [R1+0x60], R6 ;  /* 0x0000600601007387 */ /* 0x0007e20000100a00 */
[----:B-1----:R-:W-:-:S03]  /*2a550*/  IMAD.WIDE R2, R199, 0x4, R136 ;  /* 0x00000004c7027825 */ /* 0x002fc600078e0288 */
[----:B------:R-:W-:Y:S01]  /*2a560*/  STL.64 [R1+0x68], R194 ;  /* 0x000068c201007387 */ /* 0x000fe20000100a00 */
[----:B------:R-:W-:-:S03]  /*2a570*/  IMAD.WIDE R4, R199, 0x4, R204 ;  /* 0x00000004c7047825 */ /* 0x000fc600078e02cc */
[----:B------:R1:W-:Y:S04]  /*2a580*/  STL.64 [R1+0x58], R2 ;  /* 0x0000580201007387 */ /* 0x0003e80000100a00 */
[----:B------:R4:W-:Y:S01]  /*2a590*/  STL.64 [R1+0x50], R4 ;  /* 0x0000500401007387 */ /* 0x0009e20000100a00 */
[----:B---3--:R-:W-:-:S04]  /*2a5a0*/  IMAD.WIDE R6, R199, 0x4, R202 ;  /* 0x00000004c7067825 */ /* 0x008fc800078e02ca */
[----:B-1----:R-:W-:-:S05]  /*2a5b0*/  IMAD.WIDE R2, R199, 0x4, R134 ;  /* 0x00000004c7027825 */ /* 0x002fca00078e0286 */
[----:B------:R1:W-:Y:S01]  /*2a5c0*/  STL.64 [R1+0x48], R2 ;  /* 0x0000480201007387 */ /* 0x0003e20000100a00 */
[----:B----4-:R-:W-:-:S03]  /*2a5d0*/  IMAD.WIDE R4, R199, 0x4, R132 ;  /* 0x00000004c7047825 */ /* 0x010fc600078e0284 */
[----:B------:R3:W-:Y:S01]  /*2a5e0*/  STL.64 [R1+0x40], R6 ;  /* 0x0000400601007387 */ /* 0x0007e20000100a00 */
[----:B-1----:R-:W-:-:S03]  /*2a5f0*/  IMAD.WIDE R2, R199, 0x4, R200 ;  /* 0x00000004c7027825 */ /* 0x002fc600078e02c8 */
[----:B------:R1:W-:Y:S04]  /*2a600*/  STL.64 [R1+0x38], R4 ;  /* 0x0000380401007387 */ /* 0x0003e80000100a00 */
[----:B------:R4:W-:Y:S01]  /*2a610*/  STL.64 [R1+0x30], R2 ;  /* 0x0000300201007387 */ /* 0x0009e20000100a00 */
[----:B---3--:R-:W-:-:S04]  /*2a620*/  IMAD.WIDE R6, R199, 0x4, R130 ;  /* 0x00000004c7067825 */ /* 0x008fc800078e0282 */
[C---:B-1----:R-:W-:Y:S01]  /*2a630*/  IMAD.WIDE R4, R199.reuse, 0x4, R192 ;  /* 0x00000004c7047825 */ /* 0x042fe200078e02c0 */
[----:B------:R1:W-:Y:S03]  /*2a640*/  STL.64 [R1+0x28], R6 ;  /* 0x0000280601007387 */ /* 0x0003e60000100a00 */
[C---:B----4-:R-:W-:Y:S01]  /*2a650*/  IMAD.WIDE R2, R199.reuse, 0x4, R128 ;  /* 0x00000004c7027825 */ /* 0x050fe200078e0280 */
[----:B------:R3:W-:Y:S04]  /*2a660*/  STL.64 [R1+0x20], R4 ;  /* 0x0000200401007387 */ /* 0x0007e80000100a00 */
[----:B------:R4:W-:Y:S01]  /*2a670*/  STL.64 [R1+0x18], R2 ;  /* 0x0000180201007387 */ /* 0x0009e20000100a00 */
[----:B-1----:R-:W-:-:S04]  /*2a680*/  IMAD.WIDE R6, R199, 0x4, R190 ;  /* 0x00000004c7067825 */ /* 0x002fc800078e02be */
[C---:B---3--:R-:W-:Y:S01]  /*2a690*/  IMAD.WIDE R4, R199.reuse, 0x4, R126 ;  /* 0x00000004c7047825 */ /* 0x048fe200078e027e */
[----:B------:R-:W-:Y:S03]  /*2a6a0*/  STL.64 [R1+0x10], R6 ;  /* 0x0000100601007387 */ /* 0x000fe60000100a00 */
[C---:B----4-:R-:W-:Y:S01]  /*2a6b0*/  IMAD.WIDE R2, R199.reuse, 0x4, R188 ;  /* 0x00000004c7027825 */ /* 0x050fe200078e02bc */
[----:B------:R-:W-:Y:S04]  /*2a6c0*/  STL.64 [R1+0x8], R4 ;  /* 0x0000080401007387 */ /* 0x000fe80000100a00 */
[----:B------:R1:W-:Y:S04]  /*2a6d0*/  STL.64 [R1], R2 ;  /* 0x0000000201007387 */ /* 0x0003e80000100a00 */
[----:B------:R-:W-:Y:S01]  /*2a6e0*/  STL.64 [R1+0xe10], R248 ;  /* 0x000e10f801007387 */ /* 0x000fe20000100a00 */
[----:B------:R-:W-:-:S04]  /*2a6f0*/  IMAD.WIDE R8, R199, 0x4, R184 ;  /* 0x00000004c7087825 */ /* 0x000fc800078e02b8 */
[----:B------:R-:W-:-:S05]  /*2a700*/  IMAD.WIDE R14, R199, 0x4, R14 ;  /* 0x00000004c70e7825 */ /* 0x000fca00078e020e */
[----:B------:R-:W-:Y:S01]  /*2a710*/  STL.64 [R1+0xde0], R14 ;  /* 0x000de00e01007387 */ /* 0x000fe20000100a00 */
[----:B------:R-:W-:-:S03]  /*2a720*/  IMAD.WIDE R10, R199, 0x4, R120 ;  /* 0x00000004c70a7825 */ /* 0x000fc600078e0278 */
[----:B------:R-:W-:Y:S04]  /*2a730*/  STL.64 [R1+0xdc8], R30 ;  /* 0x000dc81e01007387 */ /* 0x000fe80000100a00 */
[----:B------:R-:W-:Y:S04]  /*2a740*/  STL.64 [R1+0xdd0], R46 ;  /* 0x000dd02e01007387 */ /* 0x000fe80000100a00 */
[----:B------:R-:W-:Y:S04]  /*2a750*/  STL.64 [R1+0xdd8], R62 ;  /* 0x000dd83e01007387 */ /* 0x000fe80000100a00 */
[----:B------:R-:W-:Y:S04]  /*2a760*/  STL.64 [R1+0xde8], R78 ;  /* 0x000de84e01007387 */ /* 0x000fe80000100a00 */
[----:B------:R-:W3:Y:S04]  /*2a770*/  LDL.LU.64 R120, [R1+0x668] ;  /* 0x0006680001787983 */ /* 0x000ee80000300a00 */
[----:B------:R-:W-:Y:S04]  /*2a780*/  STL.64 [R1+0xdf0], R94 ;  /* 0x000df05e01007387 */ /* 0x000fe80000100a00 */
[----:B------:R-:W4:Y:S01]  /*2a790*/  LDL.LU.64 R184, [R1+0x660] ;  /* 0x0006600001b87983 */ /* 0x000f220000300a00 */
[----:B-1----:R-:W-:-:S03]  /*2a7a0*/  IMAD.WIDE R2, R199, 0x4, R124 ;  /* 0x00000004c7027825 */ /* 0x002fc600078e027c */
[----:B------:R-:W2:Y:S04]  /*2a7b0*/  LDL.LU.64 R124, [R1+0x658] ;  /* 0x00065800017c7983 */ /* 0x000ea80000300a00 */
[----:B------:R-:W2:Y:S04]  /*2a7c0*/  LDL.LU.64 R126, [R1+0x650] ;  /* 0x00065000017e7983 */ /* 0x000ea80000300a00 */
[----:B------:R-:W3:Y:S04]  /*2a7d0*/  LDL.LU.64 R128, [R1+0x648] ;  /* 0x0006480001807983 */ /* 0x000ee80000300a00 */
[----:B------:R-:W3:Y:S04]  /*2a7e0*/  LDL.LU.64 R130, [R1+0x640] ;  /* 0x0006400001827983 */ /* 0x000ee80000300a00 */
[----:B------:R-:W3:Y:S04]  /*2a7f0*/  LDL.LU.64 R192, [R1+0x638] ;  /* 0x0006380001c07983 */ /* 0x000ee80000300a00 */
[----:B------:R-:W3:Y:S04]  /*2a800*/  LDL.LU.64 R134, [R1+0x630] ;  /* 0x0006300001867983 */ /* 0x000ee80000300a00 */
[----:B------:R-:W3:Y:S04]  /*2a810*/  LDL.LU.64 R136, [R1+0x628] ;  /* 0x0006280001887983 */ /* 0x000ee80000300a00 */
[----:B------:R-:W3:Y:S04]  /*2a820*/  LDL.LU.64 R138, [R1+0x620] ;  /* 0x00062000018a7983 */ /* 0x000ee80000300a00 */
[----:B------:R-:W3:Y:S04]  /*2a830*/  LDL.LU.64 R140, [R1+0x618] ;  /* 0x00061800018c7983 */ /* 0x000ee80000300a00 */
[----:B------:R-:W3:Y:S01]  /*2a840*/  LDL.LU.64 R208, [R1+0x610] ;  /* 0x0006100001d07983 */ /* 0x000ee20000300a00 */
[----:B------:R-:W-:-:S03]  /*2a850*/  IMAD.WIDE R110, R199, 0x4, R110 ;  /* 0x00000004c76e7825 */ /* 0x000fc600078e026e */
[----:B------:R-:W3:Y:S04]  /*2a860*/  LDL.LU.64 R206, [R1+0x608] ;  /* 0x0006080001ce7983 */ /* 0x000ee80000300a00 */
[----:B------:R-:W3:Y:S04]  /*2a870*/  LDL.LU.64 R204, [R1+0x600] ;  /* 0x0006000001cc7983 */ /* 0x000ee80000300a00 */
[----:B------:R-:W-:Y:S01]  /*2a880*/  STL.64 [R1+0xdf8], R110 ;  /* 0x000df86e01007387 */ /* 0x000fe20000100a00 */
[----:B------:R-:W-:-:S03]  /*2a890*/  IMAD.WIDE R4, R199, 0x4, R186 ;  /* 0x00000004c7047825 */ /* 0x000fc600078e02ba */
[----:B------:R-:W3:Y:S01]  /*2a8a0*/  LDL.LU.64 R202, [R1+0x5f8] ;  /* 0x0005f80001ca7983 */ /* 0x000ee20000300a00 */
[----:B------:R-:W-:-:S03]  /*2a8b0*/  IMAD.WIDE R6, R199, 0x4, R122 ;  /* 0x00000004c7067825 */ /* 0x000fc600078e027a */
[----:B------:R-:W3:Y:S04]  /*2a8c0*/  LDL.LU.64 R200, [R1+0x5f0] ;  /* 0x0005f00001c87983 */ /* 0x000ee80000300a00 */
[----:B------:R-:W3:Y:S04]  /*2a8d0*/  LDL.LU.64 R190, [R1+0x5e8] ;  /* 0x0005e80001be7983 */ /* 0x000ee80000300a00 */
[----:B------:R-:W3:Y:S04]  /*2a8e0*/  LDL.LU.64 R188, [R1+0x5e0] ;  /* 0x0005e00001bc7983 */ /* 0x000ee80000300a00 */
[----:B------:R-:W3:Y:S01]  /*2a8f0*/  LDL.LU.64 R186, [R1+0x5d8] ;  /* 0x0005d80001ba7983 */ /* 0x000ee20000300a00 */
[----:B----4-:R-:W-:-:S03]  /*2a900*/  IMAD.WIDE R122, R199, 0x4, R184 ;  /* 0x00000004c77a7825 */ /* 0x010fc600078e02b8 */
[----:B------:R-:W4:Y:S01]  /*2a910*/  LDL.LU.64 R184, [R1+0x5d0] ;  /* 0x0005d00001b87983 */ /* 0x000f220000300a00 */
[----:B--2---:R-:W-:-:S05]  /*2a920*/  IMAD.WIDE R126, R199, 0x4, R126 ;  /* 0x00000004c77e7825 */ /* 0x004fca00078e027e */
[----:B------:R-:W-:Y:S01]  /*2a930*/  STL.64 [R1+0xe00], R126 ;  /* 0x000e007e01007387 */ /* 0x000fe20000100a00 */
[----:B---3--:R-:W-:-:S03]  /*2a940*/  IMAD.WIDE R132, R199, 0x4, R192 ;  /* 0x00000004c7847825 */ /* 0x008fc600078e02c0 */
[----:B------:R-:W2:Y:S01]  /*2a950*/  LDL.LU.64 R192, [R1+0x5c8] ;  /* 0x0005c80001c07983 */ /* 0x000ea20000300a00 */
[----:B------:R-:W-:-:S05]  /*2a960*/  IMAD.WIDE R142, R199, 0x4, R208 ;  /* 0x00000004c78e7825 */ /* 0x000fca00078e02d0 */
[----:B------:R-:W-:Y:S04]  /*2a970*/  STL.64 [R1+0xe08], R142 ;  /* 0x000e088e01007387 */ /* 0x000fe80000100a00 */
        /* <DEDUP_REMOVED lines=9> */
[----:B------:R-:W3:Y:S01]  /*2aa10*/  LDL.LU.64 R214, [R1+0x580] ;  /* 0x0005800001d67983 */ /* 0x000ee20000300a00 */
[----:B------:R-:W-:-:S03]  /*2aa20*/  IMAD.WIDE R154, R199, 0x4, R188 ;  /* 0x00000004c79a7825 */ /* 0x000fc600078e02bc */
[----:B------:R-:W3:Y:S01]  /*2aa30*/  LDL.LU.64 R222, [R1+0x578] ;  /* 0x0005780001de7983 */ /* 0x000ee20000300a00 */
[----:B------:R-:W-:-:S03]  /*2aa40*/  IMAD.WIDE R152, R199, 0x4, R190 ;  /* 0x00000004c7987825 */ /* 0x000fc600078e02be */
[----:B------:R-:W3:Y:S01]  /*2aa50*/  LDL.LU.64 R226, [R1+0x570] ;  /* 0x0005700001e27983 */ /* 0x000ee20000300a00 */
[----:B----4-:R-:W-:-:S03]  /*2aa60*/  IMAD.WIDE R158, R199, 0x4, R184 ;  /* 0x00000004c79e7825 */ /* 0x010fc600078e02b8 */
[----:B------:R-:W4:Y:S04]  /*2aa70*/  LDL.LU.64 R184, [R1+0x568] ;  /* 0x0005680001b87983 */ /* 0x000f280000300a00 */
[----:B------:R-:W4:Y:S04]  /*2aa80*/  LDL.LU.64 R186, [R1+0x560] ;  /* 0x0005600001ba7983 */ /* 0x000f280000300a00 */
[----:B------:R-:W4:Y:S04]  /*2aa90*/  LDL.LU.64 R188, [R1+0x558] ;  /* 0x0005580001bc7983 */ /* 0x000f280000300a00 */
[----:B------:R-:W4:Y:S01]  /*2aaa0*/  LDL.LU.64 R190, [R1+0x550] ;  /* 0x0005500001be7983 */ /* 0x000f220000300a00 */
[----:B------:R-:W-:-:S03]  /*2aab0*/  IMAD.WIDE R150, R199, 0x4, R200 ;  /* 0x00000004c7967825 */ /* 0x000fc600078e02c8 */
[----:B------:R-:W-:Y:S01]  /*2aac0*/  STL.64 [R1+0xe18], R158 ;  /* 0x000e189e01007387 */ /* 0x000fe20000100a00 */
[----:B--2---:R-:W-:-:S03]  /*2aad0*/  IMAD.WIDE R160, R199, 0x4, R192 ;  /* 0x00000004c7a07825 */ /* 0x004fc600078e02c0 */
[----:B------:R-:W2:Y:S01]  /*2aae0*/  LDL.LU.64 R192, [R1+0x548] ;  /* 0x0005480001c07983 */ /* 0x000ea20000300a00 */
[----:B------:R-:W-:-:S03]  /*2aaf0*/  IMAD.WIDE R148, R199, 0x4, R202 ;  /* 0x00000004c7947825 */ /* 0x000fc600078e02ca */
[----:B------:R-:W2:Y:S01]  /*2ab00*/  LDL.LU.64 R200, [R1+0x540] ;  /* 0x0005400001c87983 */ /* 0x000ea20000300a00 */
[----:B------:R-:W-:-:S03]  /*2ab10*/  IMAD.WIDE R146, R199, 0x4, R204 ;  /* 0x00000004c7927825 */ /* 0x000fc600078e02cc */
[----:B------:R-:W2:Y:S01]  /*2ab20*/  LDL.LU.64 R202, [R1+0x538] ;  /* 0x0005380001ca7983 */ /* 0x000ea20000300a00 */
[----:B------:R-:W-:-:S03]  /*2ab30*/  IMAD.WIDE R144, R199, 0x4, R206 ;  /* 0x00000004c7907825 */ /* 0x000fc600078e02ce */
[----:B------:R-:W2:Y:S04]  /*2ab40*/  LDL.LU.64 R204, [R1+0x530] ;  /* 0x0005300001cc7983 */ /* 0x000ea80000300a00 */
[----:B------:R-:W2:Y:S04]  /*2ab50*/  LDL.LU.64 R206, [R1+0x528] ;  /* 0x0005280001ce7983 */ /* 0x000ea80000300a00 */
[----:B------:R-:W2:Y:S04]  /*2ab60*/  LDL.LU.64 R208, [R1+0x520] ;  /* 0x0005200001d07983 */ /* 0x000ea80000300a00 */
[----:B------:R-:W2:Y:S01]  /*2ab70*/  LDL.LU.64 R210, [R1+0x518] ;  /* 0x0005180001d27983 */ /* 0x000ea20000300a00 */
[----:B---3--:R-:W-:-:S03]  /*2ab80*/  IMAD.WIDE R164, R199, 0x4, R212 ;  /* 0x00000004c7a47825 */ /* 0x008fc600078e02d4 */
[----:B------:R-:W3:Y:S01]  /*2ab90*/  LDL.64 R212, [R1+0x510] ;  /* 0x0005100001d47983 */ /* 0x000ee20000100a00 */
[----:B------:R-:W-:-:S04]  /*2aba0*/  IMAD.WIDE R174, R199, 0x4, R218 ;  /* 0x00000004c7ae7825 */ /* 0x000fc800078e02da */
[C---:B------:R-:W-:Y:S01]  /*2abb0*/  IMAD.WIDE R176, R199.reuse, 0x4, R216 ;  /* 0x00000004c7b07825 */ /* 0x040fe200078e02d8 */
[----:B------:R-:W-:Y:S03]  /*2abc0*/  STL.64 [R1+0xe20], R174 ;  /* 0x000e20ae01007387 */ /* 0x000fe60000100a00 */
[C---:B------:R-:W-:Y:S02]  /*2abd0*/  IMAD.WIDE R178, R199.reuse, 0x4, R214 ;  /* 0x00000004c7b27825 */ /* 0x040fe400078e02d6 */
[----:B------:R-:W2:Y:S02]  /*2abe0*/  LDL.LU.64 R214, [R1+0x508] ;  /* 0x0005080001d67983 */ /* 0x000ea40000300a00 */
[C---:B------:R-:W-:Y:S02]  /*2abf0*/  IMAD.WIDE R172, R199.reuse, 0x4, R220 ;  /* 0x00000004c7ac7825 */ /* 0x040fe400078e02dc */
[----:B------:R-:W2:Y:S02]  /*2ac00*/  LDL.LU.64 R216, [R1+0x500] ;  /* 0x0005000001d87983 */ /* 0x000ea40000300a00 */
[----:B------:R-:W-:-:S02]  /*2ac10*/  IMAD.WIDE R180, R199, 0x4, R222 ;  /* 0x00000004c7b47825 */ /* 0x000fc400078e02de */
[----:B------:R-:W2:Y:S02]  /*2ac20*/  LDL.LU.64 R218, [R1+0x4f8] ;  /* 0x0004f80001da7983 */ /* 0x000ea40000300a00 */
[C---:B------:R-:W-:Y:S02]  /*2ac30*/  IMAD.WIDE R170, R199.reuse, 0x4, R224 ;  /* 0x00000004c7aa7825 */ /* 0x040fe400078e02e0 */
[----:B------:R-:W2:Y:S02]  /*2ac40*/  LDL.LU.64 R220, [R1+0x4f0] ;  /* 0x0004f00001dc7983 */ /* 0x000ea40000300a00 */
[C---:B------:R-:W-:Y:S02]  /*2ac50*/  IMAD.WIDE R182, R199.reuse, 0x4, R226 ;  /* 0x00000004c7b67825 */ /* 0x040fe400078e02e2 */
[----:B------:R-:W2:Y:S02]  /*2ac60*/  LDL.LU.64 R222, [R1+0x4e8] ;  /* 0x0004e80001de7983 */ /* 0x000ea40000300a00 */
[----:B------:R-:W-:-:S02]  /*2ac70*/  IMAD.WIDE R168, R199, 0x4, R228 ;  /* 0x00000004c7a87825 */ /* 0x000fc400078e02e4 */
[----:B------:R-:W2:Y:S02]  /*2ac80*/  LDL.LU.64 R224, [R1+0x4e0] ;  /* 0x0004e00001e07983 */ /* 0x000ea40000300a00 */
[----:B----4-:R-:W-:-:S05]  /*2ac90*/  IMAD.WIDE R190, R199, 0x4, R190 ;  /* 0x00000004c7be7825 */ /* 0x010fca00078e02be */
[----:B------:R-:W-:Y:S04]  /*2aca0*/  STL.64 [R1+0xe28], R190 ;  /* 0x000e28be01007387 */ /* 0x000fe80000100a00 */
[----:B------:R-:W4:Y:S04]  /*2acb0*/  LDL.LU.64 R226, [R1+0x4d8] ;  /* 0x0004d80001e27983 */ /* 0x000f280000300a00 */
[----:B------:R-:W2:Y:S01]  /*2acc0*/  LDL.64 R228, [R1+0x4d0] ;  /* 0x0004d00001e47983 */ /* 0x000ea20000100a00 */
[----:B------:R-:W-:-:S03]  /*2acd0*/  IMAD.WIDE R166, R199, 0x4, R230 ;  /* 0x00000004c7a67825 */ /* 0x000fc600078e02e6 */
[----:B------:R-:W4:Y:S04]  /*2ace0*/  LDL.LU.64 R230, [R1+0x4c8] ;  /* 0x0004c80001e67983 */ /* 0x000f280000300a00 */
[----:B------:R-:W4:Y:S04]  /*2acf0*/  LDL.LU.64 R232, [R1+0x4c0] ;  /* 0x0004c00001e87983 */ /* 0x000f280000300a00 */
[----:B------:R-:W4:Y:S04]  /*2ad00*/  LDL.LU.64 R234, [R1+0x4b8] ;  /* 0x0004b80001ea7983 */ /* 0x000f280000300a00 */
[----:B------:R-:W4:Y:S01]  /*2ad10*/  LDL.LU.64 R236, [R1+0x4b0] ;  /* 0x0004b00001ec7983 */ /* 0x000f220000300a00 */
[----:B------:R-:W-:-:S03]  /*2ad20*/  IMAD.WIDE R244, R199, 0x4, R244 ;  /* 0x00000004c7f47825 */ /* 0x000fc600078e02f4 */
[----:B------:R-:W4:Y:S04]  /*2ad30*/  LDL.LU.64 R238, [R1+0x4a8] ;  /* 0x0004a80001ee7983 */ /* 0x000f280000300a00 */
[----:B------:R-:W4:Y:S01]  /*2ad40*/  LDL.LU.64 R240, [R1+0x4a0] ;  /* 0x0004a00001f07983 */ /* 0x000f220000300a00 */
[----:B---3--:R-:W-:-:S03]  /*2ad50*/  IMAD.WIDE R212, R199, 0x4, R212 ;  /* 0x00000004c7d47825 */ /* 0x008fc600078e02d4 */
[----:B------:R-:W3:Y:S04]  /*2ad60*/  LDL.LU.64 R242, [R1+0x498] ;  /* 0x0004980001f27983 */ /* 0x000ee80000300a00 */
[----:B------:R1:W-:Y:S04]  /*2ad70*/  STL.64 [R1+0xe30], R212 ;  /* 0x000e30d401007387 */ /* 0x0003e80000100a00 */
[----:B-1----:R-:W3:Y:S04]  /*2ad80*/  LDL.LU.64 R212, [R1+0x490] ;  /* 0x0004900001d47983 */ /* 0x002ee80000300a00 */
        /* <DEDUP_REMOVED lines=12> */
[----:B------:R-:W4:Y:S01]  /*2ae50*/  LDL.64 R248, [R1+0xa8] ;  /* 0x0000a80001f87983 */ /* 0x000f220000100a00 */
[----:B--2---:R-:W-:-:S05]  /*2ae60*/  IMAD.WIDE R228, R199, 0x4, R228 ;  /* 0x00000004c7e47825 */ /* 0x004fca00078e02e4 */
[----:B------:R1:W-:Y:S04]  /*2ae70*/  STL.64 [R1+0xe38], R228 ;  /* 0x000e38e401007387 */ /* 0x0003e80000100a00 */
[----:B-1----:R-:W2:Y:S04]  /*2ae80*/  LDL.LU.64 R228, [R1+0x28] ;  /* 0x0000280001e47983 */ /* 0x002ea80000300a00 */
[----:B------:R1:W-:Y:S04]  /*2ae90*/  STL.64 [R1+0xe40], R244 ;  /* 0x000e40f401007387 */ /* 0x0003e80000100a00 */
[----:B-1----:R-:W2:Y:S04]  /*2aea0*/  LDL.64 R244, [R1+0x448] ;  /* 0x0004480001f47983 */ /* 0x002ea80000100a00 */
[----:B---3--:R1:W-:Y:S02]  /*2aeb0*/  LDGSTS.E [R197+0x60000], [R212.64], P1 ;  /* 0x60000000d4c57fae */ /* 0x0083e4000892184c */
[----:B-1----:R-:W-:-:S05]  /*2aec0*/  IMAD.WIDE R212, R199, 0x4, R212 ;  /* 0x00000004c7d47825 */ /* 0x002fca00078e02d4 */
[----:B------:R1:W-:Y:S04]  /*2aed0*/  STL.64 [R1+0x490], R212 ;  /* 0x000490d401007387 */ /* 0x0003e80000100a00 */
[----:B-1----:R-:W3:Y:S04]  /*2aee0*/  LDL.LU.64 R212, [R1+0x20] ;  /* 0x0000200001d47983 */ /* 0x002ee80000300a00 */
        /* <DEDUP_REMOVED lines=18> */
[----:B------:R3:W-:Y:S04]  /*2b010*/  LDGSTS.E [R197+0x71000], [R246.64], P1 ;  /* 0x71000000f6c57fae */ /* 0x0007e8000892184c */
[----:B-1----:R-:W3:Y:S04]  /*2b020*/  LDL.LU.64 R194, [R1+0x10a0] ;  /* 0x0010a00001c27983 */ /* 0x002ee80000300a00 */
[----:B--2---:R-:W2:Y:S04]  /*2b030*/  LDL.LU.64 R190, [R1+0x488] ;  /* 0x0004880001be7983 */ /* 0x004ea80000300a00 */
[----:B------:R-:W3:Y:S04]  /*2b040*/  LDL.64 R244, [R1+0x440] ;  /* 0x0004400001f47983 */ /* 0x000ee80000100a00 */
[----:B----4-:R-:W4:Y:S04]  /*2b050*/  LDL.64 R174, [R1+0x3f0] ;  /* 0x0003f00001ae7983 */ /* 0x010f280000100a00 */
        /* <DEDUP_REMOVED lines=10> */
[----:B------:R-:W-:-:S03]  /*2b100*/  IMAD.WIDE R32, R199, 0x4, R32 ;  /* 0x00000004c7207825 */ /* 0x000fc600078e0220 */
[----:B------:R-:W-:Y:S01]  /*2b110*/  STL.64 [R1+0xe48], R228 ;  /* 0x000e48e401007387 */ /* 0x000fe20000100a00 */
[----:B------:R-:W-:-:S03]  /*2b120*/  IMAD.WIDE R48, R199, 0x4, R48 ;  /* 0x00000004c7307825 */ /* 0x000fc600078e0230 */
[----:B------:R-:W-:Y:S01]  /*2b130*/  STL.64 [R1+0xe50], R246 ;  /* 0x000e50f601007387 */ /* 0x000fe20000100a00 */
[----:B------:R-:W-:-:S03]  /*2b140*/  IMAD.WIDE R64, R199, 0x4, R64 ;  /* 0x00000004c7407825 */ /* 0x000fc600078e0240 */
[----:B------:R1:W-:Y:S01]  /*2b150*/  LDGSTS.E [R197+0x72000], [R16.64], P1 ;  /* 0x7200000010c57fae */ /* 0x0003e2000892184c */
[----:B------:R-:W-:-:S03]  /*2b160*/  IMAD.WIDE R80, R199, 0x4, R80 ;  /* 0x00000004c7507825 */ /* 0x000fc600078e0250 */
[----:B------:R-:W-:Y:S01]  /*2b170*/  STL.64 [R1+0xe58], R16 ;  /* 0x000e581001007387 */ /* 0x000fe20000100a00 */
[----:B------:R-:W-:-:S03]  /*2b180*/  IMAD.WIDE R96, R199, 0x4, R96 ;  /* 0x00000004c7607825 */ /* 0x000fc600078e0260 */
[----:B------:R1:W-:Y:S01]  /*2b190*/  LDGSTS.E [R197+0x73000], [R32.64], P1 ;  /* 0x7300000020c57fae */ /* 0x0003e2000892184c */
[----:B------:R-:W-:-:S03]  /*2b1a0*/  IMAD.WIDE R112, R199, 0x4, R112 ;  /* 0x00000004c7707825 */ /* 0x000fc600078e0270 */
[----:B------:R-:W-:Y:S01]  /*2b1b0*/  STL.64 [R1+0xe60], R32 ;  /* 0x000e602001007387 */ /* 0x000fe20000100a00 */
[----:B------:R-:W-:-:S03]  /*2b1c0*/  IMAD.WIDE R128, R199, 0x4, R128 ;  /* 0x00000004c7807825 */ /* 0x000fc600078e0280 */
[----:B------:R1:W-:Y:S04]  /*2b1d0*/  LDGSTS.E [R197+0x74000], [R48.64], P1 ;  /* 0x7400000030c57fae */ /* 0x0003e8000892184c */
[----:B------:R-:W-:Y:S04]  /*2b1e0*/  STL.64 [R1+0xe68], R48 ;  /* 0x000e683001007387 */ /* 0x000fe80000100a00 */
[----:B------:R1:W-:Y:S04]  /*2b1f0*/  LDGSTS.E [R197+0x75000], [R64.64], P1 ;  /* 0x7500000040c57fae */ /* 0x0003e8000892184c */
[----:B------:R1:W-:Y:S01]  /*2b200*/  STL.64 [R1+0xe70], R64 ;  /* 0x000e704001007387 */ /* 0x0003e20000100a00 */
[----:B------:R-:W-:-:S03]  /*2b210*/  IMAD.WIDE R192, R199, 0x4, R192 ;  /* 0x00000004c7c07825 */ /* 0x000fc600078e02c0 */
        /* <DEDUP_REMOVED lines=17> */
[----:B-1----:R-:W4:Y:S01]  /*2b330*/  LDL.LU.64 R192, [R1+0xa0] ;  /* 0x0000a00001c07983 */ /* 0x002f220000300a00 */
[----:B------:R-:W-:Y:S01]  /*2b340*/  IMAD.WIDE R214, R199, 0x4, R214 ;  /* 0x00000004c7d67825 */ /* 0x000fe200078e02d6 */
[----:B------:R-:W-:-:S03]  /*2b350*/  LOP3.LUT R127, R197, 0x10, RZ, 0x3c, !PT ;  /* 0x00000010c57f7812 */ /* 0x000fc600078e3cff */
[C---:B------:R-:W-:Y:S01]  /*2b360*/  IMAD.WIDE R230, R199.reuse, 0x4, R230 ;  /* 0x00000004c7e67825 */ /* 0x040fe200078e02e6 */
[----:B------:R1:W-:Y:S04]  /*2b370*/  LDGSTS.E [R197+0x7e000], [R214.64], P1 ;  /* 0x7e000000d6c57fae */ /* 0x0003e8000892184c */
[----:B------:R1:W-:Y:S04]  /*2b380*/  LDGSTS.E [R197+0x7f000], [R230.64], P1 ;  /* 0x7f000000e6c57fae */ /* 0x0003e8000892184c */
[----:B------:R-:W-:Y:S04]  /*2b390*/  STL.64 [R1+0xeb8], R214 ;  /* 0x000eb8d601007387 */ /* 0x000fe80000100a00 */
[----:B------:R-:W-:Y:S04]  /*2b3a0*/  STL.64 [R1+0xec0], R230 ;  /* 0x000ec0e601007387 */ /* 0x000fe80000100a00 */
[----:B------:R-:W4:Y:S04]  /*2b3b0*/  LDL.LU.64 R176, [R1+0x98] ;  /* 0x0000980001b07983 */ /* 0x000f280000300a00 */
[----:B------:R-:W4:Y:S04]  /*2b3c0*/  LDL.LU.64 R48, [R1+0x58] ;  /* 0x0000580001307983 */ /* 0x000f280000300a00 */
[----:B--2---:R2:W-:Y:S04]  /*2b3d0*/  LDGSTS.E [R127+0x60200], [R190.64], P1 ;  /* 0x60200000be7f7fae */ /* 0x0045e8000892184c */
[----:B---3--:R3:W-:Y:S04]  /*2b3e0*/  LDGSTS.E [R127+0x61200], [R244.64], P1 ;  /* 0x61200000f47f7fae */ /* 0x0087e8000892184c */
[----:B----4-:R3:W-:Y:S04]  /*2b3f0*/  LDGSTS.E [R127+0x62200], [R174.64], P1 ;  /* 0x62200000ae7f7fae */ /* 0x0107e8000892184c */
        /* <DEDUP_REMOVED lines=10> */
[----:B------:R-:W-:Y:S04]  /*2b4a0*/  STL.64 [R1+0x488], R16 ;  /* 0x0004881001007387 */ /* 0x000fe80000100a00 */
[----:B------:R1:W-:Y:S04]  /*2b4b0*/  LDGSTS.E [R127+0x6c200], [R248.64], P1 ;  /* 0x6c200000f87f7fae */ /* 0x0003e8000892184c */
[----:B--2---:R-:W2:Y:S04]  /*2b4c0*/  LDL.LU.64 R190, [R1+0x18] ;  /* 0x0000180001be7983 */ /* 0x004ea80000300a00 */
[----:B------:R1:W-:Y:S04]  /*2b4d0*/  LDGSTS.E [R127+0x6d200], [R194.64], P1 ;  /* 0x6d200000c27f7fae */ /* 0x0003e8000892184c */
[----:B-1----:R-:W2:Y:S04]  /*2b4e0*/  LDL.LU.64 R194, [R1+0x1098] ;  /* 0x0010980001c27983 */ /* 0x002ea80000300a00 */
[----:B------:R-:W2:Y:S04]  /*2b4f0*/  LDL.LU.64 R110, [R1+0x480] ;  /* 0x00048000016e7983 */ /* 0x000ea80000300a00 */
[----:B------:R-:W3:Y:S04]  /*2b500*/  LDL.64 R94, [R1+0x438] ;  /* 0x00043800015e7983 */ /* 0x000ee80000100a00 */
[----:B------:R-:W3:Y:S04]  /*2b510*/  LDL.64 R78, [R1+0x3e8] ;  /* 0x0003e800014e7983 */ /* 0x000ee80000100a00 */
[----:B------:R-:W3:Y:S04]  /*2b520*/  LDL.64 R62, [R1+0x398] ;  /* 0x00039800013e7983 */ /* 0x000ee80000100a00 */
[----:B------:R-:W3:Y:S04]  /*2b530*/  LDL.64 R46, [R1+0x358] ;  /* 0x00035800012e7983 */ /* 0x000ee80000100a00 */
[----:B------:R-:W3:Y:S04]  /*2b540*/  LDL.64 R30, [R1+0x318] ;  /* 0x00031800011e7983 */ /* 0x000ee80000100a00 */
[----:B------:R-:W3:Y:S04]  /*2b550*/  LDL.64 R14, [R1+0x2d8] ;  /* 0x0002d800010e7983 */ /* 0x000ee80000100a00 */
[----:B------:R-:W3:Y:S01]  /*2b560*/  LDL.64 R248, [R1+0x298] ;  /* 0x0002980001f87983 */ /* 0x000ee20000100a00 */
        /* <DEDUP_REMOVED lines=11> */
[----:B------:R-:W-:Y:S01]  /*2b620*/  IMAD.WIDE R232, R199, 0x4, R232 ;  /* 0x00000004c7e87825 */ /* 0x000fe200078e02e8 */
        /* <DEDUP_REMOVED lines=13> */
[----:B------:R1:W-:Y:S04]  /*2b700*/  STL.64 [R1+0xef0], R34 ;  /* 0x000ef02201007387 */ /* 0x0003e80000100a00 */
[----:B------:R2:W-:Y:S04]  /*2b710*/  LDGSTS.E [R127+0x75200], [R66.64], P1 ;  /* 0x75200000427f7fae */ /* 0x0005e8000892184c */
[----:B------:R2:W-:Y:S04]  /*2b720*/  LDGSTS.E [R127+0x76200], [R82.64], P1 ;  /* 0x76200000527f7fae */ /* 0x0005e8000892184c */
[----:B-1----:R-:W4:Y:S04]  /*2b730*/  LDL.LU.64 R34, [R1+0x198] ;  /* 0x0001980001227983 */ /* 0x002f280000300a00 */
[----:B------:R-:W-:Y:S04]  /*2b740*/  STL.64 [R1+0xef8], R50 ;  /* 0x000ef83201007387 */ /* 0x000fe80000100a00 */
        /* <DEDUP_REMOVED lines=22> */
[----:B-1----:R-:W4:Y:S01]  /*2b8b0*/  LDL.LU.64 R232, [R1+0x158] ;  /* 0x0001580001e87983 */ /* 0x002f220000300a00 */
[----:B------:R-:W-:-:S03]  /*2b8c0*/  LOP3.LUT R0, R197, 0x20, RZ, 0x3c, !PT ;  /* 0x00000020c5007812 */ /* 0x000fc600078e3cff */
[----:B------:R-:W4:Y:S04]  /*2b8d0*/  LDL.LU.64 R162, [R1+0x208] ;  /* 0x0002080001a27983 */ /* 0x000f280000300a00 */
[----:B------:R-:W4:Y:S01]  /*2b8e0*/  LDL.LU.64 R216, [R1+0x150] ;  /* 0x0001500001d87983 */ /* 0x000f220000300a00 */
[----:B--2---:R-:W-:-:S03]  /*2b8f0*/  IMAD.WIDE R2, R199, 0x4, R110 ;  /* 0x00000004c7027825 */ /* 0x004fc600078e026e */
[----:B------:R1:W-:Y:S04]  /*2b900*/  LDGSTS.E [R0+0x60400], [R110.64], P1 ;  /* 0x604000006e007fae */ /* 0x0003e8000892184c */
[----:B---3--:R1:W-:Y:S04]  /*2b910*/  LDGSTS.E [R0+0x61400], [R94.64], P1 ;  /* 0x614000005e007fae */ /* 0x0083e8000892184c */
[----:B------:R1:W-:Y:S04]  /*2b920*/  LDGSTS.E [R0+0x62400], [R78.64], P1 ;  /* 0x624000004e007fae */ /* 0x0003e8000892184c */
[----:B------:R2:W-:Y:S04]  /*2b930*/  STL.64 [R1+0x480], R2 ;  /* 0x0004800201007387 */ /* 0x0005e80000100a00 */
[----:B------:R3:W-:Y:S04]  /*2b940*/  LDGSTS.E [R0+0x63400], [R62.64], P1 ;  /* 0x634000003e007fae */ /* 0x0007e8000892184c */
[----:B------:R-:W3:Y:S04]  /*2b950*/  LDL.LU.64 R244, [R1+0x110] ;  /* 0x0001100001f47983 */ /* 0x000ee80000300a00 */
[----:B------:R1:W-:Y:S04]  /*2b960*/  LDGSTS.E [R0+0x64400], [R46.64], P1 ;  /* 0x644000002e007fae */ /* 0x0003e8000892184c */
[----:B--2---:R-:W2:Y:S04]  /*2b970*/  LDL.LU.64 R2, [R1+0xd0] ;  /* 0x0000d00001027983 */ /* 0x004ea80000300a00 */
[----:B------:R1:W-:Y:S04]  /*2b980*/  LDGSTS.E [R0+0x65400], [R30.64], P1 ;  /* 0x654000001e007fae */ /* 0x0003e8000892184c */
[----:B------:R-:W2:Y:S04]  /*2b990*/  LDL.LU.64 R160, [R1+0x90] ;  /* 0x0000900001a07983 */ /* 0x000ea80000300a00 */
[----:B------:R1:W-:Y:S04]  /*2b9a0*/  LDGSTS.E [R0+0x66400], [R14.64], P1 ;  /* 0x664000000e007fae */ /* 0x0003e8000892184c */
[----:B------:R-:W2:Y:S04]  /*2b9b0*/  LDL.LU.64 R32, [R1+0x50] ;  /* 0x0000500001207983 */ /* 0x000ea80000300a00 */
[----:B------:R1:W-:Y:S04]  /*2b9c0*/  LDGSTS.E [R0+0x67400], [R248.64], P1 ;  /* 0x67400000f8007fae */ /* 0x0003e8000892184c */
[----:B------:R-:W2:Y:S04]  /*2b9d0*/  LDL.LU.64 R174, [R1+0x10] ;  /* 0x0000100001ae7983 */ /* 0x000ea80000300a00 */
[----:B------:R1:W-:Y:S04]  /*2b9e0*/  LDGSTS.E [R0+0x68400], [R194.64], P1 ;  /* 0x68400000c2007fae */ /* 0x0003e8000892184c */
[----:B-1----:R-:W2:Y:S04]  /*2b9f0*/  LDL.LU.64 R194, [R1+0x1090] ;  /* 0x0010900001c27983 */ /* 0x002ea80000300a00 */
[----:B------:R-:W2:Y:S04]  /*2ba00*/  LDL.LU.64 R30, [R1+0x478] ;  /* 0x00047800011e7983 */ /* 0x000ea80000300a00 */
[----:B------:R-:W2:Y:S01]  /*2ba10*/  LDL.64 R248, [R1+0x428] ;  /* 0x0004280001f87983 */ /* 0x000ea20000100a00 */
        /* <DEDUP_REMOVED lines=10> */
[----:B------:R-:W-:Y:S01]  /*2bac0*/  LOP3.LUT R15, R197, 0x30, RZ, 0x3c, !PT ;  /* 0x00000030c50f7812 */ /* 0x000fe200078e3cff */
[----:B----4-:R1:W-:Y:S04]  /*2bad0*/  LDGSTS.E [R0+0x69400], [R178.64], P1 ;  /* 0x69400000b2007fae */ /* 0x0103e8000892184c */
[----:B------:R-:W-:Y:S04]  /*2bae0*/  STL.64 [R1+0xf98], R178 ;  /* 0x000f98b201007387 */ /* 0x000fe80000100a00 */
[----:B------:R4:W-:Y:S04]  /*2baf0*/  LDGSTS.E [R0+0x6a400], [R34.64], P1 ;  /* 0x6a40000022007fae */ /* 0x0009e8000892184c */
[----:B------:R4:W-:Y:S04]  /*2bb00*/  STL.64 [R1+0xf80], R34 ;  /* 0x000f802201007387 */ /* 0x0009e80000100a00 */
[----:B----4-:R-:W4:Y:S04]  /*2bb10*/  LDL.LU.64 R34, [R1+0x290] ;  /* 0x0002900001227983 */ /* 0x010f280000300a00 */
        /* <DEDUP_REMOVED lines=23> */
[----:B---3--:R-:W3:Y:S04]  /*2bc90*/  LDL.LU.64 R36, [R1+0x250] ;  /* 0x0002500001247983 */ /* 0x008ee80000300a00 */
        /* <DEDUP_REMOVED lines=8> */
[----:B------:R1:W-:Y:S04]  /*2bd20*/  LDGSTS.E [R0+0x79400], [R132.64], P1 ;  /* 0x7940000084007fae */ /* 0x0003e8000892184c */
[----:B------:R-:W-:Y:S04]  /*2bd30*/  STL.64 [R1+0xfd8], R132 ;  /* 0x000fd88401007387 */ /* 0x000fe80000100a00 */
[----:B------:R1:W-:Y:S04]  /*2bd40*/  LDGSTS.E [R0+0x7a400], [R148.64], P1 ;  /* 0x7a40000094007fae */ /* 0x0003e8000892184c */
        /* <DEDUP_REMOVED lines=9> */
[----:B------:R1:W-:Y:S01]  /*2bde0*/  STL.64 [R1+0x1000], R218 ;  /* 0x001000da01007387 */ /* 0x0003e20000100a00 */
[----:B--2---:R-:W-:-:S03]  /*2bdf0*/  IMAD.WIDE R4, R199, 0x4, R30 ;  /* 0x00000004c7047825 */ /* 0x004fc600078e021e */
[----:B------:R2:W-:Y:S04]  /*2be00*/  LDGSTS.E [R0+0x7f400], [R234.64], P1 ;  /* 0x7f400000ea007fae */ /* 0x0005e8000892184c */
[----:B------:R2:W-:Y:S04]  /*2be10*/  LDGSTS.E [R15+0x60600], [R30.64], P1 ;  /* 0x606000001e0f7fae */ /* 0x0005e8000892184c */
[----:B-1----:R-:W3:Y:S04]  /*2be20*/  LDL.LU.64 R218, [R1+0x390] ;  /* 0x0003900001da7983 */ /* 0x002ee80000300a00 */
        /* <DEDUP_REMOVED lines=15> */
[----:B------:R1:W-:Y:S04]  /*2bf20*/  LDGSTS.E [R15+0x61600], [R248.64], P1 ;  /* 0x61600000f80f7fae */ /* 0x0003e8000892184c */
[----:B------:R-:W4:Y:S04]  /*2bf30*/  LDL.LU.64 R158, [R1+0x8] ;  /* 0x00000800019e7983 */ /* 0x000f280000300a00 */
[----:B------:R1:W-:Y:S04]  /*2bf40*/  LDGSTS.E [R15+0x62600], [R194.64], P1 ;  /* 0x62600000c20f7fae */ /* 0x0003e8000892184c */
[----:B-1----:R-:W4:Y:S04]  /*2bf50*/  LDL.LU.64 R194, [R1+0x1088] ;  /* 0x0010880001c27983 */ /* 0x002f280000300a00 */
[----:B------:R-:W4:Y:S04]  /*2bf60*/  LDL.LU.64 R248, [R1+0x470] ;  /* 0x0004700001f87983 */ /* 0x000f280000300a00 */
[----:B------:R-:W4:Y:S01]  /*2bf70*/  LDL.LU.64 R62, [R1+0x420] ;  /* 0x00042000013e7983 */ /* 0x000f220000300a00 */
        /* <DEDUP_REMOVED lines=8> */
[----:B--2---:R-:W-:-:S03]  /*2c000*/  LOP3.LUT R0, R197, 0x40, RZ, 0x3c, !PT ;  /* 0x00000040c5007812 */ /* 0x004fc600078e3cff */
[----:B------:R-:W-:-:S04]  /*2c010*/  IMAD.WIDE R204, R199, 0x4, R204 ;  /* 0x00000004c7cc7825 */ /* 0x000fc800078e02cc */
[----:B------:R-:W-:-:S04]  /*2c020*/  IMAD.WIDE R220, R199, 0x4, R220 ;  /* 0x00000004c7dc7825 */ /* 0x000fc800078e02dc */
[C---:B------:R-:W-:Y:S01]  /*2c030*/  IMAD.WIDE R236, R199.reuse, 0x4, R236 ;  /* 0x00000004c7ec7825 */ /* 0x040fe200078e02ec */
[----:B---3--:R1:W-:Y:S04]  /*2c040*/  LDGSTS.E [R15+0x63600], [R218.64], P1 ;  /* 0x63600000da0f7fae */ /* 0x0083e8000892184c */
[----:B------:R-:W-:Y:S04]  /*2c050*/  STL.64 [R1+0x1038], R218 ;  /* 0x001038da01007387 */ /* 0x000fe80000100a00 */
[----:B------:R1:W-:Y:S04]  /*2c060*/  LDGSTS.E [R15+0x64600], [R148.64], P1 ;  /* 0x64600000940f7fae */ /* 0x0003e8000892184c */
[----:B------:R-:W-:Y:S04]  /*2c070*/  STL.64 [R1+0x1020], R148 ;  /* 0x0010209401007387 */ /* 0x000fe80000100a00 */
[----:B------:R2:W-:Y:S04]  /*2c080*/  LDGSTS.E [R15+0x65600], [R84.64], P1 ;  /* 0x65600000540f7fae */ /* 0x0005e8000892184c */
[----:B------:R2:W-:Y:S04]  /*2c090*/  STL.64 [R1+0x1010], R84 ;  /* 0x0010105401007387 */ /* 0x0005e80000100a00 */
[----:B----4-:R1:W-:Y:S04]  /*2c0a0*/  LDGSTS.E [R15+0x66600], [R20.64], P1 ;  /* 0x66600000140f7fae */ /* 0x0103e8000892184c */
[----:B------:R3:W-:Y:S04]  /*2c0b0*/  LDGSTS.E [R15+0x67600], [R34.64], P1 ;  /* 0x67600000220f7fae */ /* 0x0007e8000892184c */
[----:B--2---:R-:W2:Y:S04]  /*2c0c0*/  LDL.LU.64 R84, [R1+0x3d8] ;  /* 0x0003d80001547983 */ /* 0x004ea80000300a00 */
        /* <DEDUP_REMOVED lines=14> */
[----:B------:R-:W-:Y:S04]  /*2c1b0*/  STL.64 [R1+0x1068], R160 ;  /* 0x001068a001007387 */ /* 0x000fe80000100a00 */
[----:B------:R1:W-:Y:S01]  /*2c1c0*/  LDGSTS.E [R15+0x6e600], [R160.64], P1 ;  /* 0x6e600000a00f7fae */ /* 0x0003e2000892184c */
[----:B----4-:R-:W-:-:S03]  /*2c1d0*/  IMAD.WIDE R2, R199, 0x4, R248 ;  /* 0x00000004c7027825 */ /* 0x010fc600078e02f8 */
[----:B------:R-:W-:Y:S04]  /*2c1e0*/  STL.64 [R1+0x1070], R32 ;  /* 0x0010702001007387 */ /* 0x000fe80000100a00 */
[----:B------:R1:W-:Y:S04]  /*2c1f0*/  LDGSTS.E [R15+0x6f600], [R32.64], P1 ;  /* 0x6f600000200f7fae */ /* 0x0003e8000892184c */
[----:B------:R-:W-:Y:S04]  /*2c200*/  STL.64 [R1+0x1078], R174 ;  /* 0x001078ae01007387 */ /* 0x000fe80000100a00 */
[----:B------:R1:W-:Y:S04]  /*2c210*/  LDGSTS.E [R15+0x70600], [R174.64], P1 ;  /* 0x70600000ae0f7fae */ /* 0x0003e8000892184c */
[----:B------:R-:W4:Y:S04]  /*2c220*/  LDL.LU.64 R30, [R1+0x468] ;  /* 0x00046800011e7983 */ /* 0x000f280000300a00 */
[----:B------:R1:W-:Y:S04]  /*2c230*/  LDGSTS.E [R15+0x71600], [R6.64], P1 ;  /* 0x71600000060f7fae */ /* 0x0003e8000892184c */
[----:B---3--:R-:W3:Y:S04]  /*2c240*/  LDL.LU.64 R34, [R1+0x418] ;  /* 0x0004180001227983 */ /* 0x008ee80000300a00 */
[----:B------:R1:W-:Y:S04]  /*2c250*/  LDGSTS.E [R15+0x72600], [R22.64], P1 ;  /* 0x72600000160f7fae */ /* 0x0003e8000892184c */
[----:B------:R1:W-:Y:S04]  /*2c260*/  STL.64 [R1+0x470], R2 ;  /* 0x0004700201007387 */ /* 0x0003e80000100a00 */
[----:B------:R1:W-:Y:S04]  /*2c270*/  LDGSTS.E [R15+0x73600], [R38.64], P1 ;  /* 0x73600000260f7fae */ /* 0x0003e8000892184c */
[----:B------:R-:W3:Y:S04]  /*2c280*/  LDL.LU.64 R234, [R1+0x3c8] ;  /* 0x0003c80001ea7983 */ /* 0x000ee80000300a00 */
        /* <DEDUP_REMOVED lines=27> */
[----:B-1----:R-:W3:Y:S01]  /*2c440*/  LDL.LU.64 R248, [R1] ;  /* 0x0000000001f87983 */ /* 0x002ee20000300a00 */
        /* <DEDUP_REMOVED lines=10> */
[----:B------:R-:W3:Y:S02]  /*2c4f0*/  LDL.LU.64 R148, [R1+0x410] ;  /* 0x0004100001947983 */ /* 0x000ee40000300a00 */
[C---:B------:R-:W-:Y:S02]  /*2c500*/  IMAD.WIDE R206, R199.reuse, 0x4, R206 ;  /* 0x00000004c7ce7825 */ /* 0x040fe400078e02ce */
[----:B------:R-:W3:Y:S02]  /*2c510*/  LDL.LU.64 R126, [R1+0x3c0] ;  /* 0x0003c000017e7983 */ /* 0x000ee40000300a00 */
[----:B------:R-:W-:-:S04]  /*2c520*/  IMAD.WIDE R222, R199, 0x4, R222 ;  /* 0x00000004c7de7825 */ /* 0x000fc800078e02de */
[C---:B------:R-:W-:Y:S01]  /*2c530*/  IMAD.WIDE R238, R199.reuse, 0x4, R238 ;  /* 0x00000004c7ee7825 */ /* 0x040fe200078e02ee */
        /* <DEDUP_REMOVED lines=53> */
[----:B------:R4:W-:Y:S04]  /*2c890*/  STL.64 [R1+0x468], R2 ;  /* 0x0004680201007387 */ /* 0x0009e80000100a00 */
[----:B------:R2:W-:Y:S01]  /*2c8a0*/  LDGSTS.E [R15+0x6fa00], [R246.64], P1 ;  /* 0x6fa00000f60f7fae */ /* 0x0005e2000892184c */
[----:B------:R-:W-:-:S03]  /*2c8b0*/  IMAD.WIDE R186, R199, 0x4, R186 ;  /* 0x00000004c7ba7825 */ /* 0x000fc600078e02ba */
[----:B------:R-:W3:Y:S04]  /*2c8c0*/  LDL.LU.64 R110, [R1+0x378] ;  /* 0x00037800016e7983 */ /* 0x000ee80000300a00 */
[----:B------:R1:W-:Y:S04]  /*2c8d0*/  LDGSTS.E [R15+0x70a00], [R248.64], P1 ;  /* 0x70a00000f80f7fae */ /* 0x0003e8000892184c */
[----:B------:R1:W-:Y:S04]  /*2c8e0*/  LDGSTS.E [R15+0x71a00], [R10.64], P1 ;  /* 0x71a000000a0f7fae */ /* 0x0003e8000892184c */
[----:B------:R1:W-:Y:S04]  /*2c8f0*/  LDGSTS.E [R15+0x72a00], [R26.64], P1 ;  /* 0x72a000001a0f7fae */ /* 0x0003e8000892184c */
[----:B------:R1:W-:Y:S04]  /*2c900*/  LDGSTS.E [R15+0x73a00], [R42.64], P1 ;  /* 0x73a000002a0f7fae */ /* 0x0003e8000892184c */
[----:B------:R1:W-:Y:S01]  /*2c910*/  LDGSTS.E [R15+0x74a00], [R58.64], P1 ;  /* 0x74a000003a0f7fae */ /* 0x0003e2000892184c */
[----:B------:R-:W-:-:S03]  /*2c920*/  IMAD.WIDE R208, R199, 0x4, R208 ;  /* 0x00000004c7d07825 */ /* 0x000fc600078e02d0 */
[----:B--2---:R-:W2:Y:S04]  /*2c930*/  LDL.LU.64 R30, [R1+0x338] ;  /* 0x00033800011e7983 */ /* 0x004ea80000300a00 */
[----:B------:R1:W-:Y:S01]  /*2c940*/  LDGSTS.E [R15+0x75a00], [R74.64], P1 ;  /* 0x75a000004a0f7fae */ /* 0x0003e2000892184c */
[----:B------:R-:W-:-:S03]  /*2c950*/  IMAD.WIDE R224, R199, 0x4, R224 ;  /* 0x00000004c7e07825 */ /* 0x000fc600078e02e0 */
[----:B------:R-:W2:Y:S04]  /*2c960*/  LDL.LU.64 R52, [R1+0x2f8] ;  /* 0x0002f80001347983 */ /* 0x000ea80000300a00 */
[----:B------:R4:W-:Y:S01]  /*2c970*/  LDGSTS.E [R15+0x76a00], [R90.64], P1 ;  /* 0x76a000005a0f7fae */ /* 0x0009e2000892184c */
[----:B------:R-:W-:-:S03]  /*2c980*/  IMAD.WIDE R240, R199, 0x4, R240 ;  /* 0x00000004c7f07825 */ /* 0x000fc600078e02f0 */
[----:B------:R-:W2:Y:S04]  /*2c990*/  LDL.LU.64 R164, [R1+0x2b8] ;  /* 0x0002b80001a47983 */ /* 0x000ea80000300a00 */
[----:B------:R4:W-:Y:S01]  /*2c9a0*/  LDGSTS.E [R15+0x77a00], [R106.64], P1 ;  /* 0x77a000006a0f7fae */ /* 0x0009e2000892184c */
[----:B-1----:R-:W-:-:S03]  /*2c9b0*/  LOP3.LUT R0, R197, 0x60, RZ, 0x3c, !PT ;  /* 0x00000060c5007812 */ /* 0x002fc600078e3cff */
[----:B------:R-:W2:Y:S04]  /*2c9c0*/  LDL.LU.64 R100, [R1+0x278] ;  /* 0x0002780001647983 */ /* 0x000ea80000300a00 */
[----:B------:R1:W-:Y:S04]  /*2c9d0*/  LDGSTS.E [R15+0x78a00], [R122.64], P1 ;  /* 0x78a000007a0f7fae */ /* 0x0003e8000892184c */
[----:B------:R-:W2:Y:S04]  /*2c9e0*/  LDL.LU.64 R232, [R1+0x238] ;  /* 0x0002380001e87983 */ /* 0x000ea80000300a00 */
[----:B------:R1:W-:Y:S04]  /*2c9f0*/  LDGSTS.E [R15+0x79a00], [R138.64], P1 ;  /* 0x79a000008a0f7fae */ /* 0x0003e8000892184c */
[----:B------:R-:W2:Y:S04]  /*2ca00*/  LDL.LU.64 R190, [R1+0x1b8] ;  /* 0x0001b80001be7983 */ /* 0x000ea80000300a00 */
[----:B------:R1:W-:Y:S04]  /*2ca10*/  LDGSTS.E [R15+0x7aa00], [R154.64], P1 ;  /* 0x7aa000009a0f7fae */ /* 0x0003e8000892184c */
[----:B------:R-:W2:Y:S04]  /*2ca20*/  LDL.LU.64 R230, [R1+0x178] ;  /* 0x0001780001e67983 */ /* 0x000ea80000300a00 */
[----:B------:R1:W-:Y:S01]  /*2ca30*/  LDGSTS.E [R15+0x7ba00], [R170.64], P1 ;  /* 0x7ba00000aa0f7fae */ /* 0x0003e2000892184c */
[----:B----4-:R-:W-:-:S03]  /*2ca40*/  IMAD.WIDE R2, R199, 0x4, R194 ;  /* 0x00000004c7027825 */ /* 0x010fc600078e02c2 */
        /* <DEDUP_REMOVED lines=11> */
[----:B------:R2:W-:Y:S04]  /*2cb00*/  LDGSTS.E [R0+0x62c00], [R126.64], P1 ;  /* 0x62c000007e007fae */ /* 0x0005e8000892184c */
[----:B-1----:R1:W5:Y:S04]  /*2cb10*/  LDL.LU R195, [R1+0x1080] ;  /* 0x0010800001c37983 */ /* 0x0023680000300800 */
[----:B------:R-:W4:Y:S04]  /*2cb20*/  LDL.64 R46, [R1+0x450] ;  /* 0x00045000012e7983 */ /* 0x000f280000100a00 */
[----:B------:R-:W4:Y:S04]  /*2cb30*/  LDL.LU.64 R174, [R1+0x448] ;  /* 0x0004480001ae7983 */ /* 0x000f280000300a00 */
[----:B------:R1:W-:Y:S04]  /*2cb40*/  STL.64 [R1+0x458], R2 ;  /* 0x0004580201007387 */ /* 0x0003e80000100a00 */
[----:B------:R-:W4:Y:S04]  /*2cb50*/  LDL.LU.64 R32, [R1+0x440] ;  /* 0x0004400001207983 */ /* 0x000f280000300a00 */
[----:B------:R-:W4:Y:S04]  /*2cb60*/  LDL.LU.64 R160, [R1+0x438] ;  /* 0x0004380001a07983 */ /* 0x000f280000300a00 */
[----:B------:R-:W4:Y:S04]  /*2cb70*/  LDL.LU.64 R36, [R1+0x428] ;  /* 0x0004280001247983 */ /* 0x000f280000300a00 */
[----:B------:R-:W4:Y:S04]  /*2cb80*/  LDL.64 R14, [R1+0x408] ;  /* 0x00040800010e7983 */ /* 0x000f280000100a00 */
[----:B-1----:R-:W4:Y:S04]  /*2cb90*/  LDL.LU.64 R2, [R1+0x3f8] ;  /* 0x0003f80001027983 */ /* 0x002f280000300a00 */
[----:B------:R-:W4:Y:S04]  /*2cba0*/  LDL.LU.64 R244, [R1+0x3f0] ;  /* 0x0003f00001f47983 */ /* 0x000f280000300a00 */
[----:B------:R-:W4:Y:S04]  /*2cbb0*/  LDL.LU.64 R216, [R1+0x3e8] ;  /* 0x0003e80001d87983 */ /* 0x000f280000300a00 */
[----:B------:R-:W4:Y:S04]  /*2cbc0*/  LDL.LU.64 R20, [R1+0x3e0] ;  /* 0x0003e00001147983 */ /* 0x000f280000300a00 */
[----:B------:R-:W4:Y:S04]  /*2cbd0*/  LDL.64 R78, [R1+0x3b8] ;  /* 0x0003b800014e7983 */ /* 0x000f280000100a00 */
[----:B------:R-:W4:Y:S04]  /*2cbe0*/  LDL.LU.64 R48, [R1+0x3b0] ;  /* 0x0003b00001307983 */ /* 0x000f280000300a00 */
[----:B------:R-:W4:Y:S04]  /*2cbf0*/  LDL.LU.64 R162, [R1+0x3a8] ;  /* 0x0003a80001a27983 */ /* 0x000f280000300a00 */
[----:B------:R-:W4:Y:S04]  /*2cc00*/  LDL.LU.64 R218, [R1+0x398] ;  /* 0x0003980001da7983 */ /* 0x000f280000300a00 */
[----:B---3--:R1:W-:Y:S04]  /*2cc10*/  LDGSTS.E [R0+0x63c00], [R110.64], P1 ;  /* 0x63c000006e007fae */ /* 0x0083e8000892184c */
[----:B--2---:R2:W-:Y:S04]  /*2cc20*/  LDGSTS.E [R0+0x64c00], [R30.64], P1 ;  /* 0x64c000001e007fae */ /* 0x0045e8000892184c */
[----:B------:R3:W-:Y:S01]  /*2cc30*/  LDGSTS.E [R0+0x65c00], [R52.64], P1 ;  /* 0x65c0000034007fae */ /* 0x0007e2000892184c */
[----:B------:R-:W-:-:S03]  /*2cc40*/  IMAD.WIDE R178, R199, 0x4, R178 ;  /* 0x00000004c7b27825 */ /* 0x000fc600078e02b2 */
[----:B------:R1:W-:Y:S01]  /*2cc50*/  LDGSTS.E [R0+0x66c00], [R164.64], P1 ;  /* 0x66c00000a4007fae */ /* 0x0003e2000892184c */
[----:B----4-:R-:W-:-:S03]  /*2cc60*/  IMAD.WIDE R174, R199, 0x4, R174 ;  /* 0x00000004c7ae7825 */ /* 0x010fc600078e02ae */
[----:B------:R4:W-:Y:S04]  /*2cc70*/  LDGSTS.E [R0+0x67c00], [R100.64], P1 ;  /* 0x67c0000064007fae */ /* 0x0009e8000892184c */
[----:B------:R1:W-:Y:S01]  /*2cc80*/  STL.64 [R1+0x448], R174 ;  /* 0x000448ae01007387 */ /* 0x0003e20000100a00 */
[----:B------:R-:W-:-:S03]  /*2cc90*/  IMAD.WIDE R32, R199, 0x4, R32 ;  /* 0x00000004c7207825 */ /* 0x000fc600078e0220 */
[----:B------:R2:W-:Y:S01]  /*2cca0*/  LDGSTS.E [R0+0x68c00], [R232.64], P1 ;  /* 0x68c00000e8007fae */ /* 0x0005e2000892184c */
[----:B------:R-:W-:-:S03]  /*2ccb0*/  IMAD.WIDE R160, R199, 0x4, R160 ;  /* 0x00000004c7a07825 */ /* 0x000fc600078e02a0 */
[----:B------:R2:W-:Y:S01]  /*2ccc0*/  LDGSTS.E [R0+0x69c00], [R190.64], P1 ;  /* 0x69c00000be007fae */ /* 0x0005e2000892184c */
[----:B------:R-:W-:-:S03]  /*2ccd0*/  IMAD.WIDE R36, R199, 0x4, R36 ;  /* 0x00000004c7247825 */ /* 0x000fc600078e0224 */
[----:B-1----:R-:W2:Y:S04]  /*2cce0*/  LDL.LU.64 R174, [R1+0x1078] ;  /* 0x0010780001ae7983 */ /* 0x002ea80000300a00 */
[----:B------:R1:W-:Y:S01]  /*2ccf0*/  STL.64 [R1+0x440], R32 ;  /* 0x0004402001007387 */ /* 0x0003e20000100a00 */
[----:B------:R-:W-:-:S03]  /*2cd00*/  IMAD.WIDE R2, R199, 0x4, R2 ;  /* 0x00000004c7027825 */ /* 0x000fc600078e0202 */
[----:B------:R2:W-:Y:S01]  /*2cd10*/  LDGSTS.E [R0+0x6ac00], [R230.64], P1 ;  /* 0x6ac00000e6007fae */ /* 0x0005e2000892184c */
[----:B------:R-:W-:-:S03]  /*2cd20*/  IMAD.WIDE R244, R199, 0x4, R244 ;  /* 0x00000004c7f47825 */ /* 0x000fc600078e02f4 */
[----:B------:R2:W-:Y:S04]  /*2cd30*/  LDGSTS.E [R0+0x6bc00], [R80.64], P1 ;  /* 0x6bc0000050007fae */ /* 0x0005e8000892184c */
        /* <DEDUP_REMOVED lines=11> */
[----:B------:R2:W-:Y:S01]  /*2cdf0*/  LDGSTS.E [R0+0x6fc00], [R228.64], P1 ;  /* 0x6fc00000e4007fae */ /* 0x0005e2000892184c */
[----:B-1----:R-:W-:-:S03]  /*2ce00*/  IMAD.WIDE R36, R199, 0x4, R62 ;  /* 0x00000004c7247825 */ /* 0x002fc600078e023e */
[----:B------:R-:W2:Y:S04]  /*2ce10*/  LDL.64 R62, [R1+0x370] ;  /* 0x00037000013e7983 */ /* 0x000ea80000100a00 */
[----:B------:R1:W-:Y:S02]  /*2ce20*/  STL.64 [R1+0x420], R36 ;  /* 0x0004202401007387 */ /* 0x0003e40000100a00 */
[----:B-1----:R-:W-:-:S04]  /*2ce30*/  IMAD.WIDE R36, R199, 0x4, R34 ;  /* 0x00000004c7247825 */ /* 0x002fc800078e0222 */
[C---:B------:R-:W-:Y:S01]  /*2ce40*/  IMAD.WIDE R34, R199.reuse, 0x4, R148 ;  /* 0x00000004c7227825 */ /* 0x040fe200078e0294 */
[----:B------:R1:W-:Y:S04]  /*2ce50*/  STL.64 [R1+0x418], R36 ;  /* 0x0004182401007387 */ /* 0x0003e80000100a00 */
[----:B------:R3:W-:Y:S04]  /*2ce60*/  STL.64 [R1+0x410], R34 ;  /* 0x0004102201007387 */ /* 0x0007e80000100a00 */
[----:B-1----:R-:W2:Y:S04]  /*2ce70*/  LDL.LU.64 R36, [R1+0x368] ;  /* 0x0003680001247983 */ /* 0x002ea80000300a00 */
[----:B---3--:R-:W3:Y:S04]  /*2ce80*/  LDL.LU.64 R34, [R1+0x360] ;  /* 0x0003600001227983 */ /* 0x008ee80000300a00 */
[----:B------:R-:W4:Y:S04]  /*2ce90*/  LDL.LU.64 R148, [R1+0x358] ;  /* 0x0003580001947983 */ /* 0x000f280000300a00 */
[----:B------:R1:W-:Y:S04]  /*2cea0*/  STL.64 [R1+0x3f8], R2 ;  /* 0x0003f80201007387 */ /* 0x0003e80000100a00 */
[----:B-1----:R-:W4:Y:S04]  /*2ceb0*/  LDL.LU.64 R2, [R1+0x1060] ;  /* 0x0010600001027983 */ /* 0x002f280000300a00 */
[----:B------:R1:W-:Y:S04]  /*2cec0*/  STL.64 [R1+0x3f0], R244 ;  /* 0x0003f0f401007387 */ /* 0x0003e80000100a00 */
[----:B-1----:R-:W4:Y:S04]  /*2ced0*/  LDL.LU.64 R244, [R1+0x1058] ;  /* 0x0010580001f47983 */ /* 0x002f280000300a00 */
[----:B------:R1:W-:Y:S04]  /*2cee0*/  STL.64 [R1+0x3e8], R216 ;  /* 0x0003e8d801007387 */ /* 0x0003e80000100a00 */
[----:B-1----:R-:W4:Y:S04]  /*2cef0*/  LDL.LU.64 R216, [R1+0x1050] ;  /* 0x0010500001d87983 */ /* 0x002f280000300a00 */
[----:B------:R1:W-:Y:S02]  /*2cf00*/  STL.64 [R1+0x3e0], R20 ;  /* 0x0003e01401007387 */ /* 0x0003e40000100a00 */
[----:B-1----:R-:W-:-:S04]  /*2cf10*/  IMAD.WIDE R20, R199, 0x4, R84 ;  /* 0x00000004c7147825 */ /* 0x002fc800078e0254 */
[C---:B------:R-:W-:Y:S01]  /*2cf20*/  IMAD.WIDE R84, R199.reuse, 0x4, R234 ;  /* 0x00000004c7547825 */ /* 0x040fe200078e02ea */
[----:B------:R1:W-:Y:S03]  /*2cf30*/  STL.64 [R1+0x3d8], R20 ;  /* 0x0003d81401007387 */ /* 0x0003e60000100a00 */
[----:B------:R-:W-:-:S04]  /*2cf40*/  IMAD.WIDE R218, R199, 0x4, R218 ;  /* 0x00000004c7da7825 */ /* 0x000fc800078e02da */
[C---:B-1----:R-:W-:Y:S02]  /*2cf50*/  IMAD.WIDE R20, R199.reuse, 0x4, R126 ;  /* 0x00000004c7147825 */ /* 0x042fe400078e027e */
[----:B------:R-:W4:Y:S04]  /*2cf60*/  LDL.64 R126, [R1+0x330] ;  /* 0x00033000017e7983 */ /* 0x000f280000100a00 */
[----:B------:R-:W-:Y:S04]  /*2cf70*/  STL.64 [R1+0x3c8], R84 ;  /* 0x0003c85401007387 */ /* 0x000fe80000100a00 */
[----:B------:R1:W-:Y:S04]  /*2cf80*/  STL.64 [R1+0x3c0], R20 ;  /* 0x0003c01401007387 */ /* 0x0003e80000100a00 */
[----:B-1----:R-:W4:Y:S04]  /*2cf90*/  LDL.LU.64 R20, [R1+0x328] ;  /* 0x0003280001147983 */ /* 0x002f280000300a00 */
[----:B------:R-:W4:Y:S04]  /*2cfa0*/  LDL.LU.64 R84, [R1+0x320] ;  /* 0x0003200001547983 */ /* 0x000f280000300a00 */
[----:B------:R-:W4:Y:S04]  /*2cfb0*/  LDL.LU.64 R234, [R1+0x318] ;  /* 0x0003180001ea7983 */ /* 0x000f280000300a00 */
[----:B------:R1:W-:Y:S04]  /*2cfc0*/  STL.64 [R1+0x3b0], R48 ;  /* 0x0003b03001007387 */ /* 0x0003e80000100a00 */
[----:B-1----:R-:W4:Y:S04]  /*2cfd0*/  LDL.LU.64 R48, [R1+0x1048] ;  /* 0x0010480001307983 */ /* 0x002f280000300a00 */
[----:B------:R1:W-:Y:S04]  /*2cfe0*/  STL.64 [R1+0x3a8], R162 ;  /* 0x0003a8a201007387 */ /* 0x0003e80000100a00 */
[----:B-1----:R-:W4:Y:S04]  /*2cff0*/  LDL.LU.64 R162, [R1+0x1040] ;  /* 0x0010400001a27983 */ /* 0x002f280000300a00 */
[----:B------:R1:W-:Y:S04]  /*2d000*/  STL.64 [R1+0x398], R218 ;  /* 0x000398da01007387 */ /* 0x0003e80000100a00 */
[----:B-1----:R-:W4:Y:S01]  /*2d010*/  LDL.LU.64 R218, [R1+0x1038] ;  /* 0x0010380001da7983 */ /* 0x002f220000300a00 */
[----:B--2---:R-:W-:-:S04]  /*2d020*/  IMAD.WIDE R36, R199, 0x4, R36 ;  /* 0x00000004c7247825 */ /* 0x004fc800078e0224 */
[----:B---3--:R-:W-:-:S04]  /*2d030*/  IMAD.WIDE R34, R199, 0x4, R34 ;  /* 0x00000004c7227825 */ /* 0x008fc800078e0222 */
[----:B----4-:R-:W-:-:S04]  /*2d040*/  IMAD.WIDE R148, R199, 0x4, R148 ;  /* 0x00000004c7947825 */ /* 0x010fc800078e0294 */
[----:B------:R-:W-:-:S05]  /*2d050*/  IMAD.WIDE R218, R199, 0x4, R218 ;  /* 0x00000004c7da7825 */ /* 0x000fca00078e02da */
[----:B------:R1:W-:Y:S02]  /*2d060*/  STL.64 [R1+0x390], R218 ;  /* 0x000390da01007387 */ /* 0x0003e40000100a00 */
[----:B-1----:R-:W-:-:S04]  /*2d070*/  IMAD.WIDE R218, R199, 0x4, R202 ;  /* 0x00000004c7da7825 */ /* 0x002fc800078e02ca */
[C---:B------:R-:W-:Y:S01]  /*2d080*/  IMAD.WIDE R202, R199.reuse, 0x4, R180 ;  /* 0x00000004c7ca7825 */ /* 0x040fe200078e02b4 */
[----:B------:R1:W-:Y:S03]  /*2d090*/  STL.64 [R1+0x388], R218 ;  /* 0x000388da01007387 */ /* 0x0003e60000100a00 */
[C---:B------:R-:W-:Y:S02]  /*2d0a0*/  IMAD.WIDE R180, R199.reuse, 0x4, R110 ;  /* 0x00000004c7b47825 */ /* 0x040fe400078e026e */
[----:B------:R-:W2:Y:S04]  /*2d0b0*/  LDL.64 R110, [R1+0x2f0] ;  /* 0x0002f000016e7983 */ /* 0x000ea80000100a00 */
[----:B------:R3:W-:Y:S04]  /*2d0c0*/  STL.64 [R1+0x380], R202 ;  /* 0x000380ca01007387 */ /* 0x0007e80000100a00 */
[----:B------:R4:W-:Y:S04]  /*2d0d0*/  STL.64 [R1+0x378], R180 ;  /* 0x000378b401007387 */ /* 0x0009e80000100a00 */
[----:B-1----:R-:W2:Y:S04]  /*2d0e0*/  LDL.LU.64 R218, [R1+0x2e8] ;  /* 0x0002e80001da7983 */ /* 0x002ea80000300a00 */
[----:B---3--:R-:W3:Y:S04]  /*2d0f0*/  LDL.LU.64 R202, [R1+0x2e0] ;  /* 0x0002e00001ca7983 */ /* 0x008ee80000300a00 */
[----:B----4-:R-:W4:Y:S04]  /*2d100*/  LDL.LU.64 R180, [R1+0x2d8] ;  /* 0x0002d80001b47983 */ /* 0x010f280000300a00 */
        /* <DEDUP_REMOVED lines=8> */
[----:B--2---:R-:W-:-:S05]  /*2d190*/  IMAD.WIDE R148, R199, 0x4, R148 ;  /* 0x00000004c7947825 */ /* 0x004fca00078e0294 */
[----:B------:R1:W-:Y:S02]  /*2d1a0*/  STL.64 [R1+0x350], R148 ;  /* 0x0003509401007387 */ /* 0x0003e40000100a00 */
[----:B-1----:R-:W-:-:S04]  /*2d1b0*/  IMAD.WIDE R148, R199, 0x4, R132 ;  /* 0x00000004c7947825 */ /* 0x002fc800078e0284 */
[C---:B------:R-:W-:Y:S01]  /*2d1c0*/  IMAD.WIDE R132, R199.reuse, 0x4, R116 ;  /* 0x00000004c7847825 */ /* 0x040fe200078e0274 */
[----:B------:R1:W-:Y:S03]  /*2d1d0*/  STL.64 [R1+0x348], R148 ;  /* 0x0003489401007387 */ /* 0x0003e60000100a00 */
[C---:B------:R-:W-:Y:S02]  /*2d1e0*/  IMAD.WIDE R116, R199.reuse, 0x4, R30 ;  /* 0x00000004c7747825 */ /* 0x040fe400078e021e */
[----:B------:R-:W2:Y:S04]  /*2d1f0*/  LDL.64 R30, [R1+0x2b0] ;  /* 0x0002b000011e7983 */ /* 0x000ea80000100a00 */
[----:B------:R3:W-:Y:S04]  /*2d200*/  STL.64 [R1+0x340], R132 ;  /* 0x0003408401007387 */ /* 0x0007e80000100a00 */
[----:B-1----:R-:W2:Y:S04]  /*2d210*/  LDL.LU.64 R148, [R1+0x2a8] ;  /* 0x0002a80001947983 */ /* 0x002ea80000300a00 */
[----:B------:R1:W-:Y:S04]  /*2d220*/  STL.64 [R1+0x338], R116 ;  /* 0x0003387401007387 */ /* 0x0003e80000100a00 */
[----:B---3--:R-:W3:Y:S04]  /*2d230*/  LDL.LU.64 R132, [R1+0x2a0] ;  /* 0x0002a00001847983 */ /* 0x008ee80000300a00 */
[----:B-1----:R-:W2:Y:S04]  /*2d240*/  LDL.LU.64 R116, [R1+0x298] ;  /* 0x0002980001747983 */ /* 0x002ea80000300a00 */
[----:B------:R1:W-:Y:S04]  /*2d250*/  STL.64 [R1+0x328], R20 ;  /* 0x0003281401007387 */ /* 0x0003e80000100a00 */
[----:B-1----:R-:W2:Y:S04]  /*2d260*/  LDL.LU.64 R20, [R1+0x1018] ;  /* 0x0010180001147983 */ /* 0x002ea80000300a00 */
[----:B------:R1:W-:Y:S04]  /*2d270*/  STL.64 [R1+0x320], R84 ;  /* 0x0003205401007387 */ /* 0x0003e80000100a00 */
[----:B-1----:R-:W2:Y:S01]  /*2d280*/  LDL.LU.64 R84, [R1+0x1010] ;  /* 0x0010100001547983 */ /* 0x002ea20000300a00 */
[----:B------:R-:W-:-:S05]  /*2d290*/  IMAD.WIDE R234, R199, 0x4, R234 ;  /* 0x00000004c7ea7825 */ /* 0x000fca00078e02ea */
[----:B------:R1:W-:Y:S01]  /*2d2a0*/  STL.64 [R1+0x318], R234 ;  /* 0x000318ea01007387 */ /* 0x0003e20000100a00 */
[----:B------:R-:W-:-:S03]  /*2d2b0*/  IMAD.WIDE R52, R199, 0x4, R52 ;  /* 0x00000004c7347825 */ /* 0x000fc600078e0234 */
[----:B-1----:R-:W3:Y:S01]  /*2d2c0*/  LDL.LU.64 R234, [R1+0x1008] ;  /* 0x0010080001ea7983 */ /* 0x002ee20000300a00 */
[----:B------:R-:W-:-:S04]  /*2d2d0*/  IMAD.WIDE R218, R199, 0x4, R218 ;  /* 0x00000004c7da7825 */ /* 0x000fc800078e02da */
[----:B------:R-:W-:-:S04]  /*2d2e0*/  IMAD.WIDE R202, R199, 0x4, R202 ;  /* 0x00000004c7ca7825 */ /* 0x000fc800078e02ca */
[----:B----4-:R-:W-:-:S04]  /*2d2f0*/  IMAD.WIDE R180, R199, 0x4, R180 ;  /* 0x00000004c7b47825 */ /* 0x010fc800078e02b4 */
[----:B--2---:R-:W-:-:S05]  /*2d300*/  IMAD.WIDE R84, R199, 0x4, R84 ;  /* 0x00000004c7547825 */ /* 0x004fca00078e0254 */
[----:B------:R1:W-:Y:S02]  /*2d310*/  STL.64 [R1+0x310], R84 ;  /* 0x0003105401007387 */ /* 0x0003e40000100a00 */
[----:B-1----:R-:W-:-:S04]  /*2d320*/  IMAD.WIDE R84, R199, 0x4, R68 ;  /* 0x00000004c7547825 */ /* 0x002fc800078e0244 */
[C---:B------:R-:W-:Y:S02]  /*2d330*/  IMAD.WIDE R68, R199.reuse, 0x4, R94 ;  /* 0x00000004c7447825 */ /* 0x040fe400078e025e */
[----:B------:R-:W2:Y:S04]  /*2d340*/  LDL.LU.64 R94, [R1+0x270] ;  /* 0x00027000015e7983 */ /* 0x000ea80000300a00 */
[----:B------:R1:W-:Y:S04]  /*2d350*/  STL.64 [R1+0x308], R84 ;  /* 0x0003085401007387 */ /* 0x0003e80000100a00 */
[----:B------:R4:W-:Y:S01]  /*2d360*/  STL.64 [R1+0x300], R68 ;  /* 0x0003004401007387 */ /* 0x0009e20000100a00 */
[----:B------:R-:W-:-:S03]  /*2d370*/  IMAD.WIDE R20, R199, 0x4, R20 ;  /* 0x00000004c7147825 */ /* 0x000fc600078e0214 */
[----:B-1----:R-:W2:Y:S04]  /*2d380*/  LDL.LU.64 R84, [R1+0x268] ;  /* 0x0002680001547983 */ /* 0x002ea80000300a00 */
[----:B----4-:R-:W4:Y:S04]  /*2d390*/  LDL.LU.64 R68, [R1+0x260] ;  /* 0x0002600001447983 */ /* 0x010f280000300a00 */
[----:B------:R1:W-:Y:S04]  /*2d3a0*/  STL.64 [R1+0x2f8], R52 ;  /* 0x0002f83401007387 */ /* 0x0003e80000100a00 */
[----:B-1----:R-:W4:Y:S04]  /*2d3b0*/  LDL.LU.64 R52, [R1+0x258] ;  /* 0x0002580001347983 */ /* 0x002f280000300a00 */
[----:B------:R1:W-:Y:S04]  /*2d3c0*/  STL.64 [R1+0x2e8], R218 ;  /* 0x0002e8da01007387 */ /* 0x0003e80000100a00 */
[----:B-1----:R-:W4:Y:S04]  /*2d3d0*/  LDL.LU.64 R218, [R1+0x1000] ;  /* 0x0010000001da7983 */ /* 0x002f280000300a00 */
[----:B------:R1:W-:Y:S04]  /*2d3e0*/  STL.64 [R1+0x2e0], R202 ;  /* 0x0002e0ca01007387 */ /* 0x0003e80000100a00 */
[----:B-1----:R-:W4:Y:S04]  /*2d3f0*/  LDL.LU.64 R202, [R1+0xff8] ;  /* 0x000ff80001ca7983 */ /* 0x002f280000300a00 */
[----:B------:R1:W-:Y:S04]  /*2d400*/  STL.64 [R1+0x2d8], R180 ;  /* 0x0002d8b401007387 */ /* 0x0003e80000100a00 */
[----:B-1----:R-:W4:Y:S04]  /*2d410*/  LDL.LU.64 R180, [R1+0xff0] ;  /* 0x000ff00001b47983 */ /* 0x002f280000300a00 */
[----:B------:R1:W-:Y:S02]  /*2d420*/  STL.64 [R1+0x2d0], R20 ;  /* 0x0002d01401007387 */ /* 0x0003e40000100a00 */
[----:B-1----:R-:W-:-:S02]  /*2d430*/  IMAD.WIDE R20, R199, 0x4, R142 ;  /* 0x00000004c7147825 */ /* 0x002fc400078e028e */
[----:B------:R-:W4:Y:S04]  /*2d440*/  LDL.LU.64 R142, [R1+0x230] ;  /* 0x00023000018e7983 */ /* 0x000f280000300a00 */
[----:B------:R1:W-:Y:S04]  /*2d450*/  STL.64 [R1+0x2c8], R20 ;  /* 0x0002c81401007387 */ /* 0x0003e80000100a00 */
[----:B-1----:R-:W4:Y:S04]  /*2d460*/  LDL.LU.64 R20, [R1+0x228] ;  /* 0x0002280001147983 */ /* 0x002f280000300a00 */
[----:B------:R1:W-:Y:S04]  /*2d470*/  STL.64 [R1+0x2c0], R178 ;  /* 0x0002c0b201007387 */ /* 0x0003e80000100a00 */
[----:B-1----:R-:W4:Y:S01]  /*2d480*/  LDL.LU.64 R178, [R1+0x220] ;  /* 0x0002200001b27983 */ /* 0x002f220000300a00 */
[----:B------:R-:W-:-:S04]  /*2d490*/  IMAD.WIDE R164, R199, 0x4, R164 ;  /* 0x00000004c7a47825 */ /* 0x000fc800078e02a4 */
[C---:B------:R-:W-:Y:S01]  /*2d4a0*/  IMAD.WIDE R148, R199.reuse, 0x4, R148 ;  /* 0x00000004c7947825 */ /* 0x040fe200078e0294 */
[----:B------:R1:W-:Y:S03]  /*2d4b0*/  STL.64 [R1+0x2b8], R164 ;  /* 0x0002b8a401007387 */ /* 0x0003e60000100a00 */
[----:B---3--:R-:W-:-:S04]  /*2d4c0*/  IMAD.WIDE R132, R199, 0x4, R132 ;  /* 0x00000004c7847825 */ /* 0x008fc800078e0284 */
[C---:B------:R-:W-:Y:S01]  /*2d4d0*/  IMAD.WIDE R116, R199.reuse, 0x4, R116 ;  /* 0x00000004c7747825 */ /* 0x040fe200078e0274 */
[----:B-1----:R-:W3:Y:S03]  /*2d4e0*/  LDL.LU.64 R164, [R1+0xfe8] ;  /* 0x000fe80001a47983 */ /* 0x002ee60000300a00 */
[C---:B------:R-:W-:Y:S01]  /*2d4f0*/  IMAD.WIDE R34, R199.reuse, 0x4, R34 ;  /* 0x00000004c7227825 */ /* 0x040fe200078e0222 */
[----:B------:R1:W-:Y:S03]  /*2d500*/  STL.64 [R1+0x498], R148 ;  /* 0x0004989401007387 */ /* 0x0003e60000100a00 */
[----:B------:R-:W-:-:S04]  /*2d510*/  IMAD.WIDE R66, R199, 0x4, R66 ;  /* 0x00000004c7427825 */ /* 0x000fc800078e0242 */
[C---:B------:R-:W-:Y:S01]  /*2d520*/  IMAD.WIDE R50, R199.reuse, 0x4, R50 ;  /* 0x00000004c7327825 */ /* 0x040fe200078e0232 */
        /* <DEDUP_REMOVED lines=16> */
[----:B------:R1:W-:Y:S04]  /*2d630*/  STL.64 [R1+0x4c8], R100 ;  /* 0x0004c86401007387 */ /* 0x0003e80000100a00 */
[----:B-1----:R-:W3:Y:S01]  /*2d640*/  LDL.LU.64 R100, [R1+0xfc8] ;  /* 0x000fc80001647983 */ /* 0x002ee20000300a00 */
[----:B--2---:R-:W-:-:S04]  /*2d650*/  IMAD.WIDE R84, R199, 0x4, R84 ;  /* 0x00000004c7547825 */ /* 0x004fc800078e0254 */
[C---:B----4-:R-:W-:Y:S01]  /*2d660*/  IMAD.WIDE R68, R199.reuse, 0x4, R68 ;  /* 0x00000004c7447825 */ /* 0x050fe200078e0244 */
[----:B------:R1:W-:Y:S04]  /*2d670*/  STL.64 [R1+0x4d8], R84 ;  /* 0x0004d85401007387 */ /* 0x0003e80000100a00 */
[----:B-1----:R-:W2:Y:S01]  /*2d680*/  LDL.LU.64 R84, [R1+0xfc0] ;  /* 0x000fc00001547983 */ /* 0x002ea20000300a00 */
[----:B------:R-:W-:-:S03]  /*2d690*/  IMAD.WIDE R52, R199, 0x4, R52 ;  /* 0x00000004c7347825 */ /* 0x000fc600078e0234 */
        /* <DEDUP_REMOVED lines=9> */
[----:B-1----:R-:W4:Y:S01]  /*2d730*/  LDL.LU.64 R130, [R1+0x168] ;  /* 0x0001680001827983 */ /* 0x002f220000300a00 */
[----:B------:R-:W-:-:S03]  /*2d740*/  IMAD.WIDE R20, R199, 0x4, R20 ;  /* 0x00000004c7147825 */ /* 0x000fc600078e0214 */
[----:B------:R1:W-:Y:S04]  /*2d750*/  STL.64 [R1+0x508], R232 ;  /* 0x000508e801007387 */ /* 0x0003e80000100a00 */
[----:B-1----:R-:W4:Y:S01]  /*2d760*/  LDL.LU.64 R232, [R1+0x160] ;  /* 0x0001600001e87983 */ /* 0x002f220000300a00 */
[----:B------:R-:W-:-:S03]  /*2d770*/  IMAD.WIDE R178, R199, 0x4, R178 ;  /* 0x00000004c7b27825 */ /* 0x000fc600078e02b2 */
[----:B------:R1:W-:Y:S04]  /*2d780*/  STL.64 [R1+0x518], R20 ;  /* 0x0005181401007387 */ /* 0x0003e80000100a00 */
[----:B-1----:R-:W4:Y:S04]  /*2d790*/  LDL.LU.64 R20, [R1+0xfa0] ;  /* 0x000fa00001147983 */ /* 0x002f280000300a00 */
[----:B------:R1:W-:Y:S04]  /*2d7a0*/  STL.64 [R1+0x520], R178 ;  /* 0x000520b201007387 */ /* 0x0003e80000100a00 */
[----:B-1----:R-:W4:Y:S01]  /*2d7b0*/  LDL.LU.64 R178, [R1+0xf98] ;  /* 0x000f980001b27983 */ /* 0x002f220000300a00 */
[----:B------:R-:W-:-:S04]  /*2d7c0*/  IMAD.WIDE R250, R199, 0x4, R250 ;  /* 0x00000004c7fa7825 */ /* 0x000fc800078e02fa */
[C---:B------:R-:W-:Y:S01]  /*2d7d0*/  IMAD.WIDE R12, R199.reuse, 0x4, R12 ;  /* 0x00000004c70c7825 */ /* 0x040fe200078e020c */
[----:B------:R1:W-:Y:S03]  /*2d7e0*/  LDGSTS.E [R0+0x70c00], [R250.64], P1 ;  /* 0x70c00000fa007fae */ /* 0x0003e6000892184c */
        /* <DEDUP_REMOVED lines=18> */
[----:B------:R-:W-:Y:S01]  /*2d910*/  IMAD.WIDE R210, R199, 0x4, R210 ;  /* 0x00000004c7d27825 */ /* 0x000fe200078e02d2 */
[----:B------:R1:W-:Y:S01]  /*2d920*/  LDGSTS.E [R0+0x7ac00], [R156.64], P1 ;  /* 0x7ac000009c007fae */ /* 0x0003e2000892184c */
[----:B------:R-:W-:-:S02]  /*2d930*/  LOP3.LUT R194, R197, 0x70, RZ, 0x3c, !PT ;  /* 0x00000070c5c27812 */ /* 0x000fc400078e3cff */
[C---:B------:R-:W-:Y:S01]  /*2d940*/  IMAD.WIDE R226, R199.reuse, 0x4, R226 ;  /* 0x00000004c7e27825 */ /* 0x040fe200078e02e2 */
[----:B------:R1:W-:Y:S03]  /*2d950*/  LDGSTS.E [R0+0x7bc00], [R172.64], P1 ;  /* 0x7bc00000ac007fae */ /* 0x0003e6000892184c */
[C---:B------:R-:W-:Y:S01]  /*2d960*/  IMAD.WIDE R242, R199.reuse, 0x4, R242 ;  /* 0x00000004c7f27825 */ /* 0x040fe200078e02f2 */
[----:B------:R1:W-:Y:S04]  /*2d970*/  LDGSTS.E [R0+0x7cc00], [R188.64], P1 ;  /* 0x7cc00000bc007fae */ /* 0x0003e8000892184c */
[----:B------:R1:W-:Y:S04]  /*2d980*/  LDGSTS.E [R0+0x7dc00], [R210.64], P1 ;  /* 0x7dc00000d2007fae */ /* 0x0003e8000892184c */
[----:B------:R1:W-:Y:S01]  /*2d990*/  LDGSTS.E [R0+0x7ec00], [R226.64], P1 ;  /* 0x7ec00000e2007fae */ /* 0x0003e2000892184c */
[----:B------:R-:W-:-:S03]  /*2d9a0*/  IMAD.WIDE R162, R199, 0x4, R162 ;  /* 0x00000004c7a27825 */ /* 0x000fc600078e02a2 */
        /* <DEDUP_REMOVED lines=10> */
[----:B------:R1:W-:Y:S04]  /*2da50*/  LDGSTS.E [R194+0x66e00], [R30.64], P1 ;  /* 0x66e000001ec27fae */ /* 0x0003e8000892184c */
[----:B------:R1:W-:Y:S04]  /*2da60*/  LDGSTS.E [R194+0x67e00], [R94.64], P1 ;  /* 0x67e000005ec27fae */ /* 0x0003e8000892184c */
[----:B------:R1:W-:Y:S04]  /*2da70*/  LDGSTS.E [R194+0x68e00], [R142.64], P1 ;  /* 0x68e000008ec27fae */ /* 0x0003e8000892184c */
[----:B---3--:R3:W-:Y:S02]  /*2da80*/  LDGSTS.E [R194+0x69e00], [R34.64], P1 ;  /* 0x69e0000022c27fae */ /* 0x0087e4000892184c */
[----:B---3--:R-:W-:-:S04]  /*2da90*/  IMAD.WIDE R34, R199, 0x4, R34 ;  /* 0x00000004c7227825 */ /* 0x008fc800078e0222 */
[----:B------:R-:W-:-:S04]  /*2daa0*/  IMAD.WIDE R66, R199, 0x4, R66 ;  /* 0x00000004c7427825 */ /* 0x000fc800078e0242 */
[----:B------:R-:W-:-:S04]  /*2dab0*/  IMAD.WIDE R50, R199, 0x4, R50 ;  /* 0x00000004c7327825 */ /* 0x000fc800078e0232 */
[----:B------:R-:W-:-:S04]  /*2dac0*/  IMAD.WIDE R48, R199, 0x4, R48 ;  /* 0x00000004c7307825 */ /* 0x000fc800078e0230 */
[----:B------:R-:W-:-:S04]  /*2dad0*/  IMAD.WIDE R176, R199, 0x4, R176 ;  /* 0x00000004c7b07825 */ /* 0x000fc800078e02b0 */
[----:B------:R-:W-:-:S04]  /*2dae0*/  IMAD.WIDE R18, R199, 0x4, R18 ;  /* 0x00000004c7127825 */ /* 0x000fc800078e0212 */
[C---:B------:R-:W-:Y:S01]  /*2daf0*/  IMAD.WIDE R230, R199.reuse, 0x4, R230 ;  /* 0x00000004c7e67825 */ /* 0x040fe200078e02e6 */
[----:B--2---:R2:W-:Y:S03]  /*2db00*/  LDGSTS.E [R194+0x6ae00], [R214.64], P1 ;  /* 0x6ae00000d6c27fae */ /* 0x0045e6000892184c */
[----:B----4-:R-:W-:-:S05]  /*2db10*/  IMAD.WIDE R178, R199, 0x4, R178 ;  /* 0x00000004c7b27825 */ /* 0x010fca00078e02b2 */
[----:B------:R3:W-:Y:S04]  /*2db20*/  STL.64 [R1+0x528], R178 ;  /* 0x000528b201007387 */ /* 0x0007e80000100a00 */
[----:B---3--:R-:W3:Y:S04]  /*2db30*/  LDL.LU.64 R178, [R1+0x130] ;  /* 0x0001300001b27983 */ /* 0x008ee80000300a00 */
[----:B------:R4:W-:Y:S04]  /*2db40*/  STL.64 [R1+0x530], R162 ;  /* 0x000530a201007387 */ /* 0x0009e80000100a00 */
        /* <DEDUP_REMOVED lines=9> */
[----:B------:R1:W-:Y:S01]  /*2dbe0*/  STL.64 [R1+0x558], R66 ;  /* 0x0005584201007387 */ /* 0x0003e20000100a00 */
[----:B--2---:R-:W-:-:S03]  /*2dbf0*/  IMAD.WIDE R214, R199, 0x4, R214 ;  /* 0x00000004c7d67825 */ /* 0x004fc600078e02d6 */
[----:B-1----:R-:W2:Y:S04]  /*2dc00*/  LDL.LU.64 R66, [R1+0xf0] ;  /* 0x0000f00001427983 */ /* 0x002ea80000300a00 */
[----:B------:R1:W-:Y:S01]  /*2dc10*/  STL.64 [R1+0x560], R50 ;  /* 0x0005603201007387 */ /* 0x0003e20000100a00 */
[----:B------:R-:W-:-:S03]  /*2dc20*/  IMAD.WIDE R130, R199, 0x4, R130 ;  /* 0x00000004c7827825 */ /* 0x000fc600078e0282 */
        /* <DEDUP_REMOVED lines=14> */
[----:B---3--:R1:W-:Y:S03]  /*2dd10*/  LDGSTS.E [R194+0x6be00], [R178.64], P1 ;  /* 0x6be00000b2c27fae */ /* 0x0083e6000892184c */
[----:B----4-:R-:W-:-:S05]  /*2dd20*/  IMAD.WIDE R34, R199, 0x4, R34 ;  /* 0x00000004c7227825 */ /* 0x010fca00078e0222 */
[----:B------:R3:W-:Y:S01]  /*2dd30*/  STL.64 [R1+0x568], R34 ;  /* 0x0005682201007387 */ /* 0x0007e20000100a00 */
[----:B-1----:R-:W-:-:S04]  /*2dd40*/  IMAD.WIDE R178, R199, 0x4, R178 ;  /* 0x00000004c7b27825 */ /* 0x002fc800078e02b2 */
[----:B------:R-:W-:-:S04]  /*2dd50*/  IMAD.WIDE R162, R199, 0x4, R162 ;  /* 0x00000004c7a27825 */ /* 0x000fc800078e02a2 */
[C---:B------:R-:W-:Y:S01]  /*2dd60*/  IMAD.WIDE R146, R199.reuse, 0x4, R146 ;  /* 0x00000004c7927825 */ /* 0x040fe200078e0292 */
[----:B--2---:R1:W-:Y:S04]  /*2dd70*/  LDGSTS.E [R194+0x6ce00], [R66.64], P1 ;  /* 0x6ce0000042c27fae */ /* 0x0043e8000892184c */
[----:B---3--:R-:W2:Y:S04]  /*2dd80*/  LDL.LU.64 R34, [R1+0xe0] ;  /* 0x0000e00001227983 */ /* 0x008ea80000300a00 */
[----:B------:R3:W-:Y:S04]  /*2dd90*/  STL.64 [R1+0x570], R48 ;  /* 0x0005703001007387 */ /* 0x0007e80000100a00 */
[----:B---3--:R-:W3:Y:S04]  /*2dda0*/  LDL.LU.64 R48, [R1+0xf78] ;  /* 0x000f780001307983 */ /* 0x008ee80000300a00 */
[----:B------:R4:W-:Y:S04]  /*2ddb0*/  STL.64 [R1+0x578], R176 ;  /* 0x000578b001007387 */ /* 0x0009e80000100a00 */
[----:B----4-:R-:W4:Y:S04]  /*2ddc0*/  LDL.LU.64 R176, [R1+0xf70] ;  /* 0x000f700001b07983 */ /* 0x010f280000300a00 */
[----:B------:R1:W-:Y:S04]  /*2ddd0*/  STL.64 [R1+0x580], R18 ;  /* 0x0005801201007387 */ /* 0x0003e80000100a00 */
[----:B-1----:R-:W3:Y:S04]  /*2dde0*/  LDL.LU.64 R18, [R1+0xf68] ;  /* 0x000f680001127983 */ /* 0x002ee80000300a00 */
[----:B------:R1:W-:Y:S04]  /*2ddf0*/  STL.64 [R1+0x588], R230 ;  /* 0x000588e601007387 */ /* 0x0003e80000100a00 */
[----:B-1----:R-:W4:Y:S04]  /*2de00*/  LDL.LU.64 R230, [R1+0xb0] ;  /* 0x0000b00001e67983 */ /* 0x002f280000300a00 */
[----:B------:R1:W-:Y:S04]  /*2de10*/  STL.64 [R1+0x590], R214 ;  /* 0x000590d601007387 */ /* 0x0003e80000100a00 */
[----:B-1----:R-:W4:Y:S04]  /*2de20*/  LDL.LU.64 R214, [R1+0xa8] ;  /* 0x0000a80001d67983 */ /* 0x002f280000300a00 */
[----:B------:R1:W-:Y:S04]  /*2de30*/  STL.64 [R1+0x598], R130 ;  /* 0x0005988201007387 */ /* 0x0003e80000100a00 */
[----:B-1----:R-:W4:Y:S04]  /*2de40*/  LDL.LU.64 R130, [R1+0xf60] ;  /* 0x000f600001827983 */ /* 0x002f280000300a00 */
[----:B------:R1:W-:Y:S04]  /*2de50*/  STL.64 [R1+0x5a0], R232 ;  /* 0x0005a0e801007387 */ /* 0x0003e80000100a00 */
[----:B-1----:R-:W4:Y:S01]  /*2de60*/  LDL.LU.64 R232, [R1+0xf58] ;  /* 0x000f580001e87983 */ /* 0x002f220000300a00 */
[----:B------:R-:W-:-:S04]  /*2de70*/  IMAD.WIDE R66, R199, 0x4, R66 ;  /* 0x00000004c7427825 */ /* 0x000fc800078e0242 */
[----:B------:R-:W-:-:S04]  /*2de80*/  IMAD.WIDE R50, R199, 0x4, R50 ;  /* 0x00000004c7327825 */ /* 0x000fc800078e0232 */
[----:B--2---:R-:W-:-:S04]  /*2de90*/  IMAD.WIDE R34, R199, 0x4, R34 ;  /* 0x00000004c7227825 */ /* 0x004fc800078e0222 */
[----:B---3--:R-:W-:-:S04]  /*2dea0*/  IMAD.WIDE R18, R199, 0x4, R18 ;  /* 0x00000004c7127825 */ /* 0x008fc800078e0212 */
[C---:B----4-:R-:W-:Y:S01]  /*2deb0*/  IMAD.WIDE R176, R199.reuse, 0x4, R176 ;  /* 0x00000004c7b07825 */ /* 0x050fe200078e02b0 */
[----:B------:R1:W-:Y:S03]  /*2dec0*/  LDGSTS.E [R194+0x6de00], [R230.64], P1 ;  /* 0x6de00000e6c27fae */ /* 0x0003e6000892184c */
[----:B------:R-:W-:-:S04]  /*2ded0*/  IMAD.WIDE R130, R199, 0x4, R130 ;  /* 0x00000004c7827825 */ /* 0x000fc800078e0282 */
[----:B------:R-:W-:-:S05]  /*2dee0*/  IMAD.WIDE R232, R199, 0x4, R232 ;  /* 0x00000004c7e87825 */ /* 0x000fca00078e02e8 */
[----:B------:R2:W-:Y:S04]  /*2def0*/  STL.64 [R1+0x5a8], R232 ;  /* 0x0005a8e801007387 */ /* 0x0005e80000100a00 */
[----:B--2---:R-:W2:Y:S04]  /*2df00*/  LDL.LU.64 R232, [R1+0xf50] ;  /* 0x000f500001e87983 */ /* 0x004ea80000300a00 */
[----:B------:R3:W-:Y:S04]  /*2df10*/  STL.64 [R1+0x5b0], R216 ;  /* 0x0005b0d801007387 */ /* 0x0007e80000100a00 */
[----:B---3--:R-:W3:Y:S04]  /*2df20*/  LDL.LU.64 R216, [R1+0xf48] ;  /* 0x000f480001d87983 */ /* 0x008ee80000300a00 */
[----:B------:R4:W-:Y:S04]  /*2df30*/  STL.64 [R1+0x5b8], R200 ;  /* 0x0005b8c801007387 */ /* 0x0009e80000100a00 */
[----:B----4-:R-:W4:Y:S04]  /*2df40*/  LDL.LU.64 R200, [R1+0xf40] ;  /* 0x000f400001c87983 */ /* 0x010f280000300a00 */
[----:B------:R1:W-:Y:S04]  /*2df50*/  STL.64 [R1+0x5c0], R96 ;  /* 0x0005c06001007387 */ /* 0x0003e80000100a00 */
[----:B-1----:R-:W2:Y:S04]  /*2df60*/  LDL.LU.64 R96, [R1+0x70] ;  /* 0x0000700001607983 */ /* 0x002ea80000300a00 */
        /* <DEDUP_REMOVED lines=35> */
[C---:B------:R-:W-:Y:S01]  /*2e1a0*/  IMAD.WIDE R214, R199.reuse, 0x4, R214 ;  /* 0x00000004c7d67825 */ /* 0x040fe200078e02d6 */
[----:B------:R1:W-:Y:S03]  /*2e1b0*/  STL.64 [R1+0x650], R230 ;  /* 0x000650e601007387 */ /* 0x0003e60000100a00 */
[----:B------:R-:W-:-:S04]  /*2e1c0*/  IMAD.WIDE R160, R199, 0x4, R160 ;  /* 0x00000004c7a07825 */ /* 0x000fc800078e02a0 */
[C---:B------:R-:W-:Y:S01]  /*2e1d0*/  IMAD.WIDE R144, R199.reuse, 0x4, R144 ;  /* 0x00000004c7907825 */ /* 0x040fe200078e0290 */
[----:B-1----:R-:W4:Y:S04]  /*2e1e0*/  LDL.LU.64 R230, [R1+0xec0] ;  /* 0x000ec00001e67983 */ /* 0x002f280000300a00 */
[----:B------:R1:W-:Y:S01]  /*2e1f0*/  STL.64 [R1+0x658], R214 ;  /* 0x000658d601007387 */ /* 0x0003e20000100a00 */
[----:B------:R-:W-:-:S04]  /*2e200*/  IMAD.WIDE R128, R199, 0x4, R128 ;  /* 0x00000004c7807825 */ /* 0x000fc800078e0280 */
[C---:B------:R-:W-:Y:S01]  /*2e210*/  IMAD.WIDE R112, R199.reuse, 0x4, R112 ;  /* 0x00000004c7707825 */ /* 0x040fe200078e0270 */
[----:B--2---:R2:W-:Y:S04]  /*2e220*/  LDGSTS.E [R194+0x6ee00], [R96.64], P1 ;  /* 0x6ee0000060c27fae */ /* 0x0045e8000892184c */
[----:B-1----:R-:W4:Y:S01]  /*2e230*/  LDL.LU.64 R214, [R1+0xeb8] ;  /* 0x000eb80001d67983 */ /* 0x002f220000300a00 */
[----:B--2---:R-:W-:-:S04]  /*2e240*/  IMAD.WIDE R96, R199, 0x4, R96 ;  /* 0x00000004c7607825 */ /* 0x004fc800078e0260 */
        /* <DEDUP_REMOVED lines=10> */
[----:B----4-:R1:W-:Y:S03]  /*2e2f0*/  LDGSTS.E [R194+0x6fe00], [R244.64], P1 ;  /* 0x6fe00000f4c27fae */ /* 0x0103e6000892184c */
        /* <DEDUP_REMOVED lines=32> */
[----:B------:R1:W-:Y:S04]  /*2e500*/  STL.64 [R1+0x6d0], R244 ;  /* 0x0006d0f401007387 */ /* 0x0003e80000100a00 */
[----:B-1----:R-:W3:Y:S01]  /*2e510*/  LDL.LU.64 R244, [R1+0xe40] ;  /* 0x000e400001f47983 */ /* 0x002ee20000300a00 */
[----:B--2---:R-:W-:-:S05]  /*2e520*/  IMAD.WIDE R228, R199, 0x4, R228 ;  /* 0x00000004c7e47825 */ /* 0x004fca00078e02e4 */
        /* <DEDUP_REMOVED lines=15> */
[----:B------:R-:W-:-:S04]  /*2e620*/  IMAD.WIDE R126, R199, 0x4, R126 ;  /* 0x00000004c77e7825 */ /* 0x000fc800078e027e */
[----:B------:R-:W-:-:S04]  /*2e630*/  IMAD.WIDE R246, R199, 0x4, R246 ;  /* 0x00000004c7f67825 */ /* 0x000fc800078e02f6 */
[----:B------:R-:W-:-:S04]  /*2e640*/  IMAD.WIDE R110, R199, 0x4, R110 ;  /* 0x00000004c76e7825 */ /* 0x000fc800078e026e */
[----:B-1----:R-:W-:Y:S02]  /*2e650*/  IMAD.MOV.U32 R250, RZ, RZ, R142 ;  /* 0x000000fffffa7224 */ /* 0x002fe400078e008e */
[----:B------:R-:W-:Y:S02]  /*2e660*/  IMAD.MOV.U32 R251, RZ, RZ, R143 ;  /* 0x000000fffffb7224 */ /* 0x000fe400078e008f */
[----:B------:R-:W3:Y:S01]  /*2e670*/  LDL.LU.64 R142, [R1+0xe08] ;  /* 0x000e0800018e7983 */ /* 0x000ee20000300a00 */
        /* <DEDUP_REMOVED lines=12> */
[----:B--2---:R1:W-:Y:S03]  /*2e740*/  LDGSTS.E [R194+0x70e00], [R248.64], P1 ;  /* 0x70e00000f8c27fae */ /* 0x0043e6000892184c */
[----:B-1----:R-:W-:-:S05]  /*2e750*/  IMAD.WIDE R248, R199, 0x4, R248 ;  /* 0x00000004c7f87825 */ /* 0x002fca00078e02f8 */
[----:B------:R1:W-:Y:S02]  /*2e760*/  STL.64 [R1+0x710], R248 ;  /* 0x000710f801007387 */ /* 0x0003e40000100a00 */
[----:B-1----:R-:W-:Y:S02]  /*2e770*/  IMAD.MOV.U32 R248, RZ, RZ, R126 ;  /* 0x000000fffff87224 */ /* 0x002fe400078e007e */
[----:B------:R-:W-:Y:S02]  /*2e780*/  IMAD.MOV.U32 R249, RZ, RZ, R127 ;  /* 0x000000fffff97224 */ /* 0x000fe400078e007f */
[----:B------:R-:W2:Y:S04]  /*2e790*/  LDL.LU.64 R126, [R1+0xe00] ;  /* 0x000e0000017e7983 */ /* 0x000ea80000300a00 */
[----:B------:R1:W-:Y:S02]  /*2e7a0*/  STL.64 [R1+0x718], R246 ;  /* 0x000718f601007387 */ /* 0x0003e40000100a00 */
[----:B-1----:R-:W-:-:S02]  /*2e7b0*/  IMAD.MOV.U32 R246, RZ, RZ, R110 ;  /* 0x000000fffff67224 */ /* 0x002fc400078e006e */
[----:B------:R-:W-:Y:S02]  /*2e7c0*/  IMAD.MOV.U32 R247, RZ, RZ, R111 ;  /* 0x000000fffff77224 */ /* 0x000fe400078e006f */
[----:B------:R-:W2:Y:S04]  /*2e7d0*/  LDL.LU.64 R110, [R1+0xdf8] ;  /* 0x000df800016e7983 */ /* 0x000ea80000300a00 */
[----:B------:R1:W-:Y:S02]  /*2e7e0*/  STL.64 [R1+0xd90], R2 ;  /* 0x000d900201007387 */ /* 0x0003e40000100a00 */
[----:B-1----:R-:W-:Y:S02]  /*2e7f0*/  IMAD.MOV.U32 R2, RZ, RZ, R94 ;  /* 0x000000ffff027224 */ /* 0x002fe400078e005e */
[----:B------:R-:W-:-:S02]  /*2e800*/  IMAD.MOV.U32 R3, RZ, RZ, R95 ;  /* 0x000000ffff037224 */ /* 0x000fc400078e005f */
[----:B------:R-:W2:Y:S04]  /*2e810*/  LDL.LU.64 R94, [R1+0xdf0] ;  /* 0x000df000015e7983 */ /* 0x000ea80000300a00 */
        /* <DEDUP_REMOVED lines=11> */
[----:B------:R-:W3:Y:S04]  /*2e8d0*/  LDL.LU.64 R62, [R1+0xdd8] ;  /* 0x000dd800013e7983 */ /* 0x000ee80000300a00 */
[----:B------:R1:W-:Y:S02]  /*2e8e0*/  STL.64 [R1+0xd50], R10 ;  /* 0x000d500a01007387 */ /* 0x0003e40000100a00 */
[----:B-1----:R-:W-:Y:S02]  /*2e8f0*/  IMAD.MOV.U32 R10, RZ, RZ, R46 ;  /* 0x000000ffff0a7224 */ /* 0x002fe400078e002e */
[----:B------:R-:W-:Y:S02]  /*2e900*/  IMAD.MOV.U32 R11, RZ, RZ, R47 ;  /* 0x000000ffff0b7224 */ /* 0x000fe400078e002f */
[----:B------:R-:W3:Y:S04]  /*2e910*/  LDL.LU.64 R46, [R1+0xdd0] ;  /* 0x000dd000012e7983 */ /* 0x000ee80000300a00 */
[----:B------:R1:W-:Y:S02]  /*2e920*/  STL.64 [R1+0x730], R12 ;  /* 0x0007300c01007387 */ /* 0x0003e40000100a00 */
[----:B-1----:R-:W-:-:S02]  /*2e930*/  IMAD.MOV.U32 R12, RZ, RZ, R30 ;  /* 0x000000ffff0c7224 */ /* 0x002fc400078e001e */
        /* <DEDUP_REMOVED lines=33> */
[----:B-1----:R-:W-:-:S04]  /*2eb50*/  IMAD.WIDE R14, R199, 0x4, R16 ;  /* 0x00000004c70e7825 */ /* 0x002fc800078e0210 */
[C---:B------:R-:W-:Y:S01]  /*2eb60*/  IMAD.WIDE R16, R199.reuse, 0x4, R18 ;  /* 0x00000004c7107825 */ /* 0x040fe200078e0212 */
[----:B------:R1:W-:Y:S03]  /*2eb70*/  STL.64 [R1+0x740], R14 ;  /* 0x0007400e01007387 */ /* 0x0003e60000100a00 */
[C---:B------:R-:W-:Y:S01]  /*2eb80*/  IMAD.WIDE R18, R199.reuse, 0x4, R22 ;  /* 0x00000004c7127825 */ /* 0x040fe200078e0216 */
[----:B------:R2:W-:Y:S03]  /*2eb90*/  STL.64 [R1+0x748], R16 ;  /* 0x0007481001007387 */ /* 0x0005e60000100a00 */
[----:B-1----:R-:W-:-:S04]  /*2eba0*/  IMAD.WIDE R14, R199, 0x4, R20 ;  /* 0x00000004c70e7825 */ /* 0x002fc800078e0214 */
[C---:B--2---:R-:W-:Y:S01]  /*2ebb0*/  IMAD.WIDE R16, R199.reuse, 0x4, R24 ;  /* 0x00000004c7107825 */ /* 0x044fe200078e0218 */
[----:B------:R1:W-:Y:S04]  /*2ebc0*/  STL.64 [R1+0x750], R14 ;  /* 0x0007500e01007387 */ /* 0x0003e80000100a00 */
[----:B------:R2:W-:Y:S04]  /*2ebd0*/  STL.64 [R1+0x758], R18 ;  /* 0x0007581201007387 */ /* 0x0005e80000100a00 */
[----:B------:R-:W-:Y:S01]  /*2ebe0*/  STL.64 [R1+0x760], R16 ;  /* 0x0007601001007387 */ /* 0x000fe20000100a00 */
[----:B-1----:R-:W-:-:S03]  /*2ebf0*/  IMAD.WIDE R14, R199, 0x4, R26 ;  /* 0x00000004c70e7825 */ /* 0x002fc600078e021a */
[----:B------:R-:W-:Y:S04]  /*2ec00*/  STL.64 [R1+0xd48], R28 ;  /* 0x000d481c01007387 */ /* 0x000fe80000100a00 */
[----:B---3--:R1:W-:Y:S04]  /*2ec10*/  LDGSTS.E [R194+0x72e00], [R30.64], P1 ;  /* 0x72e000001ec27fae */ /* 0x0083e8000892184c */
[----:B------:R3:W-:Y:S01]  /*2ec20*/  STL.64 [R1+0x768], R14 ;  /* 0x0007680e01007387 */ /* 0x0007e20000100a00 */
[----:B--2---:R-:W-:-:S03]  /*2ec30*/  IMAD.WIDE R18, R199, 0x4, R34 ;  /* 0x00000004c7127825 */ /* 0x004fc600078e0222 */
[----:B------:R2:W-:Y:S01]  /*2ec40*/  LDGSTS.E [R194+0x73e00], [R46.64], P1 ;  /* 0x73e000002ec27fae */ /* 0x0005e2000892184c */
[----:B-1----:R-:W-:-:S03]  /*2ec50*/  IMAD.WIDE R30, R199, 0x4, R30 ;  /* 0x00000004c71e7825 */ /* 0x002fc600078e021e */
[----:B------:R1:W-:Y:S01]  /*2ec60*/  LDGSTS.E [R194+0x74e00], [R62.64], P1 ;  /* 0x74e000003ec27fae */ /* 0x0003e2000892184c */
[----:B---3--:R-:W-:-:S03]  /*2ec70*/  IMAD.WIDE R14, R199, 0x4, R32 ;  /* 0x00000004c70e7825 */ /* 0x008fc600078e0220 */
[----:B------:R-:W-:Y:S01]  /*2ec80*/  STL.64 [R1+0xd40], R30 ;  /* 0x000d401e01007387 */ /* 0x000fe20000100a00 */
[----:B------:R-:W-:-:S03]  /*2ec90*/  IMAD.WIDE R16, R199, 0x4, R36 ;  /* 0x00000004c7107825 */ /* 0x000fc600078e0224 */
[----:B------:R3:W-:Y:S04]  /*2eca0*/  STL.64 [R1+0x770], R14 ;  /* 0x0007700e01007387 */ /* 0x0007e80000100a00 */
[----:B------:R-:W-:Y:S04]  /*2ecb0*/  STL.64 [R1+0x778], R18 ;  /* 0x0007781201007387 */ /* 0x000fe80000100a00 */
[----:B------:R-:W-:Y:S01]  /*2ecc0*/  STL.64 [R1+0x780], R16 ;  /* 0x0007801001007387 */ /* 0x000fe20000100a00 */
[----:B---3--:R-:W-:-:S03]  /*2ecd0*/  IMAD.WIDE R14, R199, 0x4, R38 ;  /* 0x00000004c70e7825 */ /* 0x008fc600078e0226 */
[----:B------:R3:W-:Y:S04]  /*2ece0*/  LDGSTS.E [R194+0x75e00], [R78.64], P1 ;  /* 0x75e000004ec27fae */ /* 0x0007e8000892184c */
[----:B------:R1:W-:Y:S01]  /*2ecf0*/  STL.64 [R1+0x788], R14 ;  /* 0x0007880e01007387 */ /* 0x0003e20000100a00 */
[----:B------:R-:W-:-:S03]  /*2ed00*/  IMAD.WIDE R28, R199, 0x4, R42 ;  /* 0x00000004c71c7825 */ /* 0x000fc600078e022a */
[----:B------:R2:W-:Y:S01]  /*2ed10*/  LDGSTS.E [R194+0x76e00], [R94.64], P1 ;  /* 0x76e000005ec27fae */ /* 0x0005e2000892184c */
[----:B------:R-:W-:-:S03]  /*2ed20*/  IMAD.WIDE R30, R199, 0x4, R44 ;  /* 0x00000004c71e7825 */ /* 0x000fc600078e022c */
[----:B------:R2:W-:Y:S01]  /*2ed30*/  LDGSTS.E [R194+0x77e00], [R110.64], P1 ;  /* 0x77e000006ec27fae */ /* 0x0005e2000892184c */
[----:B-1----:R-:W-:-:S03]  /*2ed40*/  IMAD.MOV.U32 R14, RZ, RZ, R12 ;  /* 0x000000ffff0e7224 */ /* 0x002fc600078e000c */
[----:B------:R1:W-:Y:S01]  /*2ed50*/  LDGSTS.E [R194+0x78e00], [R126.64], P1 ;  /* 0x78e000007ec27fae */ /* 0x0003e2000892184c */
[----:B------:R-:W-:Y:S02]  /*2ed60*/  IMAD.MOV.U32 R15, RZ, RZ, R13 ;  /* 0x000000ffff0f7224 */ /* 0x000fe400078e000d */
[----:B------:R-:W-:Y:S01]  /*2ed70*/  IMAD.MOV.U32 R12, RZ, RZ, R10 ;  /* 0x000000ffff0c7224 */ /* 0x000fe200078e000a */
[----:B------:R1:W-:Y:S01]  /*2ed80*/  LDGSTS.E [R194+0x79e00], [R142.64], P1 ;  /* 0x79e000008ec27fae */ /* 0x0003e2000892184c */
[----:B------:R-:W-:Y:S02]  /*2ed90*/  IMAD.MOV.U32 R13, RZ, RZ, R11 ;  /* 0x000000ffff0d7224 */ /* 0x000fe400078e000b */
[C---:B------:R-:W-:Y:S01]  /*2eda0*/  IMAD.WIDE R10, R199.reuse, 0x4, R40 ;  /* 0x00000004c70a7825 */ /* 0x040fe200078e0228 */
[----:B------:R1:W-:Y:S04]  /*2edb0*/  LDGSTS.E [R194+0x7ae00], [R158.64], P1 ;  /* 0x7ae000009ec27fae */ /* 0x0003e8000892184c */
[----:B------:R-:W-:Y:S04]  /*2edc0*/  STL.64 [R1+0x790], R10 ;  /* 0x0007900a01007387 */ /* 0x000fe80000100a00 */
[----:B------:R1:W-:Y:S01]  /*2edd0*/  STL.64 [R1+0xd60], R10 ;  /* 0x000d600a01007387 */ /* 0x0003e20000100a00 */
[----:B------:R-:W-:-:S03]  /*2ede0*/  IMAD.WIDE R32, R199, 0x4, R46 ;  /* 0x00000004c7207825 */ /* 0x000fc600078e022e */
[----:B------:R-:W-:Y:S01]  /*2edf0*/  STL.64 [R1+0x798], R28 ;  /* 0x0007981c01007387 */ /* 0x000fe20000100a00 */
[----:B------:R-:W-:-:S03]  /*2ee00*/  IMAD.WIDE R16, R199, 0x4, R50 ;  /* 0x00000004c7107825 */ /* 0x000fc600078e0232 */
[----:B------:R-:W-:Y:S01]  /*2ee10*/  STL.64 [R1+0xd68], R28 ;  /* 0x000d681c01007387 */ /* 0x000fe20000100a00 */
[----:B-1----:R-:W-:-:S03]  /*2ee20*/  IMAD.WIDE R10, R199, 0x4, R48 ;  /* 0x00000004c70a7825 */ /* 0x002fc600078e0230 */
[----:B------:R-:W-:Y:S04]  /*2ee30*/  STL.64 [R1+0x7a0], R30 ;  /* 0x0007a01e01007387 */ /* 0x000fe80000100a00 */
[----:B------:R-:W-:Y:S04]  /*2ee40*/  STL.64 [R1+0xd70], R30 ;  /* 0x000d701e01007387 */ /* 0x000fe80000100a00 */
[----:B------:R1:W-:Y:S04]  /*2ee50*/  STL.64 [R1+0x7b0], R10 ;  /* 0x0007b00a01007387 */ /* 0x0003e80000100a00 */
[----:B------:R-:W-:Y:S04]  /*2ee60*/  STL.64 [R1+0x7a8], R32 ;  /* 0x0007a82001007387 */ /* 0x000fe80000100a00 */
[----:B------:R-:W-:Y:S01]  /*2ee70*/  STL.64 [R1+0x7b8], R16 ;  /* 0x0007b81001007387 */ /* 0x000fe20000100a00 */
[----:B-1----:R-:W-:-:S03]  /*2ee80*/  IMAD.WIDE R10, R199, 0x4, R52 ;  /* 0x00000004c70a7825 */ /* 0x002fc600078e0234 */
[----:B------:R-:W-:Y:S04]  /*2ee90*/  STL.64 [R1+0xd78], R32 ;  /* 0x000d782001007387 */ /* 0x000fe80000100a00 */
[----:B------:R1:W-:Y:S04]  /*2eea0*/  STL.64 [R1+0x7c0], R10 ;  /* 0x0007c00a01007387 */ /* 0x0003e80000100a00 */
[----:B------:R-:W-:Y:S04]  /*2eeb0*/  STL.64 [R1+0xd80], R56 ;  /* 0x000d803801007387 */ /* 0x000fe80000100a00 */
[----:B------:R2:W-:Y:S01]  /*2eec0*/  STL.64 [R1+0xd88], R58 ;  /* 0x000d883a01007387 */ /* 0x0005e20000100a00 */
[----:B-1----:R-:W-:-:S03]  /*2eed0*/  IMAD.WIDE R10, R199, 0x4, R54 ;  /* 0x00000004c70a7825 */ /* 0x002fc600078e0236 */
[----:B------:R1:W-:Y:S04]  /*2eee0*/  LDGSTS.E [R194+0x7be00], [R174.64], P1 ;  /* 0x7be00000aec27fae */ /* 0x0003e8000892184c */
[----:B------:R-:W-:Y:S04]  /*2eef0*/  STL.64 [R1+0x7c8], R10 ;  /* 0x0007c80a01007387 */ /* 0x000fe80000100a00 */
[----:B------:R1:W-:Y:S01]  /*2ef00*/  STL.64 [R1+0xd98], R10 ;  /* 0x000d980a01007387 */ /* 0x0003e20000100a00 */
[----:B------:R-:W-:-:S03]  /*2ef10*/  IMAD.WIDE R26, R199, 0x4, R62 ;  /* 0x00000004c71a7825 */ /* 0x000fc600078e023e */
[----:B------:R3:W-:Y:S01]  /*2ef20*/  LDGSTS.E [R194+0x7ce00], [R190.64], P1 ;  /* 0x7ce00000bec27fae */ /* 0x0007e2000892184c */
[----:B--2---:R-:W-:-:S03]  /*2ef30*/  IMAD.WIDE R58, R199, 0x4, R66 ;  /* 0x00000004c73a7825 */ /* 0x004fc600078e0242 */
[----:B------:R2:W-:Y:S01]  /*2ef40*/  LDGSTS.E [R194+0x7de00], [R212.64], P1 ;  /* 0x7de00000d4c27fae */ /* 0x0005e2000892184c */
[----:B-1----:R-:W-:-:S03]  /*2ef50*/  IMAD.WIDE R10, R199, 0x4, R64 ;  /* 0x00000004c70a7825 */ /* 0x002fc600078e0240 */
[----:B------:R1:W-:Y:S04]  /*2ef60*/  LDGSTS.E [R194+0x7ee00], [R228.64], P1 ;  /* 0x7ee00000e4c27fae */ /* 0x0003e8000892184c */
[----:B------:R1:W-:Y:S01]  /*2ef70*/  STL.64 [R1+0x7e0], R10 ;  /* 0x0007e00a01007387 */ /* 0x0003e20000100a00 */
[----:B------:R-:W-:-:S03]  /*2ef80*/  IMAD.WIDE R30, R199, 0x4, R68 ;  /* 0x00000004c71e7825 */ /* 0x000fc600078e0244 */
[----:B------:R-:W-:Y:S01]  /*2ef90*/  STL.64 [R1+0x7d0], R60 ;  /* 0x0007d03c01007387 */ /* 0x000fe20000100a00 */
[----:B------:R-:W-:-:S03]  /*2efa0*/  IMAD.MOV.U32 R40, RZ, RZ, R8 ;  /* 0x000000ffff287224 */ /* 0x000fc600078e0008 */
[----:B------:R2:W-:Y:S01]  /*2efb0*/  STL.64 [R1+0xda0], R60 ;  /* 0x000da03c01007387 */ /* 0x0005e20000100a00 */
[----:B------:R-:W-:-:S03]  /*2efc0*/  IMAD.MOV.U32 R41, RZ, RZ, R9 ;  /* 0x000000ffff297224 */ /* 0x000fc600078e0009 */
[----:B------:R-:W-:Y:S01]  /*2efd0*/  STL.64 [R1+0x7d8], R26 ;  /* 0x0007d81a01007387 */ /* 0x000fe20000100a00 */
[----:B------:R-:W-:-:S03]  /*2efe0*/  IMAD.WIDE R8, R199, 0x4, R70 ;  /* 0x00000004c7087825 */ /* 0x000fc600078e0246 */
[----:B------:R-:W-:Y:S01]  /*2eff0*/  STL.64 [R1+0xda8], R26 ;  /* 0x000da81a01007387 */ /* 0x000fe20000100a00 */
        /* <DEDUP_REMOVED lines=9> */
[----:B------:R1:W-:Y:S04]  /*2f090*/  STL.64 [R1+0xdc0], R30 ;  /* 0x000dc01e01007387 */ /* 0x0003e80000100a00 */
[----:B------:R-:W-:Y:S04]  /*2f0a0*/  STL.64 [R1+0x7f8], R8 ;  /* 0x0007f80801007387 */ /* 0x000fe80000100a00 */
[----:B------:R-:W-:Y:S01]  /*2f0b0*/  STL.64 [R1+0x800], R76 ;  /* 0x0008004c01007387 */ /* 0x000fe20000100a00 */
[----:B------:R-:W-:-:S03]  /*2f0c0*/  IMAD.WIDE R22, R199, 0x4, R94 ;  /* 0x00000004c7167825 */ /* 0x000fc600078e025e */
[----:B------:R1:W-:Y:S01]  /*2f0d0*/  STL.64 [R1+0x810], R10 ;  /* 0x0008100a01007387 */ /* 0x0003e20000100a00 */
[----:B------:R-:W-:-:S03]  /*2f0e0*/  IMAD.WIDE R82, R199, 0x4, R100 ;  /* 0x00000004c7527825 */ /* 0x000fc600078e0264 */
[----:B------:R-:W-:Y:S04]  /*2f0f0*/  STL.64 [R1+0x808], R24 ;  /* 0x0008081801007387 */ /* 0x000fe80000100a00 */
[----:B------:R-:W-:Y:S04]  /*2f100*/  STL.64 [R1+0x818], R56 ;  /* 0x0008183801007387 */ /* 0x000fe80000100a00 */
[----:B------:R-:W-:Y:S04]  /*2f110*/  STL.64 [R1+0x820], R28 ;  /* 0x0008201c01007387 */ /* 0x000fe80000100a00 */
        /* <DEDUP_REMOVED lines=14> */
[----:B------:R-:W-:Y:S04]  /*2f200*/  STL.64 [R1+0x878], R32 ;  /* 0x0008782001007387 */ /* 0x000fe80000100a00 */
[----:B------:R-:W-:Y:S01]  /*2f210*/  STL.64 [R1+0x880], R120 ;  /* 0x0008807801007387 */ /* 0x000fe20000100a00 */
[----:B------:R-:W-:-:S03]  /*2f220*/  IMAD.WIDE R42, R199, 0x4, R144 ;  /* 0x00000004c72a7825 */ /* 0x000fc600078e0290 */
[----:B------:R-:W-:Y:S01]  /*2f230*/  STL.64 [R1+0x888], R122 ;  /* 0x0008887a01007387 */ /* 0x000fe20000100a00 */
[----:B------:R-:W-:-:S03]  /*2f240*/  IMAD.WIDE R20, R199, 0x4, R142 ;  /* 0x00000004c7147825 */ /* 0x000fc600078e028e */
[----:B------:R1:W-:Y:S04]  /*2f250*/  STL.64 [R1+0x890], R128 ;  /* 0x0008908001007387 */ /* 0x0003e80000100a00 */
[----:B------:R-:W-:Y:S04]  /*2f260*/  STL.64 [R1+0x898], R114 ;  /* 0x0008987201007387 */ /* 0x000fe80000100a00 */
[----:B------:R-:W-:Y:S04]  /*2f270*/  STL.64 [R1+0x8a0], R80 ;  /* 0x0008a05001007387 */ /* 0x000fe80000100a00 */
[----:B------:R-:W-:Y:S04]  /*2f280*/  STL.64 [R1+0x8a8], R134 ;  /* 0x0008a88601007387 */ /* 0x000fe80000100a00 */
[----:B------:R-:W-:Y:S04]  /*2f290*/  STL.64 [R1+0x8b0], R136 ;  /* 0x0008b08801007387 */ /* 0x000fe80000100a00 */
[----:B------:R-:W-:Y:S04]  /*2f2a0*/  STL.64 [R1+0x8b8], R138 ;  /* 0x0008b88a01007387 */ /* 0x000fe80000100a00 */
[----:B------:R-:W-:Y:S04]  /*2f2b0*/  STL.64 [R1+0x8c0], R140 ;  /* 0x0008c08c01007387 */ /* 0x000fe80000100a00 */
[----:B------:R1:W-:Y:S04]  /*2f2c0*/  STL.64 [R1+0x8d0], R42 ;  /* 0x0008d02a01007387 */ /* 0x0003e80000100a00 */
        /* <DEDUP_REMOVED lines=30> */
[----:B------:R1:W-:Y:S01]  /*2f4b0*/  STL.64 [R1+0x9b0], R142 ;  /* 0x0009b08e01007387 */ /* 0x0003e20000100a00 */
[----:B------:R-:W-:-:S03]  /*2f4c0*/  IMAD.MOV.U32 R34, RZ, RZ, R14 ;  /* 0x000000ffff227224 */ /* 0x000fc600078e000e */
[----:B------:R-:W-:Y:S01]  /*2f4d0*/  STL.64 [R1+0x9a8], R16 ;  /* 0x0009a81001007387 */ /* 0x000fe20000100a00 */
[----:B------:R-:W-:-:S03]  /*2f4e0*/  IMAD.MOV.U32 R35, RZ, RZ, R15 ;  /* 0x000000ffff237224 */ /* 0x000fc600078e000f */
[----:B------:R-:W-:Y:S01]  /*2f4f0*/  STL.64 [R1+0x9b8], R216 ;  /* 0x0009b8d801007387 */ /* 0x000fe20000100a00 */
[----:B--2---:R-:W-:-:S03]  /*2f500*/  IMAD.WIDE R60, R199, 0x4, R230 ;  /* 0x00000004c73c7825 */ /* 0x004fc600078e02e6 */
        /* <DEDUP_REMOVED lines=10> */
[----:B-1----:R-:W2:Y:S01]  /*2f5b0*/  LDL.64 R30, [R1+0x210] ;  /* 0x00021000011e7983 */ /* 0x002ea20000100a00 */
[----:B------:R-:W-:-:S03]  /*2f5c0*/  IMAD.MOV.U32 R44, RZ, RZ, R34 ;  /* 0x000000ffff2c7224 */ /* 0x000fc600078e0022 */
[----:B------:R-:W4:Y:S01]  /*2f5d0*/  LDL.64 R72, [R1+0x1f8] ;  /* 0x0001f80001487983 */ /* 0x000f220000100a00 */
[----:B------:R-:W-:-:S03]  /*2f5e0*/  IMAD.MOV.U32 R45, RZ, RZ, R35 ;  /* 0x000000ffff2d7224 */ /* 0x000fc600078e0023 */
[----:B------:R-:W4:Y:S01]  /*2f5f0*/  LDL.64 R58, [R1+0x1e8] ;  /* 0x0001e800013a7983 */ /* 0x000f220000100a00 */
[----:B---3--:R-:W-:-:S03]  /*2f600*/  IMAD.WIDE R78, R199, 0x4, R240 ;  /* 0x00000004c74e7825 */ /* 0x008fc600078e02f0 */
[----:B------:R1:W-:Y:S01]  /*2f610*/  STL.64 [R1+0x9f0], R60 ;  /* 0x0009f03c01007387 */ /* 0x0003e20000100a00 */
[----:B------:R-:W-:-:S03]  /*2f620*/  IMAD.WIDE R34, R199, 0x4, R242 ;  /* 0x00000004c7227825 */ /* 0x000fc600078e02f2 */
[----:B------:R-:W-:Y:S04]  /*2f630*/  STL.64 [R1+0x9e8], R14 ;  /* 0x0009e80e01007387 */ /* 0x000fe80000100a00 */
[----:B------:R4:W-:Y:S04]  /*2f640*/  STL.64 [R1+0x9f8], R210 ;  /* 0x0009f8d201007387 */ /* 0x0009e80000100a00 */
[----:B------:R1:W-:Y:S04]  /*2f650*/  STL.64 [R1+0xa00], R94 ;  /* 0x000a005e01007387 */ /* 0x0003e80000100a00 */
[----:B------:R1:W-:Y:S04]  /*2f660*/  STL.64 [R1+0xa08], R100 ;  /* 0x000a086401007387 */ /* 0x0003e80000100a00 */
[----:B------:R1:W-:Y:S04]  /*2f670*/  STL.64 [R1+0xa10], R66 ;  /* 0x000a104201007387 */ /* 0x0003e80000100a00 */
[----:B------:R1:W-:Y:S04]  /*2f680*/  STL.64 [R1+0xa18], R78 ;  /* 0x000a184e01007387 */ /* 0x0003e80000100a00 */
[----:B------:R1:W-:Y:S04]  /*2f690*/  STL.64 [R1+0xa20], R34 ;  /* 0x000a202201007387 */ /* 0x0003e80000100a00 */
[----:B------:R-:W4:Y:S04]  /*2f6a0*/  LDL.64 R26, [R1+0x1d8] ;  /* 0x0001d800011a7983 */ /* 0x000f280000100a00 */
[----:B------:R1:W-:Y:S01]  /*2f6b0*/  LDGSTS.E [R194+0x7fe00], [R244.64], P1 ;  /* 0x7fe00000f4c27fae */ /* 0x0003e2000892184c */
[----:B------:R-:W-:-:S03]  /*2f6c0*/  LOP3.LUT R0, R198, 0x10, RZ, 0xfc, !PT ;  /* 0x00000010c6007812 */ /* 0x000fc600078efcff */
[----:B------:R-:W0:Y:S01]  /*2f6d0*/  LDGDEPBAR ;  /* 0x00000000000079af */ /* 0x000e220000000000 */
[----:B------:R-:W-:Y:S01]  /*2f6e0*/  ISETP.GE.AND P5, PT, R0, UR7, PT ;  /* 0x0000000700007c0c */ /* 0x000fe2000bfa6270 */
[----:B------:R-:W-:Y:S01]  /*2f6f0*/  IMAD.MOV.U32 R49, RZ, RZ, R7 ;  /* 0x000000ffff317224 */ /* 0x000fe200078e0007 */
[----:B------:R-:W-:Y:S01]  /*2f700*/  LOP3.LUT R7, R198, 0x14, RZ, 0xfc, !PT ;  /* 0x00000014c6077812 */ /* 0x000fe200078efcff */
[----:B------:R-:W-:Y:S01]  /*2f710*/  IMAD.MOV.U32 R47, RZ, RZ, R41 ;  /* 0x000000ffff2f7224 */ /* 0x000fe200078e0029 */
[----:B------:R-:W-:Y:S01]  /*2f720*/  SEL R0, RZ, 0x4, P5 ;  /* 0x00000004ff007807 */ /* 0x000fe20002800000 */
[----:B------:R-:W-:Y:S01]  /*2f730*/  IMAD.MOV.U32 R41, RZ, RZ, R5 ;  /* 0x000000ffff297224 */ /* 0x000fe200078e0005 */
[----:B------:R-:W-:Y:S01]  /*2f740*/  ISETP.GE.AND P5, PT, R7, UR7, PT ;  /* 0x0000000707007c0c */ /* 0x000fe2000bfa6270 */
[----:B------:R-:W-:Y:S01]  /*2f750*/  IMAD.MOV.U32 R46, RZ, RZ, R40 ;  /* 0x000000ffff2e7224 */ /* 0x000fe200078e0028 */
[----:B------:R-:W-:Y:S01]  /*2f760*/  SEL R0, R0, RZ, P2 ;  /* 0x000000ff00007207 */ /* 0x000fe20001000000 */
[----:B------:R-:W-:Y:S01]  /*2f770*/  IMAD.MOV.U32 R48, RZ, RZ, R6 ;  /* 0x000000ffff307224 */ /* 0x000fe200078e0006 */
[----:B------:R-:W-:Y:S01]  /*2f780*/  LOP3.LUT R5, R198, 0x18, RZ, 0xfc, !PT ;  /* 0x00000018c6057812 */ /* 0x000fe200078efcff */
[----:B------:R-:W-:Y:S01]  /*2f790*/  IMAD.MOV.U32 R40, RZ, RZ, R4 ;  /* 0x000000ffff287224 */ /* 0x000fe200078e0004 */
[----:B------:R-:W-:Y:S01]  /*2f7a0*/  ISETP.NE.U32.AND P1, PT, R0, RZ, PT ;  /* 0x000000ff0000720c */ /* 0x000fe20003f25070 */
[----:B------:R-:W-:Y:S01]  /*2f7b0*/  IMAD.MOV.U32 R50, RZ, RZ, R12 ;  /* 0x000000ffff327224 */ /* 0x000fe200078e000c */
[C---:B------:R-:W-:Y:S01]  /*2f7c0*/  IADD3 R4, R196.reuse, 0x100000, RZ ;  /* 0x00100000c4047810 */ /* 0x040fe20007ffe0ff */
[----:B------:R-:W-:Y:S01]  /*2f7d0*/  BAR.SYNC.DEFER_BLOCKING 0x0 ;  /* 0x0000000000007b1d */ /* 0x000fe20000010000 */
[----:B------:R-:W-:Y:S01]  /*2f7e0*/  SEL R0, RZ, 0x4, P5 ;  /* 0x00000004ff007807 */ /* 0x000fe20002800000 */
[----:B------:R-:W-:Y:S01]  /*2f7f0*/  IMAD.MOV.U32 R51, RZ, RZ, R13 ;  /* 0x000000ffff337224 */ /* 0x000fe200078e000d */
[C---:B------:R-:W-:Y:S01]  /*2f800*/  IADD3 R6, R196.reuse, 0x100000, RZ ;  /* 0x00100000c4067810 */ /* 0x040fe20007ffe0ff */
[----:B------:R-:W-:Y:S01]  /*2f810*/  IMAD.WIDE R12, R199, 0x4, R244 ;  /* 0x00000004c70c7825 */ /* 0x000fe200078e02f4 */
[----:B------:R-:W-:Y:S01]  /*2f820*/  ISETP.GE.AND P5, PT, R5, UR7, PT ;  /* 0x0000000705007c0c */ /* 0x000fe2000bfa6270 */
[----:B------:R-:W4:Y:S01]  /*2f830*/  LDL.64 R202, [R1+0x3a0] ;  /* 0x0003a00001ca7983 */ /* 0x000f220000100a00 */
[----:B------:R-:W-:-:S03]  /*2f840*/  IADD3 R5, R196, 0x100000, RZ ;  /* 0x00100000c4057810 */ /* 0x000fc60007ffe0ff */
[----:B------:R1:W-:Y:S04]  /*2f850*/  STL.64 [R1+0xa28], R12 ;  /* 0x000a280c01007387 */ /* 0x0003e80000100a00 */
[----:B------:R-:W4:Y:S04]  /*2f860*/  LDL.64 R206, [R1+0x400] ;  /* 0x0004000001ce7983 */ /* 0x000f280000100a00 */
[----:B------:R-:W4:Y:S04]  /*2f870*/  LDL.64 R214, [R1+0xab8] ;  /* 0x000ab80001d67983 */ /* 0x000f280000100a00 */
[----:B------:R-:W4:Y:S01]  /*2f880*/  LDL.64 R218, [R1+0xac8] ;  /* 0x000ac80001da7983 */ /* 0x000f220000100a00 */
[----:B------:R-:W-:-:S03]  /*2f890*/  LOP3.LUT R7, R198, 0x1c, RZ, 0xfc, !PT ;  /* 0x0000001cc6077812 */ /* 0x000fc600078efcff */
        /* <DEDUP_REMOVED lines=18> */
[----:B-1----:R-:W4:Y:S04]  /*2f9c0*/  LDL.64 R244, [R1+0x6d8] ;  /* 0x0006d80001f47983 */ /* 0x002f280000100a00 */
[----:B------:R-:W-:Y:S01]  /*2f9d0*/  @!PT LDS RZ, [RZ] ;  /* 0x00000000fffff984 */ /* 0x000fe20000000800 */
[----:B------:R-:W-:Y:S01]  /*2f9e0*/  @!PT LDS RZ, [RZ] ;  /* 0x00000000fffff984 */ /* 0x000fe20000000800 */
[----:B------:R-:W-:Y:S01]  /*2f9f0*/  @!PT LDS RZ, [RZ] ;  /* 0x00000000fffff984 */ /* 0x000fe20000000800 */
[----:B--2---:R1:W-:Y:S04]  /*2fa00*/  LDGSTS.E [R4+-0x40000], [R30.64], P6 ;  /* 0xc00000001e047fae */ /* 0x0043e8000b12184c */
[----:B----4-:R2:W-:Y:S04]  /*2fa10*/  LDGSTS.E [R6+-0x3fc00], [R72.64], P3 ;  /* 0xc040000048067fae */ /* 0x0105e8000992184c */
[----:B------:R4:W-:Y:S01]  /*2fa20*/  LDGSTS.E [R5+-0x3f800], [R58.64], P0 ;  /* 0xc08000003a057fae */ /* 0x0009e2000812184c */
[----:B-1----:R-:W-:-:S03]  /*2fa30*/  SEL R4, R0, RZ, P2 ;  /* 0x000000ff00047207 */ /* 0x002fc60001000000 */
[----:B------:R-:W3:Y:S04]  /*2fa40*/  LDL.64 R30, [R1+0xb68] ;  /* 0x000b6800011e7983 */ /* 0x000ee80000100a00 */
[----:B--2---:R-:W2:Y:S04]  /*2fa50*/  LDL.64 R72, [R1+0xb08] ;  /* 0x000b080001487983 */ /* 0x004ea80000100a00 */
[----:B----4-:R-:W4:Y:S04]  /*2fa60*/  LDL.64 R58, [R1+0xb38] ;  /* 0x000b3800013a7983 */ /* 0x010f280000100a00 */
[----:B------:R1:W-:Y:S04]  /*2fa70*/  LDGSTS.E [R5+-0x3f400], [R26.64], P4 ;  /* 0xc0c000001a057fae */ /* 0x0003e8000a12184c */
[----:B-1----:R-:W2:Y:S01]  /*2fa80*/  LDL.64 R26, [R1+0x460] ;  /* 0x00046000011a7983 */ /* 0x002ea20000100a00 */
[----:B------:R-:W-:-:S02]  /*2fa90*/  SEL R0, RZ, 0x4, P5 ;  /* 0x00000004ff007807 */ /* 0x000fc40002800000 */
[----:B------:R-:W-:Y:S02]  /*2faa0*/  ISETP.GE.AND P5, PT, R7, UR7, PT ;  /* 0x0000000707007c0c */ /* 0x000fe4000bfa6270 */
[----:B------:R-:W-:Y:S02]  /*2fab0*/  LOP3.LUT R7, R198, 0x20, RZ, 0xfc, !PT ;  /* 0x00000020c6077812 */ /* 0x000fe400078efcff */
[----:B------:R-:W-:Y:S02]  /*2fac0*/  ISETP.NE.U32.AND P3, PT, R4, RZ, PT ;  /* 0x000000ff0400720c */ /* 0x000fe40003f65070 */
[----:B------:R-:W-:Y:S02]  /*2fad0*/  SEL R4, R0, RZ, P2 ;  /* 0x000000ff00047207 */ /* 0x000fe40001000000 */
[----:B------:R-:W-:Y:S02]  /*2fae0*/  SEL R0, RZ, 0x4, P5 ;  /* 0x00000004ff007807 */ /* 0x000fe40002800000 */
[----:B------:R-:W-:-:S02]  /*2faf0*/  ISETP.GE.AND P5, PT, R7, UR7, PT ;  /* 0x0000000707007c0c */ /* 0x000fc4000bfa6270 */
[----:B------:R-:W-:Y:S02]  /*2fb00*/  ISETP.NE.U32.AND P0, PT, R4, RZ, PT ;  /* 0x000000ff0400720c */ /* 0x000fe40003f05070 */
[----:B------:R-:W-:Y:S01]  /*2fb10*/  LOP3.LUT R7, R198, 0x24, RZ, 0xfc, !PT ;  /* 0x00000024c6077812 */ /* 0x000fe200078efcff */
[----:B------:R1:W-:Y:S01]  /*2fb20*/  LDGSTS.E [R6+-0x3f000], [R202.64], P1 ;  /* 0xc1000000ca067fae */ /* 0x0003e2000892184c */
[----:B------:R-:W-:Y:S02]  /*2fb30*/  SEL R4, R0, RZ, P2 ;  /* 0x000000ff00047207 */ /* 0x000fe40001000000 */
[----:B------:R-:W-:Y:S02]  /*2fb40*/  SEL R0, RZ, 0x4, P5 ;  /* 0x00000004ff007807 */ /* 0x000fe40002800000 */
[----:B------:R-:W-:Y:S02]  /*2fb50*/  ISETP.GE.AND P5, PT, R7, UR7, PT ;  /* 0x0000000707007c0c */ /* 0x000fe4000bfa6270 */
[----:B------:R-:W-:Y:S01]  /*2fb60*/  ISETP.NE.U32.AND P4, PT, R4, RZ, PT ;  /* 0x000000ff0400720c */ /* 0x000fe20003f85070 */
[----:B------:R1:W-:Y:S01]  /*2fb70*/  LDGSTS.E [R5+-0x3ec00], [R206.64], P3 ;  /* 0xc1400000ce057fae */ /* 0x0003e2000992184c */
[----:B------:R-:W-:-:S02]  /*2fb80*/  SEL R4, R0, RZ, P2 ;  /* 0x000000ff00047207 */ /* 0x000fc40001000000 */
[----:B------:R-:W-:Y:S02]  /*2fb90*/  SEL R0, RZ, 0x4, P5 ;  /* 0x00000004ff007807 */ /* 0x000fe40002800000 */
[----:B------:R-:W-:Y:S02]  /*2fba0*/  ISETP.NE.U32.AND P5, PT, R4, RZ, PT ;  /* 0x000000ff0400720c */ /* 0x000fe40003fa5070 */
[----:B------:R-:W-:-:S04]  /*2fbb0*/  LOP3.LUT R7, R198, 0x28, RZ, 0xfc, !PT ;  /* 0x00000028c6077812 */ /* 0x000fc800078efcff */
[----:B------:R-:W-:Y:S01]  /*2fbc0*/  ISETP.GE.AND P6, PT, R7, UR7, PT ;  /* 0x0000000707007c0c */ /* 0x000fe2000bfc6270 */
[----:B--2---:R2:W-:Y:S04]  /*2fbd0*/  LDGSTS.E [R5+-0x3e800], [R26.64], P0 ;  /* 0xc18000001a057fae */ /* 0x0045e8000812184c */
[----:B------:R1:W-:Y:S04]  /*2fbe0*/  LDGSTS.E [R6+-0x3e400], [R214.64], P4 ;  /* 0xc1c00000d6067fae */ /* 0x0003e8000a12184c */
[----:B------:R1:W-:Y:S01]  /*2fbf0*/  LDGSTS.E [R5+-0x3e000], [R218.64], P5 ;  /* 0xc2000000da057fae */ /* 0x0003e2000a92184c */
[----:B--2---:R-:W-:-:S04]  /*2fc00*/  LOP3.LUT R27, R198, 0x34, RZ, 0xfc, !PT ;  /* 0x00000034c61b7812 */ /* 0x004fc800078efcff */
[----:B------:R-:W-:Y:S02]  /*2fc10*/  ISETP.GE.AND P5, PT, R27, UR7, PT ;  /* 0x000000071b007c0c */ /* 0x000fe4000bfa6270 */
[----:B------:R-:W2:Y:S01]  /*2fc20*/  LDL.64 R26, [R1+0xb18] ;  /* 0x000b1800011a7983 */ /* 0x000ea20000100a00 */
[----:B------:R-:W-:Y:S02]  /*2fc30*/  LOP3.LUT R7, R198, 0x2c, RZ, 0xfc, !PT ;  /* 0x0000002cc6077812 */ /* 0x000fe400078efcff */
[----:B------:R-:W-:Y:S02]  /*2fc40*/  SEL R4, R0, RZ, P2 ;  /* 0x000000ff00047207 */ /* 0x000fe40001000000 */
[----:B------:R-:W-:Y:S02]  /*2fc50*/  SEL R0, RZ, 0x4, P6 ;  /* 0x00000004ff007807 */ /* 0x000fe40003000000 */
[----:B------:R-:W-:Y:S02]  /*2fc60*/  ISETP.GE.AND P6, PT, R7, UR7, PT ;  /* 0x0000000707007c0c */ /* 0x000fe4000bfc6270 */
[----:B------:R-:W-:-:S02]  /*2fc70*/  ISETP.NE.U32.AND P1, PT, R4, RZ, PT ;  /* 0x000000ff0400720c */ /* 0x000fc40003f25070 */
[----:B------:R-:W-:Y:S02]  /*2fc80*/  SEL R4, R0, RZ, P2 ;  /* 0x000000ff00047207 */ /* 0x000fe40001000000 */
[----:B------:R-:W-:Y:S02]  /*2fc90*/  LOP3.LUT R7, R198, 0x30, RZ, 0xfc, !PT ;  /* 0x00000030c6077812 */ /* 0x000fe400078efcff */
[----:B------:R-:W-:Y:S02]  /*2fca0*/  SEL R0, RZ, 0x4, P6 ;  /* 0x00000004ff007807 */ /* 0x000fe40003000000 */
[----:B------:R-:W-:Y:S02]  /*2fcb0*/  ISETP.NE.U32.AND P3, PT, R4, RZ, PT ;  /* 0x000000ff0400720c */ /* 0x000fe40003f65070 */
[----:B------:R-:W-:Y:S02]  /*2fcc0*/  ISETP.GE.AND P6, PT, R7, UR7, PT ;  /* 0x0000000707007c0c */ /* 0x000fe4000bfc6270 */
[----:B------:R-:W-:-:S02]  /*2fcd0*/  SEL R4, R0, RZ, P2 ;  /* 0x000000ff00047207 */ /* 0x000fc40001000000 */
[----:B------:R-:W-:Y:S02]  /*2fce0*/  SEL R0, RZ, 0x4, P6 ;  /* 0x00000004ff007807 */ /* 0x000fe40003000000 */
[----:B------:R-:W-:Y:S02]  /*2fcf0*/  ISETP.NE.U32.AND P0, PT, R4, RZ, PT ;  /* 0x000000ff0400720c */ /* 0x000fe40003f05070 */
[----:B------:R-:W-:Y:S02]  /*2fd00*/  LOP3.LUT R7, R198, 0x38, RZ, 0xfc, !PT ;  /* 0x00000038c6077812 */ /* 0x000fe400078efcff */
[----:B------:R-:W-:Y:S02]  /*2fd10*/  IADD3 R4, R196, 0x100000, RZ ;  /* 0x00100000c4047810 */ /* 0x000fe40007ffe0ff */
[----:B------:R-:W-:Y:S02]  /*2fd20*/  SEL R0, R0, RZ, P2 ;  /* 0x000000ff00007207 */ /* 0x000fe40001000000 */
[----:B------:R-:W-:Y:S01]  /*2fd30*/  ISETP.GE.AND P6, PT, R7, UR7, PT ;  /* 0x0000000707007c0c */ /* 0x000fe2000bfc6270 */
[----:B------:R1:W-:Y:S01]  /*2fd40*/  LDGSTS.E [R4+-0x3dc00], [R222.64], P1 ;  /* 0xc2400000de047fae */ /* 0x0003e2000892184c */
[----:B------:R-:W-:-:S02]  /*2fd50*/  LOP3.LUT R7, R198, 0x3c, RZ, 0xfc, !PT ;  /* 0x0000003cc6077812 */ /* 0x000fc400078efcff */
[----:B------:R-:W-:Y:S01]  /*2fd60*/  ISETP.NE.U32.AND P4, PT, R0, RZ, PT ;  /* 0x000000ff0000720c */ /* 0x000fe20003f85070 */
[----:B------:R2:W-:Y:S01]  /*2fd70*/  LDGSTS.E [R6+-0x3d800], [R226.64], P3 ;  /* 0xc2800000e2067fae */ /* 0x0005e2000992184c */
[----:B------:R-:W-:Y:S02]  /*2fd80*/  SEL R0, RZ, 0x4, P6 ;  /* 0x00000004ff007807 */ /* 0x000fe40003000000 */
[----:B------:R-:W-:Y:S02]  /*2fd90*/  ISETP.GE.AND P1, PT, R7, UR7, PT ;  /* 0x0000000707007c0c */ /* 0x000fe4000bf26270 */
[----:B-1----:R-:W-:-:S04]  /*2fda0*/  SEL R4, RZ, 0x4, P5 ;  /* 0x00000004ff047807 */ /* 0x002fc80002800000 */
[----:B------:R-:W-:Y:S02]  /*2fdb0*/  SEL R5, R4, RZ, P2 ;  /* 0x000000ff04057207 */ /* 0x000fe40001000000 */
[----:B------:R-:W-:Y:S02]  /*2fdc0*/  SEL R4, R0, RZ, P2 ;  /* 0x000000ff00047207 */ /* 0x000fe40001000000 */
[----:B------:R-:W-:Y:S02]  /*2fdd0*/  SEL R0, RZ, 0x4, P1 ;  /* 0x00000004ff007807 */ /* 0x000fe40000800000 */
[----:B------:R-:W-:Y:S02]  /*2fde0*/  ISETP.NE.U32.AND P5, PT, R5, RZ, PT ;  /* 0x000000ff0500720c */ /* 0x000fe40003fa5070 */
[----:B------:R-:W-:Y:S02]  /*2fdf0*/  ISETP.NE.U32.AND P1, PT, R4, RZ, PT ;  /* 0x000000ff0400720c */ /* 0x000fe40003f25070 */
[----:B------:R-:W-:-:S02]  /*2fe00*/  SEL R4, R0, RZ, P2 ;  /* 0x000000ff00047207 */ /* 0x000fc40001000000 */
[----:B------:R-:W-:Y:S02]  /*2fe10*/  IADD3 R5, R196, 0x100000, RZ ;  /* 0x00100000c4057810 */ /* 0x000fe40007ffe0ff */
[----:B------:R-:W-:Y:S02]  /*2fe20*/  ISETP.NE.U32.AND P3, PT, R4, RZ, PT ;  /* 0x000000ff0400720c */ /* 0x000fe40003f65070 */
[----:B------:R-:W-:Y:S01]  /*2fe30*/  IADD3 R4, R196, 0x100000, RZ ;  /* 0x00100000c4047810 */ /* 0x000fe20007ffe0ff */
[----:B------:R1:W-:Y:S04]  /*2fe40*/  LDGSTS.E [R5+-0x3d400], [R230.64], P0 ;  /* 0xc2c00000e6057fae */ /* 0x0003e8000812184c */
[----:B------:R1:W-:Y:S01]  /*2fe50*/  LDGSTS.E [R4+-0x3d000], [R72.64], P4 ;  /* 0xc300000048047fae */ /* 0x0003e2000a12184c */
[----:B------:R-:W-:-:S03]  /*2fe60*/  LOP3.LUT R7, R198, 0x40, RZ, 0xfc, !PT ;  /* 0x00000040c6077812 */ /* 0x000fc600078efcff */
[----:B-1----:R-:W3:Y:S04]  /*2fe70*/  LDL.64 R72, [R1+0xb88] ;  /* 0x000b880001487983 */ /* 0x002ee80000100a00 */
[----:B--2---:R1:W-:Y:S01]  /*2fe80*/  LDGSTS.E [R6+-0x3cc00], [R26.64], P5 ;  /* 0xc34000001a067fae */ /* 0x0043e2000a92184c */
[----:B------:R-:W-:-:S03]  /*2fe90*/  ISETP.GE.AND P6, PT, R7, UR7, PT ;  /* 0x0000000707007c0c */ /* 0x000fc6000bfc6270 */
[----:B------:R2:W-:Y:S04]  /*2fea0*/  LDGSTS.E [R5+-0x3c800], [R242.64], P1 ;  /* 0xc3800000f2057fae */ /* 0x0005e8000892184c */
[----:B-1----:R-:W2:Y:S01]  /*2feb0*/  LDL.64 R26, [R1+0xb48] ;  /* 0x000b4800011a7983 */ /* 0x002ea20000100a00 */
[----:B------:R-:W-:-:S03]  /*2fec0*/  SEL R0, RZ, 0x4, P6 ;  /* 0x00000004ff007807 */ /* 0x000fc60003000000 */
[----:B----4-:R1:W-:Y:S01]  /*2fed0*/  LDGSTS.E [R5+-0x3c400], [R58.64], P3 ;  /* 0xc3c000003a057fae */ /* 0x0103e2000992184c */
[----:B------:R-:W-:-:S04]  /*2fee0*/  SEL R0, R0, RZ, P2 ;  /* 0x000000ff00007207 */ /* 0x000fc80001000000 */
[----:B------:R-:W-:Y:S01]  /*2fef0*/  ISETP.NE.U32.AND P0, PT, R0, RZ, PT ;  /* 0x000000ff0000720c */ /* 0x000fe20003f05070 */
[----:B-1----:R-:W4:Y:S01]  /*2ff00*/  LDL.64 R58, [R1+0xb78] ;  /* 0x000b7800013a7983 */ /* 0x002f220000100a00 */
[----:B------:R-:W-:-:S04]  /*2ff10*/  LOP3.LUT R7, R198, 0x44, RZ, 0xfc, !PT ;  /* 0x00000044c6077812 */ /* 0x000fc800078efcff */
[----:B------:R-:W-:Y:S02]  /*2ff20*/  ISETP.GE.AND P6, PT, R7, UR7, PT ;  /* 0x0000000707007c0c */ /* 0x000fe4000bfc6270 */
[C---:B------:R-:W-:Y:S02]  /*2ff30*/  LOP3.LUT R7, R198.reuse, 0x48, RZ, 0xfc, !PT ;  /* 0x00000048c6077812 */ /* 0x040fe400078efcff */
[----:B------:R-:W-:Y:S02]  /*2ff40*/  SEL R0, RZ, 0x4, P6 ;  /* 0x00000004ff007807 */ /* 0x000fe40003000000 */
[----:B------:R-:W-:Y:S02]  /*2ff50*/  ISETP.GE.AND P4, PT, R7, UR7, PT ;  /* 0x0000000707007c0c */ /* 0x000fe4000bf86270 */
[----:B------:R-:W-:Y:S02]  /*2ff60*/  LOP3.LUT R7, R198, 0x4c, RZ, 0xfc, !PT ;  /* 0x0000004cc6077812 */ /* 0x000fe400078efcff */
[----:B------:R-:W-:-:S02]  /*2ff70*/  SEL R4, R0, RZ, P2 ;  /* 0x000000ff00047207 */ /* 0x000fc40001000000 */
[----:B------:R-:W-:Y:S02]  /*2ff80*/  SEL R0, RZ, 0x4, P4 ;  /* 0x00000004ff007807 */ /* 0x000fe40002000000 */
[----:B------:R-:W-:Y:S01]  /*2ff90*/  ISETP.GE.AND P5, PT, R7, UR7, PT ;  /* 0x0000000707007c0c */ /* 0x000fe2000bfa6270 */
[----:B--2---:R1:W-:Y:S04]  /*2ffa0*/  LDGSTS.E [R6+-0x3c000], [R26.64], P0 ;  /* 0xc40000001a067fae */ /* 0x0043e8000812184c */
[----:B-1----:R-:W2:Y:S01]  /*2ffb0*/  LDL.64 R26, [R1+0xb98] ;  /* 0x000b9800011a7983 */ /* 0x002ea20000100a00 */
[----:B------:R-:W-:Y:S02]  /*2ffc0*/  LOP3.LUT R7, R198, 0x50, RZ, 0xfc, !PT ;  /* 0x00000050c6077812 */ /* 0x000fe400078efcff */
[----:B------:R-:W-:-:S02]  /*2ffd0*/  ISETP.NE.U32.AND P4, PT, R4, RZ, PT ;  /* 0x000000ff0400720c */ /* 0x000fc40003f85070 */
[----:B------:R-:W-:Y:S02]  /*2ffe0*/  SEL R4, R0, RZ, P2 ;  /* 0x000000ff00047207 */ /* 0x000fe40001000000 */
[----:B------:R-:W-:Y:S02]  /*2fff0*/  SEL R0, RZ, 0x4, P5 ;  /* 0x00000004ff007807 */ /* 0x000fe40002800000 */
        /* <DEDUP_REMOVED lines=9> */
[----:B------:R-:W-:Y:S01]  /*30090*/  SEL R4, R0, RZ, P2 ;  /* 0x000000ff00047207 */ /* 0x000fe20001000000 */
[----:B---3--:R3:W-:Y:S01]  /*300a0*/  LDGSTS.E [R5+-0x3b800], [R30.64], P1 ;  /* 0xc48000001e057fae */ /* 0x0087e2000892184c */
[----:B------:R-:W-:Y:S02]  /*300b0*/  SEL R0, RZ, 0x4, P5 ;  /* 0x00000004ff007807 */ /* 0x000fe40002800000 */
[----:B------:R-:W-:Y:S01]  /*300c0*/  ISETP.GE.AND P6, PT, R7, UR7, PT ;  /* 0x0000000707007c0c */ /* 0x000fe2000bfc6270 */
[----:B-1----:R-:W2:Y:S01]  /*300d0*/  LDL.64 R144, [R1+0xba8] ;  /* 0x000ba80001907983 */ /* 0x002ea20000100a00 */
[----:B------:R-:W-:-:S02]  /*300e0*/  LOP3.LUT R7, R198, 0x5c, RZ, 0xfc, !PT ;  /* 0x0000005cc6077812 */ /* 0x000fc400078efcff */
[----:B------:R-:W-:Y:S02]  /*300f0*/  ISETP.NE.U32.AND P5, PT, R4, RZ, PT ;  /* 0x000000ff0400720c */ /* 0x000fe40003fa5070 */
[----:B------:R-:W-:Y:S01]  /*30100*/  SEL R4, R0, RZ, P2 ;  /* 0x000000ff00047207 */ /* 0x000fe20001000000 */
[----:B----4-:R1:W-:Y:S01]  /*30110*/  LDGSTS.E [R6+-0x3b400], [R58.64], P3 ;  /* 0xc4c000003a067fae */ /* 0x0103e2000992184c */
[----:B------:R-:W-:Y:S02]  /*30120*/  SEL R0, RZ, 0x4, P6 ;  /* 0x00000004ff007807 */ /* 0x000fe40003000000 */
[----:B------:R-:W-:Y:S01]  /*30130*/  ISETP.GE.AND P6, PT, R7, UR7, PT ;  /* 0x0000000707007c0c */ /* 0x000fe2000bfc6270 */
[----:B---3--:R-:W3:Y:S01]  /*30140*/  LDL.64 R30, [R1+0xbc8] ;  /* 0x000bc800011e7983 */ /* 0x008ee20000100a00 */
[----:B------:R-:W-:Y:S02]  /*30150*/  ISETP.NE.U32.AND P0, PT, R4, RZ, PT ;  /* 0x000000ff0400720c */ /* 0x000fe40003f05070 */
[----:B------:R-:W-:-:S02]  /*30160*/  SEL R4, R0, RZ, P2 ;  /* 0x000000ff00047207 */ /* 0x000fc40001000000 */
[----:B------:R-:W-:Y:S01]  /*30170*/  SEL R0, RZ, 0x4, P6 ;  /* 0x00000004ff007807 */ /* 0x000fe20003000000 */
[----:B------:R4:W-:Y:S01]  /*30180*/  LDGSTS.E [R5+-0x3b000], [R72.64], P5 ;  /* 0xc500000048057fae */ /* 0x0009e2000a92184c */
[----:B------:R-:W-:Y:S02]  /*30190*/  ISETP.NE.U32.AND P4, PT, R4, RZ, PT ;  /* 0x000000ff0400720c */ /* 0x000fe40003f85070 */
[----:B------:R-:W-:-:S04]  /*301a0*/  SEL R4, R0, RZ, P2 ;  /* 0x000000ff00047207 */ /* 0x000fc80001000000 */
[----:B------:R-:W-:Y:S02]  /*301b0*/  ISETP.NE.U32.AND P1, PT, R4, RZ, PT ;  /* 0x000000ff0400720c */ /* 0x000fe40003f25070 */
[----:B------:R-:W-:Y:S02]  /*301c0*/  IADD3 R4, R196, 0x100000, RZ ;  /* 0x00100000c4047810 */ /* 0x000fe40007ffe0ff */
[----:B-1----:R-:W-:Y:S01]  /*301d0*/  LOP3.LUT R59, R198, 0x64, RZ, 0xfc, !PT ;  /* 0x00000064c63b7812 */ /* 0x002fe200078efcff */
[----:B----4-:R-:W4:Y:S04]  /*301e0*/  LDL.64 R72, [R1+0xbd8] ;  /* 0x000bd80001487983 */ /* 0x010f280000100a00 */
[----:B--2---:R1:W-:Y:S04]  /*301f0*/  LDGSTS.E [R4+-0x3ac00], [R26.64], P0 ;  /* 0xc54000001a047fae */ /* 0x0043e8000812184c */
[----:B-1----:R-:W2:Y:S01]  /*30200*/  LDL.64 R26, [R1+0xbb8] ;  /* 0x000bb800011a7983 */ /* 0x002ea20000100a00 */
[----:B------:R-:W-:-:S03]  /*30210*/  ISETP.GE.AND P5, PT, R59, UR7, PT ;  /* 0x000000073b007c0c */ /* 0x000fc6000bfa6270 */
[----:B------:R-:W3:Y:S01]  /*30220*/  LDL.64 R58, [R1+0xbe8] ;  /* 0x000be800013a7983 */ /* 0x000ee20000100a00 */
[----:B------:R-:W-:-:S04]  /*30230*/  SEL R4, RZ, 0x4, P5 ;  /* 0x00000004ff047807 */ /* 0x000fc80002800000 */
[----:B------:R-:W-:-:S04]  /*30240*/  SEL R5, R4, RZ, P2 ;  /* 0x000000ff04057207 */ /* 0x000fc80001000000 */
[----:B------:R-:W-:Y:S02]  /*30250*/  ISETP.NE.U32.AND P5, PT, R5, RZ, PT ;  /* 0x000000ff0500720c */ /* 0x000fe40003fa5070 */
[----:B------:R-:W-:Y:S01]  /*30260*/  IADD3 R5, R196, 0x100000, RZ ;  /* 0x00100000c4057810 */ /* 0x000fe20007ffe0ff */
[----:B------:R1:W-:Y:S01]  /*30270*/  LDGSTS.E [R6+-0x3a800], [R144.64], P4 ;  /* 0xc580000090067fae */ /* 0x0003e2000a12184c */
[----:B------:R-:W-:-:S04]  /*30280*/  LOP3.LUT R7, R198, 0x60, RZ, 0xfc, !PT ;  /* 0x00000060c6077812 */ /* 0x000fc800078efcff */
[----:B------:R-:W-:Y:S02]  /*30290*/  ISETP.GE.AND P6, PT, R7, UR7, PT ;  /* 0x0000000707007c0c */ /* 0x000fe4000bfc6270 */
[----:B------:R-:W-:Y:S02]  /*302a0*/  LOP3.LUT R7, R198, 0x68, RZ, 0xfc, !PT ;  /* 0x00000068c6077812 */ /* 0x000fe400078efcff */
[----:B------:R-:W-:Y:S02]  /*302b0*/  SEL R0, RZ, 0x4, P6 ;  /* 0x00000004ff007807 */ /* 0x000fe40003000000 */
[----:B------:R-:W-:Y:S01]  /*302c0*/  ISETP.GE.AND P6, PT, R7, UR7, PT ;  /* 0x0000000707007c0c */ /* 0x000fe2000bfc6270 */
[----:B-1----:R-:W3:Y:S04]  /*302d0*/  LDL.64 R144, [R1+0xb30] ;  /* 0x000b300001907983 */ /* 0x002ee80000100a00 */
[----:B--2---:R1:W-:Y:S04]  /*302e0*/  LDGSTS.E [R5+-0x3a400], [R26.64], P1 ;  /* 0xc5c000001a057fae */ /* 0x0043e8000892184c */
[----:B-1----:R-:W2:Y:S01]  /*302f0*/  LDL.64 R26, [R1+0xbf8] ;  /* 0x000bf800011a7983 */ /* 0x002ea20000100a00 */
[----:B------:R-:W-:-:S02]  /*30300*/  SEL R0, R0, RZ, P2 ;  /* 0x000000ff00007207 */ /* 0x000fc40001000000 */
[----:B------:R-:W-:Y:S02]  /*30310*/  LOP3.LUT R7, R198, 0x6c, RZ, 0xfc, !PT ;  /* 0x0000006cc6077812 */ /* 0x000fe400078efcff */
[----:B------:R-:W-:Y:S02]  /*30320*/  ISETP.NE.U32.AND P3, PT, R0, RZ, PT ;  /* 0x000000ff0000720c */ /* 0x000fe40003f65070 */
[----:B------:R-:W-:Y:S02]  /*30330*/  SEL R0, RZ, 0x4, P6 ;  /* 0x00000004ff007807 */ /* 0x000fe40003000000 */
[----:B------:R-:W-:Y:S02]  /*30340*/  ISETP.GE.AND P0, PT, R7, UR7, PT ;  /* 0x0000000707007c0c */ /* 0x000fe4000bf06270 */
[----:B------:R-:W-:Y:S02]  /*30350*/  SEL R4, R0, RZ, P2 ;  /* 0x000000ff00047207 */ /* 0x000fe40001000000 */
[----:B------:R-:W-:-:S02]  /*30360*/  SEL R0, RZ, 0x4, P0 ;  /* 0x00000004ff007807 */ /* 0x000fc40000000000 */
[----:B------:R-:W-:Y:S02]  /*30370*/  ISETP.NE.U32.AND P0, PT, R4, RZ, PT ;  /* 0x000000ff0400720c */ /* 0x000fe40003f05070 */
[----:B------:R-:W-:-:S04]  /*30380*/  SEL R4, R0, RZ, P2 ;  /* 0x000000ff00047207 */ /* 0x000fc80001000000 */
[----:B------:R-:W-:Y:S02]  /*30390*/  ISETP.NE.U32.AND P4, PT, R4, RZ, PT ;  /* 0x000000ff0400720c */ /* 0x000fe40003f85070 */
[----:B------:R-:W-:-:S05]  /*303a0*/  IADD3 R4, R196, 0x100000, RZ ;  /* 0x00100000c4047810 */ /* 0x000fca0007ffe0ff */
[----:B---3--:R1:W-:Y:S04]  /*303b0*/  LDGSTS.E [R4+-0x3a000], [R30.64], P3 ;  /* 0xc60000001e047fae */ /* 0x0083e8000992184c */
[----:B----4-:R3:W-:Y:S04]  /*303c0*/  LDGSTS.E [R6+-0x39c00], [R72.64], P5 ;  /* 0xc640000048067fae */ /* 0x0107e8000a92184c */
[----:B------:R4:W-:Y:S04]  /*303d0*/  LDGSTS.E [R5+-0x39800], [R58.64], P0 ;  /* 0xc68000003a057fae */ /* 0x0009e8000812184c */
[----:B-1----:R-:W2:Y:S04]  /*303e0*/  LDL.64 R30, [R1+0xc08] ;  /* 0x000c0800011e7983 */ /* 0x002ea80000100a00 */
[----:B---3--:R-:W3:Y:S04]  /*303f0*/  LDL.64 R72, [R1+0xc20] ;  /* 0x000c200001487983 */ /* 0x008ee80000100a00 */
[----:B----4-:R-:W4:Y:S04]  /*30400*/  LDL.64 R58, [R1+0xaa8] ;  /* 0x000aa800013a7983 */ /* 0x010f280000100a00 */
[----:B--2---:R1:W-:Y:S04]  /*30410*/  LDGSTS.E [R5+-0x39400], [R26.64], P4 ;  /* 0xc6c000001a057fae */ /* 0x0043e8000a12184c */
[----:B-1----:R-:W2:Y:S01]  /*30420*/  LDL.64 R26, [R1+0xc30] ;  /* 0x000c3000011a7983 */ /* 0x002ea20000100a00 */
[----:B------:R-:W-:-:S04]  /*30430*/  LOP3.LUT R7, R198, 0x70, RZ, 0xfc, !PT ;  /* 0x00000070c6077812 */ /* 0x000fc800078efcff */
[----:B------:R-:W-:Y:S02]  /*30440*/  ISETP.GE.AND P6, PT, R7, UR7, PT ;  /* 0x0000000707007c0c */ /* 0x000fe4000bfc6270 */
[----:B------:R-:W-:Y:S02]  /*30450*/  LOP3.LUT R7, R198, 0x74, RZ, 0xfc, !PT ;  /* 0x00000074c6077812 */ /* 0x000fe400078efcff */
[----:B------:R-:W-:Y:S02]  /*30460*/  SEL R0, RZ, 0x4, P6 ;  /* 0x00000004ff007807 */ /* 0x000fe40003000000 */
[----:B------:R-:W-:Y:S02]  /*30470*/  ISETP.GE.AND P6, PT, R7, UR7, PT ;  /* 0x0000000707007c0c */ /* 0x000fe4000bfc6270 */
[----:B------:R-:W-:Y:S02]  /*30480*/  SEL R0, R0, RZ, P2 ;  /* 0x000000ff00007207 */ /* 0x000fe40001000000 */
[----:B------:R-:W-:-:S02]  /*30490*/  LOP3.LUT R7, R198, 0x78, RZ, 0xfc, !PT ;  /* 0x00000078c6077812 */ /* 0x000fc400078efcff */
[----:B------:R-:W-:Y:S02]  /*304a0*/  ISETP.NE.U32.AND P1, PT, R0, RZ, PT ;  /* 0x000000ff0000720c */ /* 0x000fe40003f25070 */
[----:B------:R-:W-:Y:S02]  /*304b0*/  SEL R0, RZ, 0x4, P6 ;  /* 0x00000004ff007807 */ /* 0x000fe40003000000 */
[----:B------:R-:W-:Y:S02]  /*304c0*/  ISETP.GE.AND P3, PT, R7, UR7, PT ;  /* 0x0000000707007c0c */ /* 0x000fe4000bf66270 */
[----:B------:R-:W-:Y:S02]  /*304d0*/  LOP3.LUT R7, R198, 0x7c, RZ, 0xfc, !PT ;  /* 0x0000007cc6077812 */ /* 0x000fe400078efcff */
[----:B------:R-:W-:Y:S02]  /*304e0*/  SEL R4, R0, RZ, P2 ;  /* 0x000000ff00047207 */ /* 0x000fe40001000000 */
[----:B------:R-:W-:-:S02]  /*304f0*/  SEL R0, RZ, 0x4, P3 ;  /* 0x00000004ff007807 */ /* 0x000fc40001800000 */
[----:B------:R-:W-:Y:S01]  /*30500*/  ISETP.GE.AND P5, PT, R7, UR7, PT ;  /* 0x0000000707007c0c */ /* 0x000fe2000bfa6270 */
[----:B------:R1:W-:Y:S01]  /*30510*/  LDGSTS.E [R6+-0x39000], [R30.64], P1 ;  /* 0xc70000001e067fae */ /* 0x0003e2000892184c */
[----:B------:R-:W-:Y:S02]  /*30520*/  ISETP.NE.U32.AND P3, PT, R4, RZ, PT ;  /* 0x000000ff0400720c */ /* 0x000fe40003f65070 */
[----:B------:R-:W-:Y:S02]  /*30530*/  SEL R4, R0, RZ, P2 ;  /* 0x000000ff00047207 */ /* 0x000fe40001000000 */
[----:B------:R-:W-:Y:S02]  /*30540*/  SEL R0, RZ, 0x4, P5 ;  /* 0x00000004ff007807 */ /* 0x000fe40002800000 */
[----:B------:R-:W-:Y:S02]  /*30550*/  ISETP.NE.U32.AND P0, PT, R4, RZ, PT ;  /* 0x000000ff0400720c */ /* 0x000fe40003f05070 */
[----:B------:R-:W-:Y:S01]  /*30560*/  SEL R4, R0, RZ, P2 ;  /* 0x000000ff00047207 */ /* 0x000fe20001000000 */
[----:B-1----:R-:W2:Y:S03]  /*30570*/  LDL.64 R30, [R1+0x200] ;  /* 0x00020000011e7983 */ /* 0x002ea60000100a00 */
[----:B------:R-:W-:Y:S01]  /*30580*/  ISETP.NE.U32.AND P4, PT, R4, RZ, PT ;  /* 0x000000ff0400720c */ /* 0x000fe20003f85070 */
[----:B----4-:R1:W-:Y:S06]  /*30590*/  LDGSTS.E [R5+-0x38c00], [R58.64], P3 ;  /* 0xc74000003a057fae */ /* 0x0103ec000992184c */
[----:B---3--:R3:W-:Y:S04]  /*305a0*/  LDGSTS.E [R5+-0x38800], [R72.64], P0 ;  /* 0xc780000048057fae */ /* 0x0087e8000812184c */
[----:B-1----:R-:W4:Y:S04]  /*305b0*/  LDL.64 R58, [R1+0x1f0] ;  /* 0x0001f000013a7983 */ /* 0x002f280000100a00 */
[----:B--2---:R1:W-:Y:S04]  /*305c0*/  LDGSTS.E [R6+-0x38400], [R26.64], P4 ;  /* 0xc7c000001a067fae */ /* 0x0043e8000a12184c */
[----:B-1----:R-:W2:Y:S01]  /*305d0*/  LDL.64 R26, [R1+0x1e0] ;  /* 0x0001e000011a7983 */ /* 0x002ea20000100a00 */
        /* <DEDUP_REMOVED lines=8> */
[----:B------:R-:W-:Y:S02]  /*30660*/  ISETP.GE.AND P6, PT, R7, UR7, PT ;  /* 0x0000000707007c0c */ /* 0x000fe4000bfc6270 */
[----:B------:R-:W-:Y:S02]  /*30670*/  ISETP.NE.U32.AND P5, PT, R4, RZ, PT ;  /* 0x000000ff0400720c */ /* 0x000fe40003fa5070 */
[----:B------:R-:W-:Y:S02]  /*30680*/  LOP3.LUT R7, R198, 0xe, RZ, 0xfc, !PT ;  /* 0x0000000ec6077812 */ /* 0x000fe400078efcff */
[----:B------:R-:W-:Y:S02]  /*30690*/  SEL R4, R0, RZ, P2 ;  /* 0x000000ff00047207 */ /* 0x000fe40001000000 */
[----:B------:R-:W-:-:S02]  /*306a0*/  SEL R0, RZ, 0x4, P6 ;  /* 0x00000004ff007807 */ /* 0x000fc40003000000 */
[----:B------:R-:W-:Y:S02]  /*306b0*/  ISETP.GE.AND P6, PT, R7, UR7, PT ;  /* 0x0000000707007c0c */ /* 0x000fe4000bfc6270 */
[----:B------:R-:W-:Y:S02]  /*306c0*/  ISETP.NE.U32.AND P1, PT, R4, RZ, PT ;  /* 0x000000ff0400720c */ /* 0x000fe40003f25070 */
[----:B------:R-:W-:Y:S02]  /*306d0*/  SEL R4, R0, RZ, P2 ;  /* 0x000000ff00047207 */ /* 0x000fe40001000000 */
[----:B------:R-:W-:Y:S02]  /*306e0*/  SEL R0, RZ, 0x4, P6 ;  /* 0x00000004ff007807 */ /* 0x000fe40003000000 */
[----:B------:R-:W-:Y:S02]  /*306f0*/  ISETP.NE.U32.AND P3, PT, R4, RZ, PT ;  /* 0x000000ff0400720c */ /* 0x000fe40003f65070 */
[----:B------:R-:W-:-:S02]  /*30700*/  SEL R4, R0, RZ, P2 ;  /* 0x000000ff00047207 */ /* 0x000fc40001000000 */
[----:B---3--:R-:W-:Y:S02]  /*30710*/  IADD3 R5, R252, 0x100000, RZ ;  /* 0x00100000fc057810 */ /* 0x008fe40007ffe0ff */
[----:B------:R-:W-:Y:S02]  /*30720*/  ISETP.NE.U32.AND P0, PT, R4, RZ, PT ;  /* 0x000000ff0400720c */ /* 0x000fe40003f05070 */
[C---:B------:R-:W-:Y:S01]  /*30730*/  IADD3 R4, R252.reuse, 0x100000, RZ ;  /* 0x00100000fc047810 */ /* 0x040fe20007ffe0ff */
[----:B------:R1:W-:Y:S01]  /*30740*/  LDGSTS.E [R5+-0x3fe00], [R30.64], P5 ;  /* 0xc02000001e057fae */ /* 0x0003e2000a92184c */
[----:B------:R-:W-:-:S03]  /*30750*/  IADD3 R6, R252, 0x100000, RZ ;  /* 0x00100000fc067810 */ /* 0x000fc60007ffe0ff */
[----:B----4-:R3:W-:Y:S01]  /*30760*/  LDGSTS.E [R4+-0x3fa00], [R58.64], P1 ;  /* 0xc06000003a047fae */ /* 0x0107e2000892184c */
[C---:B------:R-:W-:Y:S02]  /*30770*/  LOP3.LUT R7, R198.reuse, 0x12, RZ, 0xfc, !PT ;  /* 0x00000012c6077812 */ /* 0x040fe400078efcff */
[----:B------:R-:W-:Y:S01]  /*30780*/  LOP3.LUT R73, R198, 0x16, RZ, 0xfc, !PT ;  /* 0x00000016c6497812 */ /* 0x000fe200078efcff */
[----:B-1----:R-:W4:Y:S04]  /*30790*/  LDL.64 R30, [R1+0xb50] ;  /* 0x000b5000011e7983 */ /* 0x002f280000100a00 */
[----:B--2---:R1:W-:Y:S04]  /*307a0*/  LDGSTS.E [R6+-0x3f600], [R26.64], P3 ;  /* 0xc0a000001a067fae */ /* 0x0043e8000992184c */
[----:B-1----:R-:W2:Y:S01]  /*307b0*/  LDL.64 R26, [R1+0xac0] ;  /* 0x000ac000011a7983 */ /* 0x002ea20000100a00 */
[----:B------:R-:W-:-:S02]  /*307c0*/  ISETP.GE.AND P6, PT, R7, UR7, PT ;  /* 0x0000000707007c0c */ /* 0x000fc4000bfc6270 */
[----:B------:R-:W-:Y:S02]  /*307d0*/  LOP3.LUT R7, R198, 0x1a, RZ, 0xfc, !PT ;  /* 0x0000001ac6077812 */ /* 0x000fe400078efcff */
[----:B------:R-:W-:Y:S02]  /*307e0*/  SEL R0, RZ, 0x4, P6 ;  /* 0x00000004ff007807 */ /* 0x000fe40003000000 */
[----:B------:R-:W-:Y:S02]  /*307f0*/  ISETP.GE.AND P5, PT, R73, UR7, PT ;  /* 0x0000000749007c0c */ /* 0x000fe4000bfa6270 */
[----:B------:R-:W-:Y:S01]  /*30800*/  SEL R0, R0, RZ, P2 ;  /* 0x000000ff00007207 */ /* 0x000fe20001000000 */
[----:B------:R-:W4:Y:S01]  /*30810*/  LDL.64 R72, [R1+0xb60] ;  /* 0x000b600001487983 */ /* 0x000f220000100a00 */
[----:B------:R-:W-:Y:S02]  /*30820*/  ISETP.GE.AND P6, PT, R7, UR7, PT ;  /* 0x0000000707007c0c */ /* 0x000fe4000bfc6270 */
[----:B------:R-:W-:-:S02]  /*30830*/  LOP3.LUT R7, R198, 0x1e, RZ, 0xfc, !PT ;  /* 0x0000001ec6077812 */ /* 0x000fc400078efcff */
[----:B------:R-:W-:Y:S02]  /*30840*/  ISETP.NE.U32.AND P4, PT, R0, RZ, PT ;  /* 0x000000ff0000720c */ /* 0x000fe40003f85070 */
[----:B---3--:R-:W-:Y:S02]  /*30850*/  SEL R4, RZ, 0x4, P5 ;  /* 0x00000004ff047807 */ /* 0x008fe40002800000 */
[----:B------:R-:W-:Y:S02]  /*30860*/  SEL R0, RZ, 0x4, P6 ;  /* 0x00000004ff007807 */ /* 0x000fe40003000000 */
[----:B------:R-:W-:Y:S02]  /*30870*/  ISETP.GE.AND P1, PT, R7, UR7, PT ;  /* 0x0000000707007c0c */ /* 0x000fe4000bf26270 */
[----:B------:R-:W-:Y:S02]  /*30880*/  SEL R5, R4, RZ, P2 ;  /* 0x000000ff04057207 */ /* 0x000fe40001000000 */
[----:B------:R-:W-:-:S02]  /*30890*/  SEL R4, R0, RZ, P2 ;  /* 0x000000ff00047207 */ /* 0x000fc40001000000 */
[----:B------:R-:W-:Y:S02]  /*308a0*/  SEL R0, RZ, 0x4, P1 ;  /* 0x00000004ff007807 */ /* 0x000fe40000800000 */
[----:B------:R-:W-:Y:S02]  /*308b0*/  ISETP.NE.U32.AND P1, PT, R4, RZ, PT ;  /* 0x000000ff0400720c */ /* 0x000fe40003f25070 */
[----:B------:R-:W-:Y:S02]  /*308c0*/  SEL R4, R0, RZ, P2 ;  /* 0x000000ff00047207 */ /* 0x000fe40001000000 */
[----:B------:R-:W-:Y:S02]  /*308d0*/  ISETP.NE.U32.AND P5, PT, R5, RZ, PT ;  /* 0x000000ff0500720c */ /* 0x000fe40003fa5070 */
[----:B------:R-:W-:Y:S02]  /*308e0*/  ISETP.NE.U32.AND P3, PT, R4, RZ, PT ;  /* 0x000000ff0400720c */ /* 0x000fe40003f65070 */
[----:B------:R-:W-:-:S02]  /*308f0*/  IADD3 R5, R252, 0x100000, RZ ;  /* 0x00100000fc057810 */ /* 0x000fc40007ffe0ff */
[----:B------:R-:W-:-:S03]  /*30900*/  IADD3 R4, R252, 0x100000, RZ ;  /* 0x00100000fc047810 */ /* 0x000fc60007ffe0ff */
[----:B------:R1:W-:Y:S04]  /*30910*/  LDGSTS.E [R5+-0x3f200], [R200.64], P0 ;  /* 0xc0e00000c8057fae */ /* 0x0003e8000812184c */
[----:B------:R3:W-:Y:S04]  /*30920*/  LDGSTS.E [R4+-0x3ee00], [R204.64], P4 ;  /* 0xc1200000cc047fae */ /* 0x0007e8000a12184c */
[----:B------:R1:W-:Y:S04]  /*30930*/  LDGSTS.E [R6+-0x3ea00], [R208.64], P5 ;  /* 0xc1600000d0067fae */ /* 0x0003e8000a92184c */
[----:B------:R1:W-:Y:S01]  /*30940*/  LDGSTS.E [R5+-0x3e600], [R212.64], P1 ;  /* 0xc1a00000d4057fae */ /* 0x0003e2000892184c */
[----:B------:R-:W-:-:S03]  /*30950*/  LOP3.LUT R7, R198, 0x22, RZ, 0xfc, !PT ;  /* 0x00000022c6077812 */ /* 0x000fc600078efcff */
[----:B--2---:R2:W-:Y:S04]  /*30960*/  LDGSTS.E [R5+-0x3e200], [R26.64], P3 ;  /* 0xc1e000001a057fae */ /* 0x0045e8000992184c */
[----:B--2---:R-:W2:Y:S01]  /*30970*/  LDL.64 R26, [R1+0xb20] ;  /* 0x000b2000011a7983 */ /* 0x004ea20000100a00 */
[----:B------:R-:W-:Y:S02]  /*30980*/  ISETP.GE.AND P6, PT, R7, UR7, PT ;  /* 0x0000000707007c0c */ /* 0x000fe4000bfc6270 */
[----:B------:R-:W-:Y:S02]  /*30990*/  LOP3.LUT R7, R198, 0x26, RZ, 0xfc, !PT ;  /* 0x00000026c6077812 */ /* 0x000fe400078efcff */
[----:B------:R-:W-:Y:S02]  /*309a0*/  SEL R0, RZ, 0x4, P6 ;  /* 0x00000004ff007807 */ /* 0x000fe40003000000 */
[----:B------:R-:W-:-:S02]  /*309b0*/  ISETP.GE.AND P6, PT, R7, UR7, PT ;  /* 0x0000000707007c0c */ /* 0x000fc4000bfc6270 */
[----:B------:R-:W-:Y:S02]  /*309c0*/  SEL R0, R0, RZ, P2 ;  /* 0x000000ff00007207 */ /* 0x000fe40001000000 */
[----:B------:R-:W-:Y:S02]  /*309d0*/  LOP3.LUT R7, R198, 0x2a, RZ, 0xfc, !PT ;  /* 0x0000002ac6077812 */ /* 0x000fe400078efcff */
[----:B------:R-:W-:Y:S02]  /*309e0*/  ISETP.NE.U32.AND P0, PT, R0, RZ, PT ;  /* 0x000000ff0000720c */ /* 0x000fe40003f05070 */
[----:B------:R-:W-:Y:S02]  /*309f0*/  SEL R0, RZ, 0x4, P6 ;  /* 0x00000004ff007807 */ /* 0x000fe40003000000 */
[----:B------:R-:W-:Y:S02]  /*30a00*/  ISETP.GE.AND P4, PT, R7, UR7, PT ;  /* 0x0000000707007c0c */ /* 0x000fe4000bf86270 */
[----:B------:R-:W-:-:S02]  /*30a10*/  LOP3.LUT R7, R198, 0x2e, RZ, 0xfc, !PT ;  /* 0x0000002ec6077812 */ /* 0x000fc400078efcff */
[----:B---3--:R-:W-:Y:S02]  /*30a20*/  SEL R4, R0, RZ, P2 ;  /* 0x000000ff00047207 */ /* 0x008fe40001000000 */
[----:B------:R-:W-:Y:S02]  /*30a30*/  SEL R0, RZ, 0x4, P4 ;  /* 0x00000004ff007807 */ /* 0x000fe40002000000 */
[----:B------:R-:W-:Y:S01]  /*30a40*/  ISETP.GE.AND P5, PT, R7, UR7, PT ;  /* 0x0000000707007c0c */ /* 0x000fe2000bfa6270 */
[----:B------:R3:W-:Y:S01]  /*30a50*/  LDGSTS.E [R6+-0x3de00], [R220.64], P0 ;  /* 0xc2200000dc067fae */ /* 0x0007e2000812184c */
[----:B------:R-:W-:Y:S02]  /*30a60*/  LOP3.LUT R7, R198, 0x32, RZ, 0xfc, !PT ;  /* 0x00000032c6077812 */ /* 0x000fe400078efcff */
[----:B------:R-:W-:Y:S02]  /*30a70*/  ISETP.NE.U32.AND P4, PT, R4, RZ, PT ;  /* 0x000000ff0400720c */ /* 0x000fe40003f85070 */
[----:B------:R-:W-:-:S02]  /*30a80*/  SEL R4, R0, RZ, P2 ;  /* 0x000000ff00047207 */ /* 0x000fc40001000000 */
        /* <DEDUP_REMOVED lines=16> */
[----:B------:R-:W-:Y:S01]  /*30b90*/  SEL R4, R0, RZ, P2 ;  /* 0x000000ff00047207 */ /* 0x000fe20001000000 */
[----:B------:R3:W-:Y:S01]  /*30ba0*/  LDGSTS.E [R6+-0x3d200], [R232.64], P3 ;  /* 0xc2e00000e8067fae */ /* 0x0007e2000992184c */
[----:B------:R-:W-:Y:S02]  /*30bb0*/  SEL R0, RZ, 0x4, P6 ;  /* 0x00000004ff007807 */ /* 0x000fe40003000000 */
[----:B------:R-:W-:Y:S02]  /*30bc0*/  ISETP.GE.AND P6, PT, R7, UR7, PT ;  /* 0x0000000707007c0c */ /* 0x000fe4000bfc6270 */
[----:B------:R-:W-:-:S02]  /*30bd0*/  ISETP.NE.U32.AND P0, PT, R4, RZ, PT ;  /* 0x000000ff0400720c */ /* 0x000fc40003f05070 */
[----:B------:R-:W-:Y:S02]  /*30be0*/  SEL R4, R0, RZ, P2 ;  /* 0x000000ff00047207 */ /* 0x000fe40001000000 */
[----:B------:R-:W-:Y:S01]  /*30bf0*/  SEL R0, RZ, 0x4, P6 ;  /* 0x00000004ff007807 */ /* 0x000fe20003000000 */
[----:B------:R1:W-:Y:S01]  /*30c00*/  LDGSTS.E [R5+-0x3ce00], [R236.64], P5 ;  /* 0xc3200000ec057fae */ /* 0x0003e2000a92184c */
[----:B------:R-:W-:Y:S02]  /*30c10*/  ISETP.NE.U32.AND P4, PT, R4, RZ, PT ;  /* 0x000000ff0400720c */ /* 0x000fe40003f85070 */
[----:B------:R-:W-:-:S04]  /*30c20*/  SEL R4, R0, RZ, P2 ;  /* 0x000000ff00047207 */ /* 0x000fc80001000000 */
[----:B------:R-:W-:Y:S02]  /*30c30*/  ISETP.NE.U32.AND P1, PT, R4, RZ, PT ;  /* 0x000000ff0400720c */ /* 0x000fe40003f25070 */
[----:B------:R-:W-:-:S05]  /*30c40*/  IADD3 R4, R252, 0x100000, RZ ;  /* 0x00100000fc047810 */ /* 0x000fca0007ffe0ff */
[----:B--2---:R2:W-:Y:S01]  /*30c50*/  LDGSTS.E [R4+-0x3ca00], [R26.64], P0 ;  /* 0xc36000001a047fae */ /* 0x0045e2000812184c */
[----:B------:R-:W-:-:S03]  /*30c60*/  LOP3.LUT R59, R198, 0x46, RZ, 0xfc, !PT ;  /* 0x00000046c63b7812 */ /* 0x000fc600078efcff */
[----:B------:R1:W-:Y:S04]  /*30c70*/  LDGSTS.E [R6+-0x3c600], [R144.64], P4 ;  /* 0xc3a0000090067fae */ /* 0x0003e8000a12184c */
[----:B--2---:R-:W2:Y:S01]  /*30c80*/  LDL.64 R26, [R1+0xb40] ;  /* 0x000b4000011a7983 */ /* 0x004ea20000100a00 */
[----:B------:R-:W-:-:S03]  /*30c90*/  ISETP.GE.AND P5, PT, R59, UR7, PT ;  /* 0x000000073b007c0c */ /* 0x000fc6000bfa6270 */
[----:B------:R-:W3:Y:S01]  /*30ca0*/  LDL.64 R58, [R1+0xb70] ;  /* 0x000b7000013a7983 */ /* 0x000ee20000100a00 */
[----:B------:R-:W-:Y:S02]  /*30cb0*/  SEL R4, RZ, 0x4, P5 ;  /* 0x00000004ff047807 */ /* 0x000fe40002800000 */
[----:B------:R-:W-:Y:S01]  /*30cc0*/  LOP3.LUT R7, R198, 0x42, RZ, 0xfc, !PT ;  /* 0x00000042c6077812 */ /* 0x000fe200078efcff */
[----:B-1----:R-:W3:Y:S01]  /*30cd0*/  LDL.64 R144, [R1+0xb90] ;  /* 0x000b900001907983 */ /* 0x002ee20000100a00 */
[----:B------:R-:W-:-:S04]  /*30ce0*/  SEL R5, R4, RZ, P2 ;  /* 0x000000ff04057207 */ /* 0x000fc80001000000 */
[----:B------:R-:W-:Y:S02]  /*30cf0*/  ISETP.NE.U32.AND P5, PT, R5, RZ, PT ;  /* 0x000000ff0500720c */ /* 0x000fe40003fa5070 */
[----:B------:R-:W-:Y:S02]  /*30d00*/  IADD3 R5, R252, 0x100000, RZ ;  /* 0x00100000fc057810 */ /* 0x000fe40007ffe0ff */
        /* <DEDUP_REMOVED lines=9> */
[----:B------:R-:W-:-:S02]  /*30da0*/  SEL R4, R0, RZ, P2 ;  /* 0x000000ff00047207 */ /* 0x000fc40001000000 */
[----:B------:R-:W-:Y:S02]  /*30db0*/  SEL R0, RZ, 0x4, P0 ;  /* 0x00000004ff007807 */ /* 0x000fe40000000000 */
[----:B------:R-:W-:Y:S02]  /*30dc0*/  ISETP.NE.U32.AND P0, PT, R4, RZ, PT ;  /* 0x000000ff0400720c */ /* 0x000fe40003f05070 */
[----:B------:R-:W-:-:S04]  /*30dd0*/  SEL R4, R0, RZ, P2 ;  /* 0x000000ff00047207 */ /* 0x000fc80001000000 */
[----:B------:R-:W-:Y:S02]  /*30de0*/  ISETP.NE.U32.AND P4, PT, R4, RZ, PT ;  /* 0x000000ff0400720c */ /* 0x000fe40003f85070 */
[----:B------:R-:W-:Y:S01]  /*30df0*/  IADD3 R4, R252, 0x100000, RZ ;  /* 0x00100000fc047810 */ /* 0x000fe20007ffe0ff */
[----:B--2---:R1:W-:Y:S04]  /*30e00*/  LDGSTS.E [R5+-0x3c200], [R26.64], P1 ;  /* 0xc3e000001a057fae */ /* 0x0043e8000892184c */
[----:B----4-:R2:W-:Y:S04]  /*30e10*/  LDGSTS.E [R4+-0x3be00], [R30.64], P3 ;  /* 0xc42000001e047fae */ /* 0x0105e8000992184c */
[----:B------:R3:W-:Y:S04]  /*30e20*/  LDGSTS.E [R6+-0x3ba00], [R72.64], P5 ;  /* 0xc460000048067fae */ /* 0x0007e8000a92184c */
[----:B-1----:R-:W4:Y:S04]  /*30e30*/  LDL.64 R26, [R1+0xb80] ;  /* 0x000b8000011a7983 */ /* 0x002f280000100a00 */
[----:B--2---:R-:W2:Y:S04]  /*30e40*/  LDL.64 R30, [R1+0xba0] ;  /* 0x000ba000011e7983 */ /* 0x004ea80000100a00 */
[----:B---3--:R1:W-:Y:S04]  /*30e50*/  LDGSTS.E [R5+-0x3b600], [R58.64], P0 ;  /* 0xc4a000003a057fae */ /* 0x0083e8000812184c */
[----:B------:R-:W2:Y:S01]  /*30e60*/  LDL.64 R72, [R1+0xbc0] ;  /* 0x000bc00001487983 */ /* 0x000ea20000100a00 */
[----:B------:R-:W-:-:S03]  /*30e70*/  LOP3.LUT R7, R198, 0x52, RZ, 0xfc, !PT ;  /* 0x00000052c6077812 */ /* 0x000fc600078efcff */
[----:B-1----:R-:W2:Y:S01]  /*30e80*/  LDL.64 R58, [R1+0xbb0] ;  /* 0x000bb000013a7983 */ /* 0x002ea20000100a00 */
        /* <DEDUP_REMOVED lines=9> */
[----:B------:R-:W-:Y:S02]  /*30f20*/  SEL R4, R0, RZ, P2 ;  /* 0x000000ff00047207 */ /* 0x000fe40001000000 */
[----:B------:R-:W-:Y:S02]  /*30f30*/  SEL R0, RZ, 0x4, P3 ;  /* 0x00000004ff007807 */ /* 0x000fe40001800000 */
[----:B------:R-:W-:Y:S01]  /*30f40*/  ISETP.NE.U32.AND P3, PT, R4, RZ, PT ;  /* 0x000000ff0400720c */ /* 0x000fe20003f65070 */
[----:B----4-:R1:W-:Y:S04]  /*30f50*/  LDGSTS.E [R5+-0x3b200], [R26.64], P4 ;  /* 0xc4e000001a057fae */ /* 0x0103e8000a12184c */
[----:B------:R4:W-:Y:S08]  /*30f60*/  LDGSTS.E [R6+-0x3ae00], [R144.64], P1 ;  /* 0xc520000090067fae */ /* 0x0009f0000892184c */
[----:B--2---:R2:W-:Y:S04]  /*30f70*/  LDGSTS.E [R5+-0x3aa00], [R30.64], P3 ;  /* 0xc56000001e057fae */ /* 0x0045e8000992184c */
[----:B-1----:R-:W3:Y:S01]  /*30f80*/  LDL.64 R26, [R1+0xbd0] ;  /* 0x000bd000011a7983 */ /* 0x002ee20000100a00 */
[----:B------:R-:W-:-:S02]  /*30f90*/  LOP3.LUT R7, R198, 0x5e, RZ, 0xfc, !PT ;  /* 0x0000005ec6077812 */ /* 0x000fc400078efcff */
[----:B------:R-:W-:Y:S01]  /*30fa0*/  SEL R4, R0, RZ, P2 ;  /* 0x000000ff00047207 */ /* 0x000fe20001000000 */
[----:B----4-:R-:W2:Y:S04]  /*30fb0*/  LDL.64 R144, [R1+0x448] ;  /* 0x0004480001907983 */ /* 0x010ea80000100a00 */
[----:B--2---:R-:W2:Y:S01]  /*30fc0*/  LDL.64 R30, [R1+0xbe0] ;  /* 0x000be000011e7983 */ /* 0x004ea20000100a00 */
[----:B------:R-:W-:Y:S02]  /*30fd0*/  ISETP.GE.AND P5, PT, R7, UR7, PT ;  /* 0x0000000707007c0c */ /* 0x000fe4000bfa6270 */
[----:B------:R-:W-:Y:S02]  /*30fe0*/  LOP3.LUT R7, R198, 0x62, RZ, 0xfc, !PT ;  /* 0x00000062c6077812 */ /* 0x000fe400078efcff */
        /* <DEDUP_REMOVED lines=8> */
[----:B------:R-:W-:Y:S02]  /*31070*/  LOP3.LUT R7, R198, 0x6a, RZ, 0xfc, !PT ;  /* 0x0000006ac6077812 */ /* 0x000fe400078efcff */
[----:B------:R-:W-:Y:S01]  /*31080*/  SEL R4, R0, RZ, P2 ;  /* 0x000000ff00047207 */ /* 0x000fe20001000000 */
[----:B------:R1:W-:Y:S01]  /*31090*/  LDGSTS.E [R5+-0x3a600], [R58.64], P0 ;  /* 0xc5a000003a057fae */ /* 0x0003e2000812184c */
[----:B------:R-:W-:Y:S02]  /*310a0*/  SEL R0, RZ, 0x4, P5 ;  /* 0x00000004ff007807 */ /* 0x000fe40002800000 */
[----:B------:R-:W-:Y:S02]  /*310b0*/  ISETP.GE.AND P6, PT, R7, UR7, PT ;  /* 0x0000000707007c0c */ /* 0x000fe4000bfc6270 */
[----:B------:R-:W-:-:S02]  /*310c0*/  ISETP.NE.U32.AND P5, PT, R4, RZ, PT ;  /* 0x000000ff0400720c */ /* 0x000fc40003fa5070 */
[----:B------:R-:W-:Y:S01]  /*310d0*/  LOP3.LUT R7, R198, 0x6e, RZ, 0xfc, !PT ;  /* 0x0000006ec6077812 */ /* 0x000fe200078efcff */
[----:B------:R1:W-:Y:S01]  /*310e0*/  LDGSTS.E [R6+-0x3a200], [R72.64], P4 ;  /* 0xc5e0000048067fae */ /* 0x0003e2000a12184c */
[----:B------:R-:W-:Y:S02]  /*310f0*/  SEL R4, R0, RZ, P2 ;  /* 0x000000ff00047207 */ /* 0x000fe40001000000 */
[----:B------:R-:W-:Y:S02]  /*31100*/  SEL R0, RZ, 0x4, P6 ;  /* 0x00000004ff007807 */ /* 0x000fe40003000000 */
[----:B------:R-:W-:Y:S02]  /*31110*/  ISETP.GE.AND P6, PT, R7, UR7, PT ;  /* 0x0000000707007c0c */ /* 0x000fe4000bfc6270 */
[----:B------:R-:W-:Y:S02]  /*31120*/  LOP3.LUT R7, R198, 0x72, RZ, 0xfc, !PT ;  /* 0x00000072c6077812 */ /* 0x000fe400078efcff */
[----:B------:R-:W-:-:S02]  /*31130*/  ISETP.NE.U32.AND P1, PT, R4, RZ, PT ;  /* 0x000000ff0400720c */ /* 0x000fc40003f25070 */
[----:B------:R-:W-:Y:S01]  /*31140*/  SEL R4, R0, RZ, P2 ;  /* 0x000000ff00047207 */ /* 0x000fe20001000000 */
[----:B-1----:R-:W2:Y:S01]  /*31150*/  LDL.64 R72, [R1+0xbf0] ;  /* 0x000bf00001487983 */ /* 0x002ea20000100a00 */
[----:B------:R-:W-:Y:S02]  /*31160*/  SEL R0, RZ, 0x4, P6 ;  /* 0x00000004ff007807 */ /* 0x000fe40003000000 */
[----:B------:R-:W-:Y:S02]  /*31170*/  ISETP.GE.AND P6, PT, R7, UR7, PT ;  /* 0x0000000707007c0c */ /* 0x000fe4000bfc6270 */
[----:B------:R-:W-:Y:S02]  /*31180*/  LOP3.LUT R7, R198, 0x7a, RZ, 0xfc, !PT ;  /* 0x0000007ac6077812 */ /* 0x000fe400078efcff */
[----:B------:R-:W-:Y:S02]  /*31190*/  ISETP.NE.U32.AND P3, PT, R4, RZ, PT ;  /* 0x000000ff0400720c */ /* 0x000fe40003f65070 */
[----:B------:R-:W-:-:S02]  /*311a0*/  SEL R4, R0, RZ, P2 ;  /* 0x000000ff00047207 */ /* 0x000fc40001000000 */
[----:B------:R-:W-:Y:S02]  /*311b0*/  SEL R0, RZ, 0x4, P6 ;  /* 0x00000004ff007807 */ /* 0x000fe40003000000 */
[----:B------:R-:W-:Y:S02]  /*311c0*/  LOP3.LUT R59, R198, 0x76, RZ, 0xfc, !PT ;  /* 0x00000076c63b7812 */ /* 0x000fe400078efcff */
[----:B------:R-:W-:Y:S02]  /*311d0*/  SEL R0, R0, RZ, P2 ;  /* 0x000000ff00007207 */ /* 0x000fe40001000000 */
[----:B------:R-:W-:Y:S02]  /*311e0*/  ISETP.GE.AND P4, PT, R59, UR7, PT ;  /* 0x000000073b007c0c */ /* 0x000fe4000bf86270 */
[----:B------:R-:W2:Y:S04]  /*311f0*/  LDL.64 R58, [R1+0xc00] ;  /* 0x000c0000013a7983 */ /* 0x000ea80000100a00 */
[----:B---3--:R1:W-:Y:S01]  /*31200*/  LDGSTS.E [R5+-0x39e00], [R26.64], P5 ;  /* 0xc62000001a057fae */ /* 0x0083e2000a92184c */
[----:B------:R-:W-:-:S02]  /*31210*/  ISETP.GE.AND P5, PT, R7, UR7, PT ;  /* 0x0000000707007c0c */ /* 0x000fc4000bfa6270 */
[----:B------:R-:W-:-:S04]  /*31220*/  LOP3.LUT R7, R198, 0x7e, RZ, 0xfc, !PT ;  /* 0x0000007ec6077812 */ /* 0x000fc800078efcff */
[----:B------:R-:W-:Y:S02]  /*31230*/  ISETP.GE.AND P6, PT, R7, UR7, PT ;  /* 0x0000000707007c0c */ /* 0x000fe4000bfc6270 */
[----:B------:R-:W3:Y:S01]  /*31240*/  S2R R7, SR_TID.X ;  /* 0x0000000000077919 */ /* 0x000ee20000002100 */
[----:B-1----:R-:W-:-:S03]  /*31250*/  SEL R5, RZ, 0x4, P4 ;  /* 0x00000004ff057807 */ /* 0x002fc60002000000 */
[----:B------:R-:W4:Y:S01]  /*31260*/  LDL.64 R26, [R1+0xc18] ;  /* 0x000c1800011a7983 */ /* 0x000f220000100a00 */
[----:B------:R-:W-:Y:S02]  /*31270*/  ISETP.NE.U32.AND P4, PT, R0, RZ, PT ;  /* 0x000000ff0000720c */ /* 0x000fe40003f85070 */
[----:B------:R-:W-:Y:S02]  /*31280*/  SEL R0, RZ, 0x4, P5 ;  /* 0x00000004ff007807 */ /* 0x000fe40002800000 */
[----:B---3--:R-:W-:-:S04]  /*31290*/  LOP3.LUT R7, R7, 0x7f, RZ, 0xc0, !PT ;  /* 0x0000007f07077812 */ /* 0x008fc800078ec0ff */
[----:B------:R-:W-:Y:S02]  /*312a0*/  ISETP.GE.AND P5, PT, R7, UR7, PT ;  /* 0x0000000707007c0c */ /* 0x000fe4000bfa6270 */
[----:B------:R-:W-:-:S05]  /*312b0*/  IADD3 R7, R252, 0x100000, RZ ;  /* 0x00100000fc077810 */ /* 0x000fca0007ffe0ff */
[----:B--2---:R1:W-:Y:S04]  /*312c0*/  LDGSTS.E [R7+-0x39a00], [R30.64], P1 ;  /* 0xc66000001e077fae */ /* 0x0043e8000892184c */
[----:B-1----:R-:W2:Y:S01]  /*312d0*/  LDL.64 R30, [R1+0x3f8] ;  /* 0x0003f800011e7983 */ /* 0x002ea20000100a00 */
[----:B------:R-:W-:Y:S02]  /*312e0*/  ISETP.NE.U32.AND P0, PT, R4, RZ, PT ;  /* 0x000000ff0400720c */ /* 0x000fe40003f05070 */
[----:B------:R-:W-:Y:S02]  /*312f0*/  SEL R4, R0, RZ, P2 ;  /* 0x000000ff00047207 */ /* 0x000fe40001000000 */
[----:B------:R-:W-:Y:S02]  /*31300*/  SEL R6, RZ, 0x4, P6 ;  /* 0x00000004ff067807 */ /* 0x000fe40003000000 */
[----:B------:R-:W-:-:S02]  /*31310*/  SEL R5, R5, RZ, P2 ;  /* 0x000000ff05057207 */ /* 0x000fc40001000000 */
[----:B------:R-:W-:Y:S02]  /*31320*/  SEL R0, RZ, 0x4, P5 ;  /* 0x00000004ff007807 */ /* 0x000fe40002800000 */
[----:B------:R-:W-:Y:S02]  /*31330*/  ISETP.NE.U32.AND P5, PT, R4, RZ, PT ;  /* 0x000000ff0400720c */ /* 0x000fe40003fa5070 */
[----:B------:R-:W-:Y:S02]  /*31340*/  SEL R4, R6, RZ, P2 ;  /* 0x000000ff06047207 */ /* 0x000fe40001000000 */
[----:B------:R-:W-:Y:S02]  /*31350*/  ISETP.NE.U32.AND P6, PT, R5, RZ, PT ;  /* 0x000000ff0500720c */ /* 0x000fe40003fc5070 */
[----:B------:R-:W-:Y:S02]  /*31360*/  ISETP.NE.U32.AND P1, PT, R4, RZ, PT ;  /* 0x000000ff0400720c */ /* 0x000fe40003f25070 */
[----:B------:R-:W-:-:S02]  /*31370*/  SEL R0, R0, RZ, P2 ;  /* 0x000000ff00007207 */ /* 0x000fc40001000000 */
[C---:B------:R-:W-:Y:S02]  /*31380*/  IADD3 R5, R252.reuse, 0x100000, RZ ;  /* 0x00100000fc057810 */ /* 0x040fe40007ffe0ff */
[----:B------:R-:W-:Y:S02]  /*31390*/  IADD3 R6, R252, 0x100000, RZ ;  /* 0x00100000fc067810 */ /* 0x000fe40007ffe0ff */
[----:B------:R-:W-:Y:S01]  /*313a0*/  ISETP.NE.U32.AND P2, PT, R0, RZ, PT ;  /* 0x000000ff0000720c */ /* 0x000fe20003f45070 */
[----:B------:R1:W-:Y:S01]  /*313b0*/  LDGSTS.E [R5+-0x39600], [R72.64], P3 ;  /* 0xc6a0000048057fae */ /* 0x0003e2000992184c */
[C---:B------:R-:W-:Y:S02]  /*313c0*/  IADD3 R4, R252.reuse, 0x100000, RZ ;  /* 0x00100000fc047810 */ /* 0x040fe40007ffe0ff */
[----:B------:R-:W-:Y:S01]  /*313d0*/  IADD3 R0, R252, 0x100000, RZ ;  /* 0x00100000fc007810 */ /* 0x000fe20007ffe0ff */
[----:B------:R3:W-:Y:S04]  /*313e0*/  LDGSTS.E [R6+-0x39200], [R58.64], P0 ;  /* 0xc6e000003a067fae */ /* 0x0007e8000812184c */
[----:B------:R3:W-:Y:S04]  /*313f0*/  LDGSTS.E [R5+-0x38e00], [R240.64], P4 ;  /* 0xc7200000f0057fae */ /* 0x0007e8000a12184c */
[----:B-1----:R-:W2:Y:S04]  /*31400*/  LDL.64 R72, [R1+0x3b0] ;  /* 0x0003b00001487983 */ /* 0x002ea80000100a00 */
[----:B---3--:R-:W2:Y:S01]  /*31410*/  LDL.64 R58, [R1+0x368] ;  /* 0x00036800013a7983 */ /* 0x008ea20000100a00 */
[----:B------:R-:W-:-:S03]  /*31420*/  IADD3 R5, R197, 0x100000, RZ ;  /* 0x00100000c5057810 */ /* 0x000fc60007ffe0ff */
[----:B------:R-:W2:Y:S04]  /*31430*/  LDL.64 R240, [R1+0x2e8] ;  /* 0x0002e80001f07983 */ /* 0x000ea80000100a00 */
[----:B----4-:R1:W-:Y:S04]  /*31440*/  LDGSTS.E [R4+-0x38a00], [R26.64], P6 ;  /* 0xc76000001a047fae */ /* 0x0103e8000b12184c */
[----:B------:R4:W-:Y:S04]  /*31450*/  LDGSTS.E [R0+-0x38600], [R238.64], P5 ;  /* 0xc7a00000ee007fae */ /* 0x0009e8000a92184c */
[----:B------:R4:W-:Y:S04]  /*31460*/  LDGSTS.E [R6+-0x38200], [R234.64], P1 ;  /* 0xc7e00000ea067fae */ /* 0x0009e8000892184c */
[----:B-1----:R-:W3:Y:S01]  /*31470*/  LDL.64 R26, [R1+0x328] ;  /* 0x00032800011a7983 */ /* 0x002ee20000100a00 */
[----:B----4-:R-:W-:-:S03]  /*31480*/  IADD3 R0, R197, 0x100000, RZ ;  /* 0x00100000c5007810 */ /* 0x010fc60007ffe0ff */
[----:B------:R-:W4:Y:S01]  /*31490*/  LDL.64 R238, [R1+0x498] ;  /* 0x0004980001ee7983 */ /* 0x000f220000100a00 */
[----:B------:R-:W-:-:S03]  /*314a0*/  IADD3 R6, R197, 0x100000, RZ ;  /* 0x00100000c5067810 */ /* 0x000fc60007ffe0ff */
[----:B------:R-:W0:Y:S04]  /*314b0*/  LDGDEPBAR ;  /* 0x00000000000079af */ /* 0x000e280000000000 */
[----:B------:R1:W-:Y:S04]  /*314c0*/  LDGSTS.E [R0+-0x80000], [R174.64], P2 ;  /* 0x80000000ae007fae */ /* 0x0003e8000912184c */
[----:B------:R-:W4:Y:S04]  /*314d0*/  LDL.64 R234, [R1+0x4d8] ;  /* 0x0004d80001ea7983 */ /* 0x000f280000100a00 */
[----:B------:R2:W-:Y:S04]  /*314e0*/  LDGSTS.E [R6+-0x7f000], [R144.64], P2 ;  /* 0x8100000090067fae */ /* 0x0005e8000912184c */
[----:B-1----:R-:W4:Y:S04]  /*314f0*/  LDL.64 R174, [R1+0x518] ;  /* 0x0005180001ae7983 */ /* 0x002f280000100a00 */
[----:B--2---:R1:W-:Y:S04]  /*31500*/  LDGSTS.E [R5+-0x7e000], [R30.64], P2 ;  /* 0x820000001e057fae */ /* 0x0043e8000912184c */
[----:B------:R-:W4:Y:S04]  /*31510*/  LDL.64 R144, [R1+0x558] ;  /* 0x0005580001907983 */ /* 0x000f280000100a00 */
[----:B-1----:R-:W4:Y:S01]  /*31520*/  LDL.64 R30, [R1+0x598] ;  /* 0x00059800011e7983 */ /* 0x002f220000100a00 */
[----:B------:R-:W-:-:S05]  /*31530*/  IADD3 R4, R197, 0x100000, RZ ;  /* 0x00100000c5047810 */ /* 0x000fca0007ffe0ff */
[----:B------:R1:W-:Y:S04]  /*31540*/  LDGSTS.E [R4+-0x7d000], [R72.64], P2 ;  /* 0x8300000048047fae */ /* 0x0003e8000912184c */
[----:B------:R1:W-:Y:S04]  /*31550*/  LDGSTS.E [R0+-0x7c000], [R58.64], P2 ;  /* 0x840000003a007fae */ /* 0x0003e8000912184c */
[----:B-1----:R-:W4:Y:S04]  /*31560*/  LDL.64 R72, [R1+0x5d8] ;  /* 0x0005d80001487983 */ /* 0x002f280000100a00 */
[----:B------:R-:W4:Y:S04]  /*31570*/  LDL.64 R58, [R1+0x618] ;  /* 0x00061800013a7983 */ /* 0x000f280000100a00 */
[----:B---3--:R1:W-:Y:S04]  /*31580*/  LDGSTS.E [R5+-0x7b000], [R26.64], P2 ;  /* 0x850000001a057fae */ /* 0x0083e8000912184c */
[----:B------:R3:W-:Y:S04]  /*31590*/  LDGSTS.E [R4+-0x7a000], [R240.64], P2 ;  /* 0x86000000f0047fae */ /* 0x0007e8000912184c */
[----:B----4-:R4:W-:Y:S04]  /*315a0*/  LDGSTS.E [R0+-0x79000], [R238.64], P2 ;  /* 0x87000000ee007fae */ /* 0x0109e8000912184c */
[----:B-1----:R-:W2:Y:S04]  /*315b0*/  LDL.64 R26, [R1+0x658] ;  /* 0x00065800011a7983 */ /* 0x002ea80000100a00 */
[----:B---3--:R-:W3:Y:S04]  /*315c0*/  LDL.64 R240, [R1+0x718] ;  /* 0x0007180001f07983 */ /* 0x008ee80000100a00 */
[----:B------:R1:W-:Y:S04]  /*315d0*/  LDGSTS.E [R6+-0x78000], [R234.64], P2 ;  /* 0x88000000ea067fae */ /* 0x0003e8000912184c */
[----:B----4-:R-:W4:Y:S04]  /*315e0*/  LDL.64 R238, [R1+0x740] ;  /* 0x0007400001ee7983 */ /* 0x010f280000100a00 */
[----:B------:R1:W-:Y:S04]  /*315f0*/  LDGSTS.E [R5+-0x77000], [R174.64], P2 ;  /* 0x89000000ae057fae */ /* 0x0003e8000912184c */
[----:B-1----:R-:W3:Y:S04]  /*31600*/  LDL.64 R234, [R1+0x770] ;  /* 0x0007700001ea7983 */ /* 0x002ee80000100a00 */
[----:B------:R1:W-:Y:S04]  /*31610*/  LDGSTS.E [R0+-0x76000], [R144.64], P2 ;  /* 0x8a00000090007fae */ /* 0x0003e8000912184c */
[----:B------:R-:W3:Y:S04]  /*31620*/  LDL.64 R174, [R1+0x7b0] ;  /* 0x0007b00001ae7983 */ /* 0x000ee80000100a00 */
[----:B------:R1:W-:Y:S04]  /*31630*/  LDGSTS.E [R6+-0x75000], [R30.64], P2 ;  /* 0x8b0000001e067fae */ /* 0x0003e8000912184c */
[----:B-1----:R-:W3:Y:S04]  /*31640*/  LDL.64 R144, [R1+0x7e0] ;  /* 0x0007e00001907983 */ /* 0x002ee80000100a00 */
[----:B------:R-:W3:Y:S04]  /*31650*/  LDL.LU.64 R30, [R1+0xdc0] ;  /* 0x000dc000011e7983 */ /* 0x000ee80000300a00 */
[----:B------:R-:W3:Y:S01]  /*31660*/  LDL.64 R6, [R1+0x698] ;  /* 0x0006980001067983 */ /* 0x000ee20000100a00 */
[----:B------:R-:W-:-:S03]  /*31670*/  IMAD.WIDE R96, R199, 0x4, R96 ;  /* 0x00000004c7607825 */ /* 0x000fc600078e0260 */
[----:B------:R1:W-:Y:S04]  /*31680*/  LDGSTS.E [R5+-0x74000], [R72.64], P2 ;  /* 0x8c00000048057fae */ /* 0x0003e8000912184c */
[----:B------:R1:W-:Y:S04]  /*31690*/  LDGSTS.E [R4+-0x73000], [R58.64], P2 ;  /* 0x8d0000003a047fae */ /* 0x0003e8000912184c */
[----:B-1----:R-:W4:Y:S04]  /*316a0*/  LDL.LU.64 R72, [R1+0xdb8] ;  /* 0x000db80001487983 */ /* 0x002f280000300a00 */
[----:B------:R-:W4:Y:S04]  /*316b0*/  LDL.LU.64 R58, [R1+0xdb0] ;  /* 0x000db000013a7983 */ /* 0x000f280000300a00 */
[----:B--2---:R1:W-:Y:S04]  /*316c0*/  LDGSTS.E [R0+-0x72000], [R26.64], P2 ;  /* 0x8e0000001a007fae */ /* 0x0043e8000912184c */
[----:B-1----:R-:W2:Y:S04]  /*316d0*/  LDL.LU.64 R26, [R1+0xda8] ;  /* 0x000da800011a7983 */ /* 0x002ea80000300a00 */
[----:B---3--:R1:W-:Y:S04]  /*316e0*/  LDGSTS.E [R5+-0x71000], [R6.64], P2 ;  /* 0x8f00000006057fae */ /* 0x0083e8000912184c */
[----:B------:R3:W-:Y:S04]  /*316f0*/  LDGSTS.E [R4+-0x70000], [R244.64], P2 ;  /* 0x90000000f4047fae */ /* 0x0007e8000912184c */
[----:B------:R3:W-:Y:S01]  /*31700*/  LDGSTS.E [R0+-0x6f000], [R240.64], P2 ;  /* 0x91000000f0007fae */ /* 0x0007e2000912184c */
[----:B-1----:R-:W-:-:S05]  /*31710*/  IADD3 R6, R197, 0x100000, RZ ;  /* 0x00100000c5067810 */ /* 0x002fca0007ffe0ff */
[----:B----4-:R1:W-:Y:S04]  /*31720*/  LDGSTS.E [R6+-0x6e000], [R238.64], P2 ;  /* 0x92000000ee067fae */ /* 0x0103e8000912184c */
[----:B------:R4:W-:Y:S04]  /*31730*/  LDGSTS.E [R5+-0x6d000], [R234.64], P2 ;  /* 0x93000000ea057fae */ /* 0x0009e8000912184c */
[----:B------:R1:W-:Y:S04]  /*31740*/  LDGSTS.E [R0+-0x6c000], [R174.64], P2 ;  /* 0x94000000ae007fae */ /* 0x0003e8000912184c */
[----:B------:R1:W-:Y:S04]  /*31750*/  LDGSTS.E [R6+-0x6b000], [R144.64], P2 ;  /* 0x9500000090067fae */ /* 0x0003e8000912184c */
[----:B------:R1:W-:Y:S04]  /*31760*/  LDGSTS.E [R5+-0x6a000], [R10.64], P2 ;  /* 0x960000000a057fae */ /* 0x0003e8000912184c */
[----:B------:R3:W-:Y:S04]  /*31770*/  LDGSTS.E [R4+-0x69000], [R96.64], P2 ;  /* 0x9700000060047fae */ /* 0x0007e8000912184c */
[----:B------:R3:W-:Y:S04]  /*31780*/  LDGSTS.E [R0+-0x68000], [R52.64], P2 ;  /* 0x9800000034007fae */ /* 0x0007e8000912184c */
[----:B------:R3:W-:Y:S04]  /*31790*/  LDGSTS.E [R5+-0x67000], [R128.64], P2 ;  /* 0x9900000080057fae */ /* 0x0007e8000912184c */
[----:B-1----:R-:W2:Y:S04]  /*317a0*/  LDL.64 R238, [R1+0x440] ;  /* 0x0004400001ee7983 */ /* 0x002ea80000100a00 */
[----:B------:R-:W2:Y:S04]  /*317b0*/  LDL.64 R10, [R1+0x3f0] ;  /* 0x0003f000010a7983 */ /* 0x000ea80000100a00 */
[----:B---3--:R-:W3:Y:S04]  /*317c0*/  LDL.64 R128, [R1+0x488] ;  /* 0x0004880001807983 */ /* 0x008ee80000100a00 */
[----:B------:R1:W-:Y:S01]  /*317d0*/  LDGSTS.E [R4+-0x66000], [R42.64], P2 ;  /* 0x9a0000002a047fae */ /* 0x0003e2000912184c */
[----:B------:R-:W-:-:S03]  /*317e0*/  IMAD.WIDE R160, R199, 0x4, R160 ;  /* 0x00000004c7a07825 */ /* 0x000fc600078e02a0 */
[----:B----4-:R-:W3:Y:S01]  /*317f0*/  LDL.64 R234, [R1+0x360] ;  /* 0x0003600001ea7983 */ /* 0x010ee20000100a00 */
[----:B------:R-:W-:-:S03]  /*31800*/  IMAD.WIDE R176, R199, 0x4, R176 ;  /* 0x00000004c7b07825 */ /* 0x000fc600078e02b0 */
[----:B------:R1:W-:Y:S02]  /*31810*/  LDGSTS.E [R0+-0x65000], [R160.64], P2 ;  /* 0x9b000000a0007fae */ /* 0x0003e4000912184c */
[----:B-1----:R-:W-:Y:S02]  /*31820*/  IMAD.MOV.U32 R42, RZ, RZ, R2 ;  /* 0x000000ffff2a7224 */ /* 0x002fe400078e0002 */
[----:B------:R1:W-:Y:S01]  /*31830*/  LDGSTS.E [R6+-0x64000], [R176.64], P2 ;  /* 0x9c000000b0067fae */ /* 0x0003e2000912184c */
[----:B------:R-:W-:-:S03]  /*31840*/  IMAD.MOV.U32 R43, RZ, RZ, R3 ;  /* 0x000000ffff2b7224 */ /* 0x000fc600078e0003 */
[----:B------:R-:W3:Y:S01]  /*31850*/  LDL.64 R2, [R1+0x3a8] ;  /* 0x0003a80001027983 */ /* 0x000ee20000100a00 */
[----:B------:R-:W-:Y:S02]  /*31860*/  IMAD.MOV.U32 R52, RZ, RZ, R50 ;  /* 0x000000ffff347224 */ /* 0x000fe400078e0032 */
[----:B------:R-:W-:Y:S01]  /*31870*/  IMAD.WIDE R192, R199, 0x4, R192 ;  /* 0x00000004c7c07825 */ /* 0x000fe200078e02c0 */
[----:B------:R-:W3:Y:S03]  /*31880*/  LDL.64 R174, [R1+0x320] ;  /* 0x0003200001ae7983 */ /* 0x000ee60000100a00 */
[----:B------:R-:W-:Y:S01]  /*31890*/  IMAD.MOV.U32 R50, RZ, RZ, R48 ;  /* 0x000000ffff327224 */ /* 0x000fe200078e0030 */
[----:B------:R1:W-:Y:S01]  /*318a0*/  LDGSTS.E [R5+-0x63000], [R192.64], P2 ;  /* 0x9d000000c0057fae */ /* 0x0003e2000912184c */
[----:B------:R-:W-:Y:S01]  /*318b0*/  IMAD.MOV.U32 R48, RZ, RZ, R40 ;  /* 0x000000ffff307224 */ /* 0x000fe200078e0028 */
[----:B------:R-:W-:-:S02]  /*318c0*/  LOP3.LUT R40, R197, 0x10, RZ, 0x3c, !PT ;  /* 0x00000010c5287812 */ /* 0x000fc400078e3cff */
[----:B------:R1:W-:Y:S02]  /*318d0*/  LDGSTS.E [R0+-0x62000], [R142.64], P2 ;  /* 0x9e0000008e007fae */ /* 0x0003e4000912184c */
[C---:B------:R-:W-:Y:S02]  /*318e0*/  IADD3 R4, R40.reuse, 0x100000, RZ ;  /* 0x0010000028047810 */ /* 0x040fe40007ffe0ff */
[----:B------:R1:W-:Y:S02]  /*318f0*/  LDGSTS.E [R6+-0x61000], [R60.64], P2 ;  /* 0x9f0000003c067fae */ /* 0x0003e4000912184c */
[C---:B-1----:R-:W-:Y:S02]  /*31900*/  IADD3 R5, R40.reuse, 0x100000, RZ ;  /* 0x0010000028057810 */ /* 0x042fe40007ffe0ff */
[----:B------:R-:W3:Y:S01]  /*31910*/  LDL.64 R144, [R1+0x2e0] ;  /* 0x0002e00001907983 */ /* 0x000ee20000100a00 */
[----:B------:R-:W-:-:S03]  /*31920*/  IADD3 R0, R40, 0x100000, RZ ;  /* 0x0010000028007810 */ /* 0x000fc60007ffe0ff */
[----:B------:R-:W3:Y:S04]  /*31930*/  LDL.64 R142, [R1+0x4a0] ;  /* 0x0004a000018e7983 */ /* 0x000ee80000100a00 */
[----:B------:R-:W3:Y:S01]  /*31940*/  LDL.LU.64 R60, [R1+0xda0] ;  /* 0x000da000013c7983 */ /* 0x000ee20000300a00 */
[----:B------:R-:W-:-:S03]  /*31950*/  IADD3 R6, R40, 0x100000, RZ ;  /* 0x0010000028067810 */ /* 0x000fc60007ffe0ff */
[----:B------:R-:W3:Y:S04]  /*31960*/  LDL.64 R244, [R1+0x5e0] ;  /* 0x0005e00001f47983 */ /* 0x000ee80000100a00 */
[----:B------:R-:W3:Y:S04]  /*31970*/  LDL.64 R240, [R1+0x620] ;  /* 0x0006200001f07983 */ /* 0x000ee80000100a00 */
[----:B---3--:R1:W-:Y:S04]  /*31980*/  LDGSTS.E [R5+-0x7fe00], [R128.64], P2 ;  /* 0x8020000080057fae */ /* 0x0083e8000912184c */
[----:B--2---:R2:W-:Y:S04]  /*31990*/  LDGSTS.E [R4+-0x7ee00], [R238.64], P2 ;  /* 0x81200000ee047fae */ /* 0x0045e8000912184c */
[----:B------:R3:W-:Y:S04]  /*319a0*/  LDGSTS.E [R0+-0x7de00], [R10.64], P2 ;  /* 0x822000000a007fae */ /* 0x0007e8000912184c */
[----:B-1----:R-:W4:Y:S04]  /*319b0*/  LDL.64 R128, [R1+0x4e0] ;  /* 0x0004e00001807983 */ /* 0x002f280000100a00 */
[----:B--2---:R-:W2:Y:S04]  /*319c0*/  LDL.64 R238, [R1+0x660] ;  /* 0x0006600001ee7983 */ /* 0x004ea80000100a00 */
[----:B---3--:R-:W3:Y:S04]  /*319d0*/  LDL.64 R10, [R1+0x520] ;  /* 0x00052000010a7983 */ /* 0x008ee80000100a00 */
[----:B------:R1:W-:Y:S04]  /*319e0*/  LDGSTS.E [R5+-0x7ce00], [R2.64], P2 ;  /* 0x8320000002057fae */ /* 0x0003e8000912184c */
[----:B------:R1:W-:Y:S04]  /*319f0*/  LDGSTS.E [R4+-0x7be00], [R234.64], P2 ;  /* 0x84200000ea047fae */ /* 0x0003e8000912184c */
[----:B------:R1:W-:Y:S04]  /*31a00*/  LDGSTS.E [R0+-0x7ae00], [R174.64], P2 ;  /* 0x85200000ae007fae */ /* 0x0003e8000912184c */
[----:B-1----:R-:W2:Y:S04]  /*31a10*/  LDL.64 R2, [R1+0x560] ;  /* 0x0005600001027983 */ /* 0x002ea80000100a00 */
[----:B------:R-:W2:Y:S04]  /*31a20*/  LDL.64 R234, [R1+0x6a0] ;  /* 0x0006a00001ea7983 */ /* 0x000ea80000100a00 */
[----:B------:R1:W-:Y:S04]  /*31a30*/  LDGSTS.E [R6+-0x79e00], [R144.64], P2 ;  /* 0x8620000090067fae */ /* 0x0003e8000912184c */
[----:B------:R1:W-:Y:S04]  /*31a40*/  LDGSTS.E [R5+-0x78e00], [R142.64], P2 ;  /* 0x872000008e057fae */ /* 0x0003e8000912184c */
[----:B------:R-:W2:Y:S04]  /*31a50*/  LDL.64 R174, [R1+0x6e0] ;  /* 0x0006e00001ae7983 */ /* 0x000ea80000100a00 */
[----:B-1----:R-:W2:Y:S04]  /*31a60*/  LDL.64 R144, [R1+0x748] ;  /* 0x0007480001907983 */ /* 0x002ea80000100a00 */
[----:B------:R-:W2:Y:S04]  /*31a70*/  LDL.64 R142, [R1+0x778] ;  /* 0x00077800018e7983 */ /* 0x000ea80000100a00 */
[----:B----4-:R1:W-:Y:S04]  /*31a80*/  LDGSTS.E [R0+-0x77e00], [R128.64], P2 ;  /* 0x8820000080007fae */ /* 0x0103e8000912184c */
[----:B---3--:R3:W-:Y:S04]  /*31a90*/  LDGSTS.E [R6+-0x76e00], [R10.64], P2 ;  /* 0x892000000a067fae */ /* 0x0087e8000912184c */
[----:B-1----:R-:W4:Y:S04]  /*31aa0*/  LDL.64 R128, [R1+0x7b8] ;  /* 0x0007b80001807983 */ /* 0x002f280000100a00 */
[----:B---3--:R-:W3:Y:S04]  /*31ab0*/  LDL.LU.64 R10, [R1+0xd98] ;  /* 0x000d9800010a7983 */ /* 0x008ee80000300a00 */
[----:B------:R-:W3:Y:S04]  /*31ac0*/  LDL.64 R6, [R1+0x5a0] ;  /* 0x0005a00001067983 */ /* 0x000ee80000100a00 */
[----:B--2---:R1:W-:Y:S04]  /*31ad0*/  LDGSTS.E [R5+-0x75e00], [R2.64], P2 ;  /* 0x8a20000002057fae */ /* 0x0043e8000912184c */
[----:B-1----:R-:W2:Y:S01]  /*31ae0*/  LDL.LU.64 R2, [R1+0xd90] ;  /* 0x000d900001027983 */ /* 0x002ea20000300a00 */
[----:B------:R-:W-:-:S03]  /*31af0*/  IMAD.WIDE R98, R199, 0x4, R98 ;  /* 0x00000004c7627825 */ /* 0x000fc600078e0262 */
[----:B---3--:R1:W-:Y:S04]  /*31b00*/  LDGSTS.E [R4+-0x74e00], [R6.64], P2 ;  /* 0x8b20000006047fae */ /* 0x0083e8000912184c */
[----:B------:R4:W-:Y:S04]  /*31b10*/  LDGSTS.E [R0+-0x73e00], [R244.64], P2 ;  /* 0x8c200000f4007fae */ /* 0x0009e8000912184c */
[----:B------:R2:W-:Y:S01]  /*31b20*/  LDGSTS.E [R5+-0x72e00], [R240.64], P2 ;  /* 0x8d200000f0057fae */ /* 0x0005e2000912184c */
[----:B-1----:R-:W-:-:S03]  /*31b30*/  IADD3 R6, R40, 0x100000, RZ ;  /* 0x0010000028067810 */ /* 0x002fc60007ffe0ff */
[----:B------:R1:W-:Y:S04]  /*31b40*/  LDGSTS.E [R4+-0x71e00], [R238.64], P2 ;  /* 0x8e200000ee047fae */ /* 0x0003e8000912184c */
[----:B------:R4:W-:Y:S04]  /*31b50*/  LDGSTS.E [R0+-0x70e00], [R234.64], P2 ;  /* 0x8f200000ea007fae */ /* 0x0009e8000912184c */
[----:B------:R1:W-:Y:S04]  /*31b60*/  LDGSTS.E [R6+-0x6fe00], [R174.64], P2 ;  /* 0x90200000ae067fae */ /* 0x0003e8000912184c */
[----:B--2---:R2:W-:Y:S04]  /*31b70*/  LDGSTS.E [R5+-0x6ee00], [R2.64], P2 ;  /* 0x9120000002057fae */ /* 0x0045e8000912184c */
[----:B------:R4:W-:Y:S04]  /*31b80*/  LDGSTS.E [R0+-0x6de00], [R144.64], P2 ;  /* 0x9220000090007fae */ /* 0x0009e8000912184c */
[----:B------:R1:W-:Y:S04]  /*31b90*/  LDGSTS.E [R6+-0x6ce00], [R142.64], P2 ;  /* 0x932000008e067fae */ /* 0x0003e8000912184c */
[----:B----4-:R4:W-:Y:S04]  /*31ba0*/  LDGSTS.E [R5+-0x6be00], [R128.64], P2 ;  /* 0x9420000080057fae */ /* 0x0109e8000912184c */
[----:B------:R1:W-:Y:S04]  /*31bb0*/  LDGSTS.E [R4+-0x6ae00], [R58.64], P2 ;  /* 0x952000003a047fae */ /* 0x0003e8000912184c */
[----:B------:R2:W-:Y:S04]  /*31bc0*/  LDGSTS.E [R0+-0x69e00], [R56.64], P2 ;  /* 0x9620000038007fae */ /* 0x0005e8000912184c */
[----:B------:R4:W-:Y:S04]  /*31bd0*/  LDGSTS.E [R5+-0x68e00], [R98.64], P2 ;  /* 0x9720000062057fae */ /* 0x0009e8000912184c */
[----:B-1----:R-:W3:Y:S04]  /*31be0*/  LDL.LU.64 R58, [R1+0xd88] ;  /* 0x000d8800013a7983 */ /* 0x002ee80000300a00 */
[----:B--2---:R-:W2:Y:S04]  /*31bf0*/  LDL.LU.64 R56, [R1+0xd80] ;  /* 0x000d800001387983 */ /* 0x004ea80000300a00 */
[----:B----4-:R-:W4:Y:S04]  /*31c00*/  LDL.64 R128, [R1+0x480] ;  /* 0x0004800001807983 */ /* 0x010f280000100a00 */
[----:B------:R1:W-:Y:S04]  /*31c10*/  LDGSTS.E [R4+-0x67e00], [R32.64], P2 ;  /* 0x9820000020047fae */ /* 0x0003e8000912184c */
[----:B------:R1:W-:Y:S01]  /*31c20*/  LDGSTS.E [R0+-0x66e00], [R114.64], P2 ;  /* 0x9920000072007fae */ /* 0x0003e2000912184c */
[----:B------:R-:W-:-:S03]  /*31c30*/  IMAD.WIDE R162, R199, 0x4, R162 ;  /* 0x00000004c7a27825 */ /* 0x000fc600078e02a2 */
[----:B------:R1:W-:Y:S04]  /*31c40*/  LDGSTS.E [R6+-0x65e00], [R146.64], P2 ;  /* 0x9a20000092067fae */ /* 0x0003e8000912184c */
[----:B-1----:R-:W2:Y:S04]  /*31c50*/  LDL.LU.64 R32, [R1+0xd78] ;  /* 0x000d780001207983 */ /* 0x002ea80000300a00 */
[----:B------:R-:W2:Y:S01]  /*31c60*/  LDL.64 R114, [R1+0x438] ;  /* 0x0004380001727983 */ /* 0x000ea20000100a00 */
[----:B------:R-:W-:-:S03]  /*31c70*/  IMAD.WIDE R178, R199, 0x4, R178 ;  /* 0x00000004c7b27825 */ /* 0x000fc600078e02b2 */
[----:B------:R1:W-:Y:S01]  /*31c80*/  LDGSTS.E [R5+-0x64e00], [R162.64], P2 ;  /* 0x9b200000a2057fae */ /* 0x0003e2000912184c */
[----:B------:R-:W-:Y:S02]  /*31c90*/  IMAD.MOV.U32 R53, RZ, RZ, R51 ;  /* 0x000000ffff357224 */ /* 0x000fe400078e0033 */
[----:B------:R-:W-:Y:S01]  /*31ca0*/  IMAD.MOV.U32 R51, RZ, RZ, R49 ;  /* 0x000000ffff337224 */ /* 0x000fe200078e0031 */
[----:B------:R1:W-:Y:S01]  /*31cb0*/  LDGSTS.E [R0+-0x63e00], [R178.64], P2 ;  /* 0x9c200000b2007fae */ /* 0x0003e2000912184c */
[----:B------:R-:W-:Y:S01]  /*31cc0*/  IMAD.MOV.U32 R49, RZ, RZ, R41 ;  /* 0x000000ffff317224 */ /* 0x000fe200078e0029 */
[----:B------:R-:W-:Y:S02]  /*31cd0*/  LOP3.LUT R41, R197, 0x20, RZ, 0x3c, !PT ;  /* 0x00000020c5297812 */ /* 0x000fe400078e3cff */
[----:B------:R1:W-:Y:S04]  /*31ce0*/  LDGSTS.E [R6+-0x62e00], [R130.64], P2 ;  /* 0x9d20000082067fae */ /* 0x0003e8000912184c */
[----:B------:R1:W-:Y:S02]  /*31cf0*/  LDGSTS.E [R5+-0x61e00], [R216.64], P2 ;  /* 0x9e200000d8057fae */ /* 0x0003e4000912184c */
[----:B-1----:R-:W-:-:S02]  /*31d00*/  IADD3 R0, R41, 0x100000, RZ ;  /* 0x0010000029007810 */ /* 0x002fc40007ffe0ff */
[----:B------:R-:W3:Y:S04]  /*31d10*/  LDL.64 R174, [R1+0x3e8] ;  /* 0x0003e80001ae7983 */ /* 0x000ee80000100a00 */
[----:B------:R-:W3:Y:S01]  /*31d20*/  LDL.64 R146, [R1+0x398] ;  /* 0x0003980001927983 */ /* 0x000ee20000100a00 */
[----:B------:R-:W-:-:S03]  /*31d30*/  IADD3 R5, R41, 0x100000, RZ ;  /* 0x0010000029057810 */ /* 0x000fc60007ffe0ff */
[----:B------:R-:W3:Y:S04]  /*31d40*/  LDL.64 R144, [R1+0x358] ;  /* 0x0003580001907983 */ /* 0x000ee80000100a00 */
[----:B------:R-:W3:Y:S04]  /*31d50*/  LDL.64 R142, [R1+0x318] ;  /* 0x00031800018e7983 */ /* 0x000ee80000100a00 */
[----:B------:R1:W-:Y:S04]  /*31d60*/  LDGSTS.E [R4+-0x60e00], [R210.64], P2 ;  /* 0x9f200000d2047fae */ /* 0x0003e8000912184c */
[----:B------:R-:W3:Y:S01]  /*31d70*/  LDL.64 R130, [R1+0x2d8] ;  /* 0x0002d80001827983 */ /* 0x000ee20000100a00 */
[----:B------:R-:W-:-:S03]  /*31d80*/  IADD3 R6, R41, 0x100000, RZ ;  /* 0x0010000029067810 */ /* 0x000fc60007ffe0ff */
[----:B------:R-:W3:Y:S01]  /*31d90*/  LDL.64 R240, [R1+0x528] ;  /* 0x0005280001f07983 */ /* 0x000ee20000100a00 */
[----:B-1----:R-:W-:-:S03]  /*31da0*/  IADD3 R4, R41, 0x100000, RZ ;  /* 0x0010000029047810 */ /* 0x002fc60007ffe0ff */
[----:B------:R-:W3:Y:S04]  /*31db0*/  LDL.64 R238, [R1+0x568] ;  /* 0x0005680001ee7983 */ /* 0x000ee80000100a00 */
[----:B------:R-:W3:Y:S04]  /*31dc0*/  LDL.64 R234, [R1+0x5a8] ;  /* 0x0005a80001ea7983 */ /* 0x000ee80000100a00 */
[----:B------:R-:W3:Y:S04]  /*31dd0*/  LDL.64 R216, [R1+0x5e8] ;  /* 0x0005e80001d87983 */ /* 0x000ee80000100a00 */
[----:B------:R-:W3:Y:S04]  /*31de0*/  LDL.64 R210, [R1+0x628] ;  /* 0x0006280001d27983 */ /* 0x000ee80000100a00 */
[----:B----4-:R1:W-:Y:S04]  /*31df0*/  LDGSTS.E [R0+-0x7fc00], [R128.64], P2 ;  /* 0x8040000080007fae */ /* 0x0103e8000912184c */
[----:B-1----:R-:W4:Y:S04]  /*31e00*/  LDL.64 R128, [R1+0x4a8] ;  /* 0x0004a80001807983 */ /* 0x002f280000100a00 */
[----:B--2---:R1:W-:Y:S04]  /*31e10*/  LDGSTS.E [R5+-0x7ec00], [R114.64], P2 ;  /* 0x8140000072057fae */ /* 0x0043e8000912184c */
[----:B-1----:R-:W2:Y:S04]  /*31e20*/  LDL.64 R114, [R1+0x4e8] ;  /* 0x0004e80001727983 */ /* 0x002ea80000100a00 */
[----:B---3--:R1:W-:Y:S04]  /*31e30*/  LDGSTS.E [R4+-0x7dc00], [R174.64], P2 ;  /* 0x82400000ae047fae */ /* 0x0083e8000912184c */
[----:B------:R3:W-:Y:S04]  /*31e40*/  LDGSTS.E [R0+-0x7cc00], [R146.64], P2 ;  /* 0x8340000092007fae */ /* 0x0007e8000912184c */
[----:B------:R3:W-:Y:S04]  /*31e50*/  LDGSTS.E [R6+-0x7bc00], [R144.64], P2 ;  /* 0x8440000090067fae */ /* 0x0007e8000912184c */
[----:B-1----:R-:W2:Y:S04]  /*31e60*/  LDL.64 R174, [R1+0x668] ;  /* 0x0006680001ae7983 */ /* 0x002ea80000100a00 */
[----:B---3--:R-:W3:Y:S04]  /*31e70*/  LDL.64 R146, [R1+0x6a8] ;  /* 0x0006a80001927983 */ /* 0x008ee80000100a00 */
[----:B------:R1:W-:Y:S04]  /*31e80*/  LDGSTS.E [R5+-0x7ac00], [R142.64], P2 ;  /* 0x854000008e057fae */ /* 0x0003e8000912184c */
[----:B------:R-:W3:Y:S04]  /*31e90*/  LDL.64 R144, [R1+0x6e8] ;  /* 0x0006e80001907983 */ /* 0x000ee80000100a00 */
[----:B------:R1:W-:Y:S04]  /*31ea0*/  LDGSTS.E [R0+-0x79c00], [R130.64], P2 ;  /* 0x8640000082007fae */ /* 0x0003e8000912184c */
[----:B-1----:R-:W3:Y:S04]  /*31eb0*/  LDL.64 R142, [R1+0x720] ;  /* 0x00072000018e7983 */ /* 0x002ee80000100a00 */
[----:B------:R-:W3:Y:S04]  /*31ec0*/  LDL.64 R130, [R1+0x750] ;  /* 0x0007500001827983 */ /* 0x000ee80000100a00 */
[----:B----4-:R1:W-:Y:S04]  /*31ed0*/  LDGSTS.E [R6+-0x78c00], [R128.64], P2 ;  /* 0x8740000080067fae */ /* 0x0103e8000912184c */
[----:B-1----:R-:W4:Y:S04]  /*31ee0*/  LDL.64 R128, [R1+0x780] ;  /* 0x0007800001807983 */ /* 0x002f280000100a00 */
[----:B--2---:R1:W-:Y:S04]  /*31ef0*/  LDGSTS.E [R5+-0x77c00], [R114.64], P2 ;  /* 0x8840000072057fae */ /* 0x0043e8000912184c */
[----:B------:R2:W-:Y:S04]  /*31f00*/  LDGSTS.E [R4+-0x76c00], [R240.64], P2 ;  /* 0x89400000f0047fae */ /* 0x0005e8000912184c */
[----:B------:R2:W-:Y:S04]  /*31f10*/  LDGSTS.E [R0+-0x75c00], [R238.64], P2 ;  /* 0x8a400000ee007fae */ /* 0x0005e8000912184c */
[----:B-1----:R-:W2:Y:S04]  /*31f20*/  LDL.64 R114, [R1+0x7c0] ;  /* 0x0007c00001727983 */ /* 0x002ea80000100a00 */
[----:B------:R1:W-:Y:S04]  /*31f30*/  LDGSTS.E [R5+-0x74c00], [R234.64], P2 ;  /* 0x8b400000ea057fae */ /* 0x0003e8000912184c */
[----:B------:R1:W-:Y:S04]  /*31f40*/  LDGSTS.E [R4+-0x73c00], [R216.64], P2 ;  /* 0x8c400000d8047fae */ /* 0x0003e8000912184c */
[----:B------:R1:W-:Y:S04]  /*31f50*/  LDGSTS.E [R0+-0x72c00], [R210.64], P2 ;  /* 0x8d400000d2007fae */ /* 0x0003e8000912184c */
[----:B------:R1:W-:Y:S04]  /*31f60*/  LDGSTS.E [R6+-0x71c00], [R174.64], P2 ;  /* 0x8e400000ae067fae */ /* 0x0003e8000912184c */
[----:B---3--:R3:W-:Y:S01]  /*31f70*/  LDGSTS.E [R5+-0x70c00], [R146.64], P2 ;  /* 0x8f40000092057fae */ /* 0x0087e2000912184c */
[----:B------:R-:W-:-:S03]  /*31f80*/  IMAD.WIDE R116, R199, 0x4, R116 ;  /* 0x00000004c7747825 */ /* 0x000fc600078e0274 */
[----:B------:R1:W-:Y:S04]  /*31f90*/  LDGSTS.E [R0+-0x6fc00], [R144.64], P2 ;  /* 0x9040000090007fae */ /* 0x0003e8000912184c */
[----:B------:R1:W-:Y:S04]  /*31fa0*/  LDGSTS.E [R6+-0x6ec00], [R142.64], P2 ;  /* 0x914000008e067fae */ /* 0x0003e8000912184c */
[----:B------:R1:W-:Y:S04]  /*31fb0*/  LDGSTS.E [R5+-0x6dc00], [R130.64], P2 ;  /* 0x9240000082057fae */ /* 0x0003e8000912184c */
[----:B----4-:R2:W-:Y:S04]  /*31fc0*/  LDGSTS.E [R4+-0x6cc00], [R128.64], P2 ;  /* 0x9340000080047fae */ /* 0x0105e8000912184c */
[----:B--2---:R2:W-:Y:S04]  /*31fd0*/  LDGSTS.E [R0+-0x6bc00], [R114.64], P2 ;  /* 0x9440000072007fae */ /* 0x0045e8000912184c */
[----:B------:R1:W-:Y:S04]  /*31fe0*/  LDGSTS.E [R5+-0x6ac00], [R30.64], P2 ;  /* 0x954000001e057fae */ /* 0x0003e8000912184c */
[----:B------:R2:W-:Y:S04]  /*31ff0*/  LDGSTS.E [R4+-0x69c00], [R28.64], P2 ;  /* 0x964000001c047fae */ /* 0x0005e8000912184c */
[----:B------:R3:W-:Y:S04]  /*32000*/  LDGSTS.E [R0+-0x68c00], [R82.64], P2 ;  /* 0x9740000052007fae */ /* 0x0007e8000912184c */
[----:B-1----:R-:W4:Y:S04]  /*32010*/  LDL.LU.64 R30, [R1+0xd70] ;  /* 0x000d7000011e7983 */ /* 0x002f280000300a00 */
[----:B--2---:R-:W2:Y:S04]  /*32020*/  LDL.LU.64 R28, [R1+0xd68] ;  /* 0x000d6800011c7983 */ /* 0x004ea80000300a00 */
[----:B------:R1:W-:Y:S04]  /*32030*/  LDGSTS.E [R6+-0x67c00], [R116.64], P2 ;  /* 0x9840000074067fae */ /* 0x0003e8000912184c */
[----:B------:R1:W-:Y:S04]  /*32040*/  LDGSTS.E [R5+-0x66c00], [R80.64], P2 ;  /* 0x9940000050057fae */ /* 0x0003e8000912184c */
[----:B---3--:R-:W3:Y:S01]  /*32050*/  LDL.64 R82, [R1+0x478] ;  /* 0x0004780001527983 */ /* 0x008ee20000100a00 */
[----:B------:R-:W-:Y:S01]  /*32060*/  IMAD.WIDE R148, R199, 0x4, R148 ;  /* 0x00000004c7947825 */ /* 0x000fe200078e0294 */
[----:B------:R-:W-:-:S02]  /*32070*/  LOP3.LUT R40, R197, 0x30, RZ, 0x3c, !PT ;  /* 0x00000030c5287812 */ /* 0x000fc400078e3cff */
[----:B------:R-:W2:Y:S04]  /*32080*/  LDL.64 R130, [R1+0x3e0] ;  /* 0x0003e00001827983 */ /* 0x000ea80000100a00 */
[----:B-1----:R-:W2:Y:S01]  /*32090*/  LDL.64 R80, [R1+0x428] ;  /* 0x0004280001507983 */ /* 0x002ea20000100a00 */
[----:B------:R-:W-:-:S03]  /*320a0*/  IMAD.WIDE R180, R199, 0x4, R180 ;  /* 0x00000004c7b47825 */ /* 0x000fc600078e02b4 */
[----:B------:R1:W-:Y:S04]  /*320b0*/  LDGSTS.E [R0+-0x65c00], [R148.64], P2 ;  /* 0x9a40000094007fae */ /* 0x0003e8000912184c */
[----:B------:R1:W-:Y:S04]  /*320c0*/  LDGSTS.E [R6+-0x64c00], [R164.64], P2 ;  /* 0x9b400000a4067fae */ /* 0x0003e8000912184c */
[----:B------:R1:W-:Y:S04]  /*320d0*/  LDGSTS.E [R5+-0x63c00], [R180.64], P2 ;  /* 0x9c400000b4057fae */ /* 0x0003e8000912184c */
[----:B------:R1:W-:Y:S04]  /*320e0*/  LDGSTS.E [R4+-0x62c00], [R132.64], P2 ;  /* 0x9d40000084047fae */ /* 0x0003e8000912184c */
[----:B------:R1:W-:Y:S04]  /*320f0*/  LDGSTS.E [R0+-0x61c00], [R112.64], P2 ;  /* 0x9e40000070007fae */ /* 0x0003e8000912184c */
[----:B------:R-:W4:Y:S01]  /*32100*/  LDL.64 R128, [R1+0x390] ;  /* 0x0003900001807983 */ /* 0x000f220000100a00 */
[----:B-1----:R-:W-:-:S03]  /*32110*/  IADD3 R4, R40, 0x100000, RZ ;  /* 0x0010000028047810 */ /* 0x002fc60007ffe0ff */
[----:B------:R-:W4:Y:S01]  /*32120*/  LDL.64 R114, [R1+0x350] ;  /* 0x0003500001727983 */ /* 0x000f220000100a00 */
[----:B------:R-:W-:-:S03]  /*32130*/  IADD3 R0, R40, 0x100000, RZ ;  /* 0x0010000028007810 */ /* 0x000fc60007ffe0ff */
[----:B------:R-:W4:Y:S04]  /*32140*/  LDL.64 R112, [R1+0x310] ;  /* 0x0003100001707983 */ /* 0x000f280000100a00 */
[----:B------:R1:W-:Y:S01]  /*32150*/  LDGSTS.E [R5+-0x60c00], [R94.64], P2 ;  /* 0x9f4000005e057fae */ /* 0x0003e2000912184c */
[----:B------:R-:W-:-:S03]  /*32160*/  IADD3 R6, R40, 0x100000, RZ ;  /* 0x0010000028067810 */ /* 0x000fc60007ffe0ff */
[----:B------:R-:W4:Y:S04]  /*32170*/  LDL.64 R146, [R1+0x530] ;  /* 0x0005300001927983 */ /* 0x000f280000100a00 */
[----:B------:R-:W4:Y:S04]  /*32180*/  LDL.64 R144, [R1+0x570] ;  /* 0x0005700001907983 */ /* 0x000f280000100a00 */
[----:B-1----:R-:W4:Y:S04]  /*32190*/  LDL.64 R94, [R1+0x2d0] ;  /* 0x0002d000015e7983 */ /* 0x002f280000100a00 */
[----:B------:R-:W4:Y:S04]  /*321a0*/  LDL.64 R142, [R1+0x5b0] ;  /* 0x0005b000018e7983 */ /* 0x000f280000100a00 */
[----:B------:R-:W4:Y:S04]  /*321b0*/  LDL.64 R132, [R1+0x5f0] ;  /* 0x0005f00001847983 */ /* 0x000f280000100a00 */
[----:B---3--:R1:W-:Y:S04]  /*321c0*/  LDGSTS.E [R4+-0x7fa00], [R82.64], P2 ;  /* 0x8060000052047fae */ /* 0x0083e8000912184c */
[----:B--2---:R2:W-:Y:S04]  /*321d0*/  LDGSTS.E [R0+-0x7ea00], [R80.64], P2 ;  /* 0x8160000050007fae */ /* 0x0045e8000912184c */
[----:B-1----:R-:W3:Y:S01]  /*321e0*/  LDL.64 R82, [R1+0x4b0] ;  /* 0x0004b00001527983 */ /* 0x002ee20000100a00 */
[----:B------:R-:W-:-:S03]  /*321f0*/  IADD3 R5, R40, 0x100000, RZ ;  /* 0x0010000028057810 */ /* 0x000fc60007ffe0ff */
[----:B------:R1:W-:Y:S04]  /*32200*/  LDGSTS.E [R6+-0x7da00], [R130.64], P2 ;  /* 0x8260000082067fae */ /* 0x0003e8000912184c */
[----:B--2---:R-:W2:Y:S04]  /*32210*/  LDL.64 R80, [R1+0x4f0] ;  /* 0x0004f00001507983 */ /* 0x004ea80000100a00 */
[----:B-1----:R-:W2:Y:S04]  /*32220*/  LDL.64 R130, [R1+0x630] ;  /* 0x0006300001827983 */ /* 0x002ea80000100a00 */
[----:B----4-:R1:W-:Y:S04]  /*32230*/  LDGSTS.E [R5+-0x7ca00], [R128.64], P2 ;  /* 0x8360000080057fae */ /* 0x0103e8000912184c */
[----:B------:R4:W-:Y:S04]  /*32240*/  LDGSTS.E [R0+-0x7ba00], [R114.64], P2 ;  /* 0x8460000072007fae */ /* 0x0009e8000912184c */
[----:B------:R4:W-:Y:S04]  /*32250*/  LDGSTS.E [R6+-0x7aa00], [R112.64], P2 ;  /* 0x8560000070067fae */ /* 0x0009e8000912184c */
[----:B-1----:R-:W2:Y:S04]  /*32260*/  LDL.64 R128, [R1+0x670] ;  /* 0x0006700001807983 */ /* 0x002ea80000100a00 */
[----:B----4-:R-:W4:Y:S04]  /*32270*/  LDL.64 R114, [R1+0x6b0] ;  /* 0x0006b00001727983 */ /* 0x010f280000100a00 */
[----:B------:R-:W4:Y:S04]  /*32280*/  LDL.64 R112, [R1+0x6f0] ;  /* 0x0006f00001707983 */ /* 0x000f280000100a00 */
[----:B------:R1:W-:Y:S04]  /*32290*/  LDGSTS.E [R5+-0x79a00], [R94.64], P2 ;  /* 0x866000005e057fae */ /* 0x0003e8000912184c */
[----:B-1----:R-:W4:Y:S04]  /*322a0*/  LDL.64 R94, [R1+0x728] ;  /* 0x00072800015e7983 */ /* 0x002f280000100a00 */
[----:B---3--:R1:W-:Y:S04]  /*322b0*/  LDGSTS.E [R4+-0x78a00], [R82.64], P2 ;  /* 0x8760000052047fae */ /* 0x0083e8000912184c */
[----:B--2---:R2:W-:Y:S04]  /*322c0*/  LDGSTS.E [R0+-0x77a00], [R80.64], P2 ;  /* 0x8860000050007fae */ /* 0x0045e8000912184c */
[----:B-1----:R-:W3:Y:S04]  /*322d0*/  LDL.64 R82, [R1+0x758] ;  /* 0x0007580001527983 */ /* 0x002ee80000100a00 */
[----:B------:R1:W-:Y:S04]  /*322e0*/  LDGSTS.E [R5+-0x76a00], [R146.64], P2 ;  /* 0x8960000092057fae */ /* 0x0003e8000912184c */
[----:B--2---:R-:W2:Y:S04]  /*322f0*/  LDL.64 R80, [R1+0x788] ;  /* 0x0007880001507983 */ /* 0x004ea80000100a00 */
[----:B------:R1:W-:Y:S04]  /*32300*/  LDGSTS.E [R4+-0x75a00], [R144.64], P2 ;  /* 0x8a60000090047fae */ /* 0x0003e8000912184c */
[----:B------:R1:W-:Y:S04]  /*32310*/  LDGSTS.E [R0+-0x74a00], [R142.64], P2 ;  /* 0x8b6000008e007fae */ /* 0x0003e8000912184c */
[----:B------:R1:W-:Y:S04]  /*32320*/  LDGSTS.E [R6+-0x73a00], [R132.64], P2 ;  /* 0x8c60000084067fae */ /* 0x0003e8000912184c */
[----:B------:R1:W-:Y:S04]  /*32330*/  LDGSTS.E [R5+-0x72a00], [R130.64], P2 ;  /* 0x8d60000082057fae */ /* 0x0003e8000912184c */
[----:B------:R1:W-:Y:S04]  /*32340*/  LDGSTS.E [R0+-0x71a00], [R128.64], P2 ;  /* 0x8e60000080007fae */ /* 0x0003e8000912184c */
[----:B----4-:R1:W-:Y:S04]  /*32350*/  LDGSTS.E [R6+-0x70a00], [R114.64], P2 ;  /* 0x8f60000072067fae */ /* 0x0103e8000912184c */
[----:B------:R2:W-:Y:S04]  /*32360*/  LDGSTS.E [R5+-0x6fa00], [R112.64], P2 ;  /* 0x9060000070057fae */ /* 0x0005e8000912184c */
[----:B------:R1:W-:Y:S04]  /*32370*/  LDGSTS.E [R4+-0x6ea00], [R94.64], P2 ;  /* 0x916000005e047fae */ /* 0x0003e8000912184c */
[----:B---3--:R3:W-:Y:S04]  /*32380*/  LDGSTS.E [R0+-0x6da00], [R82.64], P2 ;  /* 0x9260000052007fae */ /* 0x0087e8000912184c */
[----:B--2---:R2:W-:Y:S04]  /*32390*/  LDGSTS.E [R5+-0x6ca00], [R80.64], P2 ;  /* 0x9360000050057fae */ /* 0x0045e8000912184c */
[----:B------:R1:W-:Y:S04]  /*323a0*/  LDGSTS.E [R4+-0x6ba00], [R10.64], P2 ;  /* 0x946000000a047fae */ /* 0x0003e8000912184c */
[----:B------:R2:W-:Y:S04]  /*323b0*/  LDGSTS.E [R0+-0x6aa00], [R8.64], P2 ;  /* 0x9560000008007fae */ /* 0x0005e8000912184c */
[----:B------:R3:W-:Y:S04]  /*323c0*/  LDGSTS.E [R6+-0x69a00], [R64.64], P2 ;  /* 0x9660000040067fae */ /* 0x0007e8000912184c */
[----:B-1----:R-:W4:Y:S04]  /*323d0*/  LDL.LU.64 R10, [R1+0xd60] ;  /* 0x000d6000010a7983 */ /* 0x002f280000300a00 */
[----:B--2---:R-:W2:Y:S04]  /*323e0*/  LDL.LU.64 R8, [R1+0xd58] ;  /* 0x000d580001087983 */ /* 0x004ea80000300a00 */
[----:B------:R-:W2:Y:S04]  /*323f0*/  LDL.64 R94, [R1+0x470] ;  /* 0x00047000015e7983 */ /* 0x000ea80000100a00 */
[----:B---3--:R-:W3:Y:S01]  /*32400*/  LDL.64 R64, [R1+0x420] ;  /* 0x0004200001407983 */ /* 0x008ee20000100a00 */
[----:B------:R-:W-:-:S04]  /*32410*/  IMAD.WIDE R118, R199, 0x4, R118 ;  /* 0x00000004c7767825 */ /* 0x000fc800078e0276 */
[----:B------:R-:W-:Y:S01]  /*32420*/  IMAD.WIDE R150, R199, 0x4, R150 ;  /* 0x00000004c7967825 */ /* 0x000fe200078e0296 */
[----:B------:R1:W-:Y:S01]  /*32430*/  LDGSTS.E [R5+-0x68a00], [R102.64], P2 ;  /* 0x9760000066057fae */ /* 0x0003e2000912184c */
[----:B------:R-:W-:Y:S02]  /*32440*/  LOP3.LUT R41, R197, 0x40, RZ, 0x3c, !PT ;  /* 0x00000040c5297812 */ /* 0x000fe400078e3cff */
[----:B------:R-:W-:Y:S01]  /*32450*/  IMAD.WIDE R182, R199, 0x4, R182 ;  /* 0x00000004c7b67825 */ /* 0x000fe200078e02b6 */
[----:B------:R1:W-:Y:S04]  /*32460*/  LDGSTS.E [R0+-0x67a00], [R118.64], P2 ;  /* 0x9860000076007fae */ /* 0x0003e8000912184c */
[----:B------:R1:W-:Y:S04]  /*32470*/  LDGSTS.E [R6+-0x66a00], [R134.64], P2 ;  /* 0x9960000086067fae */ /* 0x0003e8000912184c */
[----:B------:R1:W-:Y:S04]  /*32480*/  LDGSTS.E [R5+-0x65a00], [R150.64], P2 ;  /* 0x9a60000096057fae */ /* 0x0003e8000912184c */
[----:B------:R1:W-:Y:S04]  /*32490*/  LDGSTS.E [R4+-0x64a00], [R166.64], P2 ;  /* 0x9b600000a6047fae */ /* 0x0003e8000912184c */
[----:B------:R1:W-:Y:S02]  /*324a0*/  LDGSTS.E [R0+-0x63a00], [R182.64], P2 ;  /* 0x9c600000b6007fae */ /* 0x0003e4000912184c */
[----:B-1----:R-:W-:-:S02]  /*324b0*/  IADD3 R6, R41, 0x100000, RZ ;  /* 0x0010000029067810 */ /* 0x002fc40007ffe0ff */
[----:B------:R1:W-:Y:S04]  /*324c0*/  LDGSTS.E [R5+-0x62a00], [R70.64], P2 ;  /* 0x9d60000046057fae */ /* 0x0003e8000912184c */
[----:B------:R-:W4:Y:S04]  /*324d0*/  LDL.64 R82, [R1+0x3d8] ;  /* 0x0003d80001527983 */ /* 0x000f280000100a00 */
[----:B------:R-:W4:Y:S01]  /*324e0*/  LDL.64 R80, [R1+0x388] ;  /* 0x0003880001507983 */ /* 0x000f220000100a00 */
[----:B-1----:R-:W-:-:S03]  /*324f0*/  IADD3 R5, R41, 0x100000, RZ ;  /* 0x0010000029057810 */ /* 0x002fc60007ffe0ff */
[----:B------:R1:W-:Y:S04]  /*32500*/  LDGSTS.E [R4+-0x61a00], [R68.64], P2 ;  /* 0x9e60000044047fae */ /* 0x0003e8000912184c */
[----:B------:R-:W4:Y:S04]  /*32510*/  LDL.64 R70, [R1+0x348] ;  /* 0x0003480001467983 */ /* 0x000f280000100a00 */
[----:B------:R1:W-:Y:S04]  /*32520*/  LDGSTS.E [R0+-0x60a00], [R100.64], P2 ;  /* 0x9f60000064007fae */ /* 0x0003e8000912184c */
[----:B-1----:R-:W4:Y:S04]  /*32530*/  LDL.64 R68, [R1+0x308] ;  /* 0x0003080001447983 */ /* 0x002f280000100a00 */
[----:B------:R-:W4:Y:S01]  /*32540*/  LDL.64 R128, [R1+0x2c8] ;  /* 0x0002c80001807983 */ /* 0x000f220000100a00 */
[----:B------:R-:W-:-:S02]  /*32550*/  IADD3 R4, R41, 0x100000, RZ ;  /* 0x0010000029047810 */ /* 0x000fc40007ffe0ff */
[----:B------:R-:W-:Y:S01]  /*32560*/  IADD3 R0, R41, 0x100000, RZ ;  /* 0x0010000029007810 */ /* 0x000fe20007ffe0ff */
[----:B------:R-:W4:Y:S04]  /*32570*/  LDL.64 R114, [R1+0x4f8] ;  /* 0x0004f80001727983 */ /* 0x000f280000100a00 */
[----:B------:R-:W4:Y:S04]  /*32580*/  LDL.64 R112, [R1+0x538] ;  /* 0x0005380001707983 */ /* 0x000f280000100a00 */
[----:B------:R-:W4:Y:S04]  /*32590*/  LDL.64 R102, [R1+0x578] ;  /* 0x0005780001667983 */ /* 0x000f280000100a00 */
[----:B------:R-:W4:Y:S04]  /*325a0*/  LDL.64 R100, [R1+0x5b8] ;  /* 0x0005b80001647983 */ /* 0x000f280000100a00 */
[----:B--2---:R1:W-:Y:S04]  /*325b0*/  LDGSTS.E [R6+-0x7f800], [R94.64], P2 ;  /* 0x808000005e067fae */ /* 0x0043e8000912184c */
[----:B---3--:R2:W-:Y:S04]  /*325c0*/  LDGSTS.E [R5+-0x7e800], [R64.64], P2 ;  /* 0x8180000040057fae */ /* 0x0085e8000912184c */
[----:B-1----:R-:W3:Y:S04]  /*325d0*/  LDL.64 R94, [R1+0x5f8] ;  /* 0x0005f800015e7983 */ /* 0x002ee80000100a00 */
[----:B--2---:R-:W2:Y:S04]  /*325e0*/  LDL.64 R64, [R1+0x4b8] ;  /* 0x0004b80001407983 */ /* 0x004ea80000100a00 */
[----:B----4-:R1:W-:Y:S04]  /*325f0*/  LDGSTS.E [R0+-0x7d800], [R82.64], P2 ;  /* 0x8280000052007fae */ /* 0x0103e8000912184c */
[----:B------:R4:W-:Y:S04]  /*32600*/  LDGSTS.E [R6+-0x7c800], [R80.64], P2 ;  /* 0x8380000050067fae */ /* 0x0009e8000912184c */
[----:B-1----:R-:W3:Y:S04]  /*32610*/  LDL.64 R82, [R1+0x638] ;  /* 0x0006380001527983 */ /* 0x002ee80000100a00 */
[----:B------:R1:W-:Y:S04]  /*32620*/  LDGSTS.E [R5+-0x7b800], [R70.64], P2 ;  /* 0x8480000046057fae */ /* 0x0003e8000912184c */
[----:B----4-:R-:W4:Y:S04]  /*32630*/  LDL.64 R80, [R1+0x678] ;  /* 0x0006780001507983 */ /* 0x010f280000100a00 */
[----:B------:R1:W-:Y:S04]  /*32640*/  LDGSTS.E [R4+-0x7a800], [R68.64], P2 ;  /* 0x8580000044047fae */ /* 0x0003e8000912184c */
[----:B-1----:R-:W4:Y:S04]  /*32650*/  LDL.64 R70, [R1+0x6b8] ;  /* 0x0006b80001467983 */ /* 0x002f280000100a00 */
[----:B------:R1:W-:Y:S04]  /*32660*/  LDGSTS.E [R0+-0x79800], [R128.64], P2 ;  /* 0x8680000080007fae */ /* 0x0003e8000912184c */
[----:B------:R-:W4:Y:S04]  /*32670*/  LDL.64 R68, [R1+0x6f8] ;  /* 0x0006f80001447983 */ /* 0x000f280000100a00 */
[----:B--2---:R2:W-:Y:S04]  /*32680*/  LDGSTS.E [R5+-0x78800], [R64.64], P2 ;  /* 0x8780000040057fae */ /* 0x0045e8000912184c */
[----:B------:R1:W-:Y:S04]  /*32690*/  LDGSTS.E [R4+-0x77800], [R114.64], P2 ;  /* 0x8880000072047fae */ /* 0x0003e8000912184c */
[----:B------:R1:W-:Y:S04]  /*326a0*/  LDGSTS.E [R0+-0x76800], [R112.64], P2 ;  /* 0x8980000070007fae */ /* 0x0003e8000912184c */
[----:B--2---:R-:W2:Y:S04]  /*326b0*/  LDL.64 R64, [R1+0x760] ;  /* 0x0007600001407983 */ /* 0x004ea80000100a00 */
[----:B------:R1:W-:Y:S04]  /*326c0*/  LDGSTS.E [R6+-0x75800], [R102.64], P2 ;  /* 0x8a80000066067fae */ /* 0x0003e8000912184c */
[----:B------:R1:W-:Y:S04]  /*326d0*/  LDGSTS.E [R5+-0x74800], [R100.64], P2 ;  /* 0x8b80000064057fae */ /* 0x0003e8000912184c */
[----:B---3--:R1:W-:Y:S04]  /*326e0*/  LDGSTS.E [R0+-0x73800], [R94.64], P2 ;  /* 0x8c8000005e007fae */ /* 0x0083e8000912184c */
[----:B------:R3:W-:Y:S04]  /*326f0*/  LDGSTS.E [R6+-0x72800], [R82.64], P2 ;  /* 0x8d80000052067fae */ /* 0x0007e8000912184c */
[----:B----4-:R2:W-:Y:S04]  /*32700*/  LDGSTS.E [R5+-0x71800], [R80.64], P2 ;  /* 0x8e80000050057fae */ /* 0x0105e8000912184c */
[----:B------:R1:W-:Y:S04]  /*32710*/  LDGSTS.E [R4+-0x70800], [R70.64], P2 ;  /* 0x8f80000046047fae */ /* 0x0003e8000912184c */
[----:B------:R1:W-:Y:S04]  /*32720*/  LDGSTS.E [R0+-0x6f800], [R68.64], P2 ;  /* 0x9080000044007fae */ /* 0x0003e8000912184c */
[----:B------:R1:W-:Y:S04]  /*32730*/  LDGSTS.E [R5+-0x6e800], [R8.64], P2 ;  /* 0x9180000008057fae */ /* 0x0003e8000912184c */
[----:B--2---:R2:W-:Y:S04]  /*32740*/  LDGSTS.E [R4+-0x6d800], [R64.64], P2 ;  /* 0x9280000040047fae */ /* 0x0045e8000912184c */
[----:B------:R1:W-:Y:S01]  /*32750*/  LDGSTS.E [R0+-0x6c800], [R10.64], P2 ;  /* 0x938000000a007fae */ /* 0x0003e2000912184c */
[----:B------:R-:W-:-:S03]  /*32760*/  IMAD.WIDE R184, R199, 0x4, R184 ;  /* 0x00000004c7b87825 */ /* 0x000fc600078e02b8 */
[----:B------:R2:W-:Y:S04]  /*32770*/  LDGSTS.E [R6+-0x6b800], [R56.64], P2 ;  /* 0x9480000038067fae */ /* 0x0005e8000912184c */
[----:B------:R3:W-:Y:S04]  /*32780*/  LDGSTS.E [R5+-0x6a800], [R72.64], P2 ;  /* 0x9580000048057fae */ /* 0x0007e8000912184c */
[----:B-1----:R-:W4:Y:S04]  /*32790*/  LDL.LU.64 R10, [R1+0xd50] ;  /* 0x000d5000010a7983 */ /* 0x002f280000300a00 */
[----:B--2---:R-:W2:Y:S04]  /*327a0*/  LDL.64 R64, [R1+0x468] ;  /* 0x0004680001407983 */ /* 0x004ea80000100a00 */
[----:B------:R1:W-:Y:S01]  /*327b0*/  LDGSTS.E [R0+-0x69800], [R88.64], P2 ;  /* 0x9680000058007fae */ /* 0x0003e2000912184c */
[----:B------:R-:W-:-:S03]  /*327c0*/  LOP3.LUT R40, R197, 0x50, RZ, 0x3c, !PT ;  /* 0x00000050c5287812 */ /* 0x000fc600078e3cff */
[----:B------:R1:W-:Y:S04]  /*327d0*/  LDGSTS.E [R6+-0x68800], [R104.64], P2 ;  /* 0x9780000068067fae */ /* 0x0003e8000912184c */
[----:B------:R1:W-:Y:S04]  /*327e0*/  LDGSTS.E [R5+-0x67800], [R120.64], P2 ;  /* 0x9880000078057fae */ /* 0x0003e8000912184c */
[----:B------:R1:W-:Y:S04]  /*327f0*/  LDGSTS.E [R4+-0x66800], [R136.64], P2 ;  /* 0x9980000088047fae */ /* 0x0003e8000912184c */
[----:B------:R1:W-:Y:S04]  /*32800*/  LDGSTS.E [R0+-0x65800], [R152.64], P2 ;  /* 0x9a80000098007fae */ /* 0x0003e8000912184c */
[----:B------:R1:W-:Y:S04]  /*32810*/  LDGSTS.E [R5+-0x64800], [R168.64], P2 ;  /* 0x9b800000a8057fae */ /* 0x0003e8000912184c */
[----:B------:R1:W-:Y:S04]  /*32820*/  LDGSTS.E [R4+-0x63800], [R184.64], P2 ;  /* 0x9c800000b8047fae */ /* 0x0003e8000912184c */
[----:B------:R1:W-:Y:S04]  /*32830*/  LDGSTS.E [R0+-0x62800], [R86.64], P2 ;  /* 0x9d80000056007fae */ /* 0x0003e8000912184c */
[----:B---3--:R-:W3:Y:S04]  /*32840*/  LDL.64 R82, [R1+0x418] ;  /* 0x0004180001527983 */ /* 0x008ee80000100a00 */
[----:B------:R-:W4:Y:S01]  /*32850*/  LDL.64 R80, [R1+0x3c8] ;  /* 0x0003c80001507983 */ /* 0x000f220000100a00 */
[----:B-1----:R-:W-:-:S03]  /*32860*/  IADD3 R0, R40, 0x100000, RZ ;  /* 0x0010000028007810 */ /* 0x002fc60007ffe0ff */
[----:B------:R-:W4:Y:S04]  /*32870*/  LDL.64 R70, [R1+0x380] ;  /* 0x0003800001467983 */ /* 0x000f280000100a00 */
[----:B------:R1:W-:Y:S04]  /*32880*/  LDGSTS.E [R6+-0x61800], [R84.64], P2 ;  /* 0x9e80000054067fae */ /* 0x0003e8000912184c */
[----:B------:R-:W4:Y:S04]  /*32890*/  LDL.64 R68, [R1+0x340] ;  /* 0x0003400001447983 */ /* 0x000f280000100a00 */
[----:B------:R1:W-:Y:S04]  /*328a0*/  LDGSTS.E [R5+-0x60800], [R66.64], P2 ;  /* 0x9f80000042057fae */ /* 0x0003e8000912184c */
[----:B------:R-:W4:Y:S01]  /*328b0*/  LDL.64 R100, [R1+0x2c0] ;  /* 0x0002c00001647983 */ /* 0x000f220000100a00 */
[----:B-1----:R-:W-:-:S02]  /*328c0*/  IADD3 R6, R40, 0x100000, RZ ;  /* 0x0010000028067810 */ /* 0x002fc40007ffe0ff */
[C---:B------:R-:W-:Y:S01]  /*328d0*/  IADD3 R4, R40.reuse, 0x100000, RZ ;  /* 0x0010000028047810 */ /* 0x040fe20007ffe0ff */
[----:B------:R-:W4:Y:S04]  /*328e0*/  LDL.64 R94, [R1+0x500] ;  /* 0x00050000015e7983 */ /* 0x000f280000100a00 */
[----:B------:R-:W4:Y:S04]  /*328f0*/  LDL.64 R66, [R1+0x300] ;  /* 0x0003000001427983 */ /* 0x000f280000100a00 */
[----:B------:R-:W4:Y:S04]  /*32900*/  LDL.64 R88, [R1+0x540] ;  /* 0x0005400001587983 */ /* 0x000f280000100a00 */
[----:B------:R-:W4:Y:S04]  /*32910*/  LDL.64 R86, [R1+0x580] ;  /* 0x0005800001567983 */ /* 0x000f280000100a00 */
[----:B------:R-:W4:Y:S04]  /*32920*/  LDL.64 R84, [R1+0x5c0] ;  /* 0x0005c00001547983 */ /* 0x000f280000100a00 */
[----:B--2---:R1:W-:Y:S04]  /*32930*/  LDGSTS.E [R0+-0x7f600], [R64.64], P2 ;  /* 0x80a0000040007fae */ /* 0x0043e8000912184c */
[----:B-1----:R-:W2:Y:S01]  /*32940*/  LDL.64 R64, [R1+0x4c0] ;  /* 0x0004c00001407983 */ /* 0x002ea20000100a00 */
[----:B------:R-:W-:-:S03]  /*32950*/  IADD3 R5, R40, 0x100000, RZ ;  /* 0x0010000028057810 */ /* 0x000fc60007ffe0ff */
[----:B---3--:R1:W-:Y:S04]  /*32960*/  LDGSTS.E [R6+-0x7e600], [R82.64], P2 ;  /* 0x81a0000052067fae */ /* 0x0083e8000912184c */
[----:B----4-:R3:W-:Y:S04]  /*32970*/  LDGSTS.E [R5+-0x7d600], [R80.64], P2 ;  /* 0x82a0000050057fae */ /* 0x0107e8000912184c */
[----:B------:R4:W-:Y:S04]  /*32980*/  LDGSTS.E [R4+-0x7c600], [R70.64], P2 ;  /* 0x83a0000046047fae */ /* 0x0009e8000912184c */
[----:B-1----:R-:W2:Y:S04]  /*32990*/  LDL.64 R82, [R1+0x600] ;  /* 0x0006000001527983 */ /* 0x002ea80000100a00 */
[----:B---3--:R-:W3:Y:S04]  /*329a0*/  LDL.64 R80, [R1+0x640] ;  /* 0x0006400001507983 */ /* 0x008ee80000100a00 */
        /* <DEDUP_REMOVED lines=11> */
[----:B------:R1:W-:Y:S01]  /*32a60*/  LDGSTS.E [R6+-0x74600], [R84.64], P2 ;  /* 0x8ba0000054067fae */ /* 0x0003e2000912184c */
[----:B------:R-:W-:-:S04]  /*32a70*/  IMAD.WIDE R74, R199, 0x4, R74 ;  /* 0x00000004c74a7825 */ /* 0x000fc800078e024a */
[----:B------:R-:W-:Y:S01]  /*32a80*/  IMAD.WIDE R186, R199, 0x4, R186 ;  /* 0x00000004c7ba7825 */ /* 0x000fe200078e02ba */
[----:B------:R1:W-:Y:S04]  /*32a90*/  LDGSTS.E [R5+-0x73600], [R82.64], P2 ;  /* 0x8ca0000052057fae */ /* 0x0003e8000912184c */
[----:B---3--:R2:W-:Y:S04]  /*32aa0*/  LDGSTS.E [R4+-0x72600], [R80.64], P2 ;  /* 0x8da0000050047fae */ /* 0x0085e8000912184c */
[----:B----4-:R4:W-:Y:S04]  /*32ab0*/  LDGSTS.E [R0+-0x71600], [R70.64], P2 ;  /* 0x8ea0000046007fae */ /* 0x0109e8000912184c */
[----:B------:R1:W-:Y:S04]  /*32ac0*/  LDGSTS.E [R5+-0x70600], [R68.64], P2 ;  /* 0x8fa0000044057fae */ /* 0x0003e8000912184c */
[----:B------:R1:W-:Y:S04]  /*32ad0*/  LDGSTS.E [R4+-0x6f600], [R66.64], P2 ;  /* 0x90a0000042047fae */ /* 0x0003e8000912184c */
[----:B------:R1:W-:Y:S04]  /*32ae0*/  LDGSTS.E [R0+-0x6e600], [R10.64], P2 ;  /* 0x91a000000a007fae */ /* 0x0003e8000912184c */
[----:B--2---:R2:W-:Y:S04]  /*32af0*/  LDGSTS.E [R6+-0x6d600], [R64.64], P2 ;  /* 0x92a0000040067fae */ /* 0x0045e8000912184c */
[----:B------:R1:W-:Y:S04]  /*32b00*/  LDGSTS.E [R5+-0x6c600], [R28.64], P2 ;  /* 0x93a000001c057fae */ /* 0x0003e8000912184c */
[----:B------:R1:W-:Y:S04]  /*32b10*/  LDGSTS.E [R0+-0x6b600], [R58.64], P2 ;  /* 0x94a000003a007fae */ /* 0x0003e8000912184c */
[----:B------:R1:W-:Y:S04]  /*32b20*/  LDGSTS.E [R6+-0x6a600], [R74.64], P2 ;  /* 0x95a000004a067fae */ /* 0x0003e8000912184c */
[----:B------:R1:W-:Y:S04]  /*32b30*/  LDGSTS.E [R5+-0x69600], [R90.64], P2 ;  /* 0x96a000005a057fae */ /* 0x0003e8000912184c */
[----:B------:R2:W-:Y:S04]  /*32b40*/  LDGSTS.E [R4+-0x68600], [R106.64], P2 ;  /* 0x97a000006a047fae */ /* 0x0005e8000912184c */
[----:B------:R2:W-:Y:S04]  /*32b50*/  LDGSTS.E [R0+-0x67600], [R122.64], P2 ;  /* 0x98a000007a007fae */ /* 0x0005e8000912184c */
[----:B-1----:R-:W3:Y:S04]  /*32b60*/  LDL.LU.64 R28, [R1+0xd48] ;  /* 0x000d4800011c7983 */ /* 0x002ee80000300a00 */
[----:B------:R1:W-:Y:S04]  /*32b70*/  LDGSTS.E [R5+-0x66600], [R138.64], P2 ;  /* 0x99a000008a057fae */ /* 0x0003e8000912184c */
[----:B----4-:R-:W4:Y:S04]  /*32b80*/  LDL.64 R70, [R1+0x458] ;  /* 0x0004580001467983 */ /* 0x010f280000100a00 */
[----:B------:R1:W-:Y:S04]  /*32b90*/  LDGSTS.E [R4+-0x65600], [R154.64], P2 ;  /* 0x9aa000009a047fae */ /* 0x0003e8000912184c */
[----:B------:R-:W3:Y:S04]  /*32ba0*/  LDL.64 R68, [R1+0x410] ;  /* 0x0004100001447983 */ /* 0x000ee80000100a00 */
[----:B------:R1:W-:Y:S04]  /*32bb0*/  LDGSTS.E [R0+-0x64600], [R170.64], P2 ;  /* 0x9ba00000aa007fae */ /* 0x0003e8000912184c */
[----:B------:R-:W3:Y:S04]  /*32bc0*/  LDL.64 R66, [R1+0x3c0] ;  /* 0x0003c00001427983 */ /* 0x000ee80000100a00 */
[----:B------:R1:W-:Y:S04]  /*32bd0*/  LDGSTS.E [R6+-0x63600], [R186.64], P2 ;  /* 0x9ca00000ba067fae */ /* 0x0003e8000912184c */
[----:B--2---:R-:W2:Y:S04]  /*32be0*/  LDL.64 R64, [R1+0x378] ;  /* 0x0003780001407983 */ /* 0x004ea80000100a00 */
[----:B------:R1:W-:Y:S04]  /*32bf0*/  LDGSTS.E [R5+-0x62600], [R62.64], P2 ;  /* 0x9da000003e057fae */ /* 0x0003e8000912184c */
[----:B------:R1:W-:Y:S01]  /*32c00*/  LDGSTS.E [R0+-0x61600], [R54.64], P2 ;  /* 0x9ea0000036007fae */ /* 0x0003e2000912184c */
[----:B------:R-:W-:-:S03]  /*32c10*/  LOP3.LUT R41, R197, 0x60, RZ, 0x3c, !PT ;  /* 0x00000060c5297812 */ /* 0x000fc600078e3cff */
[----:B------:R-:W2:Y:S04]  /*32c20*/  LDL.64 R88, [R1+0x2b8] ;  /* 0x0002b80001587983 */ /* 0x000ea80000100a00 */
[----:B-1----:R-:W2:Y:S04]  /*32c30*/  LDL.64 R62, [R1+0x338] ;  /* 0x00033800013e7983 */ /* 0x002ea80000100a00 */
[----:B------:R-:W2:Y:S01]  /*32c40*/  LDL.64 R54, [R1+0x2f8] ;  /* 0x0002f80001367983 */ /* 0x000ea20000100a00 */
[C---:B------:R-:W-:Y:S02]  /*32c50*/  IADD3 R5, R41.reuse, 0x100000, RZ ;  /* 0x0010000029057810 */ /* 0x040fe40007ffe0ff */
[C---:B------:R-:W-:Y:S01]  /*32c60*/  IADD3 R4, R41.reuse, 0x100000, RZ ;  /* 0x0010000029047810 */ /* 0x040fe20007ffe0ff */
[----:B------:R-:W2:Y:S01]  /*32c70*/  LDL.64 R86, [R1+0x4c8] ;  /* 0x0004c80001567983 */ /* 0x000ea20000100a00 */
[----:B------:R-:W-:-:S03]  /*32c80*/  IADD3 R0, R41, 0x100000, RZ ;  /* 0x0010000029007810 */ /* 0x000fc60007ffe0ff */
[----:B------:R-:W2:Y:S04]  /*32c90*/  LDL.64 R84, [R1+0x508] ;  /* 0x0005080001547983 */ /* 0x000ea80000100a00 */
[----:B------:R-:W2:Y:S04]  /*32ca0*/  LDL.64 R82, [R1+0x548] ;  /* 0x0005480001527983 */ /* 0x000ea80000100a00 */
[----:B------:R1:W-:Y:S04]  /*32cb0*/  LDGSTS.E [R6+-0x60600], [R78.64], P2 ;  /* 0x9fa000004e067fae */ /* 0x0003e8000912184c */
[----:B------:R-:W2:Y:S04]  /*32cc0*/  LDL.64 R80, [R1+0x588] ;  /* 0x0005880001507983 */ /* 0x000ea80000100a00 */
[----:B-1----:R-:W2:Y:S04]  /*32cd0*/  LDL.64 R78, [R1+0x5c8] ;  /* 0x0005c800014e7983 */ /* 0x002ea80000100a00 */
[----:B----4-:R1:W-:Y:S04]  /*32ce0*/  LDGSTS.E [R5+-0x7f400], [R70.64], P2 ;  /* 0x80c0000046057fae */ /* 0x0103e8000912184c */
[----:B---3--:R3:W-:Y:S04]  /*32cf0*/  LDGSTS.E [R4+-0x7e400], [R68.64], P2 ;  /* 0x81c0000044047fae */ /* 0x0087e8000912184c */
[----:B-1----:R-:W4:Y:S04]  /*32d00*/  LDL.64 R70, [R1+0x608] ;  /* 0x0006080001467983 */ /* 0x002f280000100a00 */
[----:B------:R1:W-:Y:S04]  /*32d10*/  LDGSTS.E [R0+-0x7d400], [R66.64], P2 ;  /* 0x82c0000042007fae */ /* 0x0003e8000912184c */
[----:B---3--:R-:W3:Y:S04]  /*32d20*/  LDL.64 R68, [R1+0x648] ;  /* 0x0006480001447983 */ /* 0x008ee80000100a00 */
[----:B--2---:R2:W-:Y:S04]  /*32d30*/  LDGSTS.E [R5+-0x7c400], [R64.64], P2 ;  /* 0x83c0000040057fae */ /* 0x0045e8000912184c */
[----:B-1----:R-:W3:Y:S04]  /*32d40*/  LDL.64 R66, [R1+0x688] ;  /* 0x0006880001427983 */ /* 0x002ee80000100a00 */
[----:B--2---:R-:W2:Y:S04]  /*32d50*/  LDL.64 R64, [R1+0x6c8] ;  /* 0x0006c80001407983 */ /* 0x004ea80000100a00 */
[----:B------:R1:W-:Y:S04]  /*32d60*/  LDGSTS.E [R4+-0x7b400], [R62.64], P2 ;  /* 0x84c000003e047fae */ /* 0x0003e8000912184c */
[----:B------:R1:W-:Y:S04]  /*32d70*/  LDGSTS.E [R0+-0x7a400], [R54.64], P2 ;  /* 0x85c0000036007fae */ /* 0x0003e8000912184c */
[----:B-1----:R-:W2:Y:S04]  /*32d80*/  LDL.64 R62, [R1+0x708] ;  /* 0x00070800013e7983 */ /* 0x002ea80000100a00 */
[----:B------:R-:W2:Y:S01]  /*32d90*/  LDL.64 R54, [R1+0x730] ;  /* 0x0007300001367983 */ /* 0x000ea20000100a00 */
[----:B------:R-:W-:-:S05]  /*32da0*/  IADD3 R6, R41, 0x100000, RZ ;  /* 0x0010000029067810 */ /* 0x000fca0007ffe0ff */
[----:B------:R1:W-:Y:S04]  /*32db0*/  LDGSTS.E [R6+-0x79400], [R88.64], P2 ;  /* 0x86c0000058067fae */ /* 0x0003e8000912184c */
[----:B------:R1:W-:Y:S04]  /*32dc0*/  LDGSTS.E [R5+-0x78400], [R86.64], P2 ;  /* 0x87c0000056057fae */ /* 0x0003e8000912184c */
[----:B------:R1:W-:Y:S04]  /*32dd0*/  LDGSTS.E [R0+-0x77400], [R84.64], P2 ;  /* 0x88c0000054007fae */ /* 0x0003e8000912184c */
[----:B------:R1:W-:Y:S04]  /*32de0*/  LDGSTS.E [R6+-0x76400], [R82.64], P2 ;  /* 0x89c0000052067fae */ /* 0x0003e8000912184c */
[----:B------:R1:W-:Y:S04]  /*32df0*/  LDGSTS.E [R5+-0x75400], [R80.64], P2 ;  /* 0x8ac0000050057fae */ /* 0x0003e8000912184c */
[----:B------:R1:W-:Y:S01]  /*32e00*/  LDGSTS.E [R4+-0x74400], [R78.64], P2 ;  /* 0x8bc000004e047fae */ /* 0x0003e2000912184c */
[----:B------:R-:W-:-:S04]  /*32e10*/  IMAD.WIDE R108, R199, 0x4, R108 ;  /* 0x00000004c76c7825 */ /* 0x000fc800078e026c */
[----:B------:R-:W-:-:S04]  /*32e20*/  IMAD.WIDE R124, R199, 0x4, R124 ;  /* 0x00000004c77c7825 */ /* 0x000fc800078e027c */
[----:B------:R-:W-:-:S04]  /*32e30*/  IMAD.WIDE R156, R199, 0x4, R156 ;  /* 0x00000004c79c7825 */ /* 0x000fc800078e029c */
[----:B------:R-:W-:-:S04]  /*32e40*/  IMAD.WIDE R188, R199, 0x4, R188 ;  /* 0x00000004c7bc7825 */ /* 0x000fc800078e02bc */
        /* <DEDUP_REMOVED lines=9> */
[----:B------:R-:W-:Y:S01]  /*32ee0*/  IMAD.MOV.U32 R241, RZ, RZ, R43 ;  /* 0x000000fffff17224 */ /* 0x000fe200078e002b */
[----:B----4-:R1:W-:Y:S04]  /*32ef0*/  LDGSTS.E [R0+-0x73400], [R70.64], P2 ;  /* 0x8cc0000046007fae */ /* 0x0103e8000912184c */
[----:B---3--:R3:W-:Y:S04]  /*32f00*/  LDGSTS.E [R5+-0x72400], [R68.64], P2 ;  /* 0x8dc0000044057fae */ /* 0x0087e8000912184c */
        /* <DEDUP_REMOVED lines=8> */
[----:B------:R2:W-:Y:S04]  /*32f90*/  LDGSTS.E [R0+-0x69400], [R92.64], P2 ;  /* 0x96c000005c007fae */ /* 0x0005e8000912184c */
[----:B-1----:R-:W4:Y:S04]  /*32fa0*/  LDL.LU.64 R30, [R1+0xd40] ;  /* 0x000d4000011e7983 */ /* 0x002f280000300a00 */
[----:B------:R3:W-:Y:S04]  /*32fb0*/  LDGSTS.E [R5+-0x68400], [R108.64], P2 ;  /* 0x97c000006c057fae */ /* 0x0007e8000912184c */
[----:B------:R1:W-:Y:S04]  /*32fc0*/  LDGSTS.E [R4+-0x67400], [R124.64], P2 ;  /* 0x98c000007c047fae */ /* 0x0003e8000912184c */
[----:B------:R-:W4:Y:S04]  /*32fd0*/  LDL.64 R50, [R1+0x550] ;  /* 0x0005500001327983 */ /* 0x000f280000100a00 */
        /* <DEDUP_REMOVED lines=11> */
[----:B-1----:R-:W4:Y:S04]  /*33090*/  LDL.64 R38, [R1+0x6d0] ;  /* 0x0006d00001267983 */ /* 0x002f280000100a00 */
[----:B------:R1:W-:Y:S04]  /*330a0*/  LDGSTS.E [R4+-0x60400], [R34.64], P2 ;  /* 0x9fc0000022047fae */ /* 0x0003e8000912184c */
[----:B--2---:R-:W2:Y:S04]  /*330b0*/  LDL.64 R36, [R1+0x710] ;  /* 0x0007100001247983 */ /* 0x004ea80000100a00 */
[----:B-1----:R-:W2:Y:S01]  /*330c0*/  LDL.64 R34, [R1+0x738] ;  /* 0x0007380001227983 */ /* 0x002ea20000100a00 */
[----:B------:R-:W-:Y:S01]  /*330d0*/  IMAD.MOV.U32 R238, RZ, RZ, R52 ;  /* 0x000000ffffee7224 */ /* 0x000fe200078e0034 */
[C---:B------:R-:W-:Y:S01]  /*330e0*/  IADD3 R0, R194.reuse, 0x100000, RZ ;  /* 0x00100000c2007810 */ /* 0x040fe20007ffe0ff */
[----:B------:R-:W-:Y:S01]  /*330f0*/  IMAD.MOV.U32 R239, RZ, RZ, R53 ;  /* 0x000000ffffef7224 */ /* 0x000fe200078e0035 */
[----:B---3--:R-:W-:-:S02]  /*33100*/  IADD3 R5, R194, 0x100000, RZ ;  /* 0x00100000c2057810 */ /* 0x008fc40007ffe0ff */
[C---:B------:R-:W-:Y:S02]  /*33110*/  IADD3 R4, R194.reuse, 0x100000, RZ ;  /* 0x00100000c2047810 */ /* 0x040fe40007ffe0ff */
[----:B------:R-:W-:Y:S01]  /*33120*/  IADD3 R6, R194, 0x100000, RZ ;  /* 0x00100000c2067810 */ /* 0x000fe20007ffe0ff */
[----:B------:R1:W-:Y:S04]  /*33130*/  LDGSTS.E [R0+-0x7f200], [R238.64], P2 ;  /* 0x80e00000ee007fae */ /* 0x0003e8000912184c */
[----:B------:R3:W-:Y:S04]  /*33140*/  LDGSTS.E [R5+-0x7e200], [R216.64], P2 ;  /* 0x81e00000d8057fae */ /* 0x0007e8000912184c */
[----:B------:R3:W-:Y:S04]  /*33150*/  LDGSTS.E [R4+-0x7d200], [R234.64], P2 ;  /* 0x82e00000ea047fae */ /* 0x0007e8000912184c */
        /* <DEDUP_REMOVED lines=10> */
[----:B------:R-:W-:Y:S01]  /*33200*/  IMAD.MOV.U32 R194, RZ, RZ, 0x7f ;  /* 0x0000007fffc27424 */ /* 0x000fe200078e00ff */
[----:B------:R-:W-:Y:S01]  /*33210*/  CS2R R92, SRZ ;  /* 0x00000000005c7805 */ /* 0x000fe2000001ff00 */
        /* <DEDUP_REMOVED lines=43> */
[----:B----4-:R4:W-:Y:S04]  /*334d0*/  LDGSTS.E [R4+-0x76200], [R50.64], P2 ;  /* 0x89e0000032047fae */ /* 0x0109e8000912184c */
[----:B------:R1:W-:Y:S04]  /*334e0*/  LDGSTS.E [R0+-0x75200], [R48.64], P2 ;  /* 0x8ae0000030007fae */ /* 0x0003e8000912184c */
[----:B------:R1:W-:Y:S04]  /*334f0*/  LDGSTS.E [R5+-0x74200], [R46.64], P2 ;  /* 0x8be000002e057fae */ /* 0x0003e8000912184c */
[----:B------:R1:W-:Y:S04]  /*33500*/  LDGSTS.E [R4+-0x73200], [R44.64], P2 ;  /* 0x8ce000002c047fae */ /* 0x0003e8000912184c */
        /* <DEDUP_REMOVED lines=19> */
[----:B-1----:R-:W-:-:S03]  /*33640*/  CS2R R40, SRZ ;  /* 0x0000000000287805 */ /* 0x002fc6000001ff00 */
[----:B------:R-:W0:Y:S01]  /*33650*/  LDGDEPBAR ;  /* 0x00000000000079af */ /* 0x000e220000000000 */
[----:B--2---:R-:W-:-:S04]  /*33660*/  IADD3 R0, R194, c[0x0][0x180], RZ ;  /* 0x00006000c2007a10 */ /* 0x004fc80007ffe0ff */
[----:B------:R-:W-:Y:S01]  /*33670*/  ISETP.GE.AND P0, PT, R0, 0x80, PT ;  /* 0x000000800000780c */ /* 0x000fe20003f06270 */
[----:B------:R-:W-:Y:S01]  /*33680*/  CS2R R42, SRZ ;  /* 0x00000000002a7805 */ /* 0x000fe2000001ff00 */
[----:B------:R-:W-:Y:S01]  /*33690*/  CS2R R44, SRZ ;  /* 0x00000000002c7805 */ /* 0x000fe2000001ff00 */
[----:B------:R-:W-:Y:S01]  /*336a0*/  CS2R R46, SRZ ;  /* 0x00000000002e7805 */ /* 0x000fe2000001ff00 */
[----:B---3--:R-:W-:Y:S01]  /*336b0*/  CS2R R12, SRZ ;  /* 0x00000000000c7805 */ /* 0x008fe2000001ff00 */
[----:B------:R-:W-:Y:S01]  /*336c0*/  CS2R R14, SRZ ;  /* 0x00000000000e7805 */ /* 0x000fe2000001ff00 */
[----:B------:R-:W-:Y:S01]  /*336d0*/  CS2R R16, SRZ ;  /* 0x0000000000107805 */ /* 0x000fe2000001ff00 */
[----:B------:R-:W-:Y:S01]  /*336e0*/  CS2R R18, SRZ ;  /* 0x0000000000127805 */ /* 0x000fe2000001ff00 */
[----:B------:R-:W-:Y:S01]  /*336f0*/  CS2R R48, SRZ ;  /* 0x0000000000307805 */ /* 0x000fe2000001ff00 */
[----:B----4-:R-:W-:Y:S01]  /*33700*/  CS2R R50, SRZ ;  /* 0x0000000000327805 */ /* 0x010fe2000001ff00 */
        /* <DEDUP_REMOVED lines=10> */
[----:B------:R-:W-:Y:S05]  /*337b0*/  @!P0 BRA `(.L_x_0) ;  /* 0x00014d3000008947 */ /* 0x000fea0003800000 */
[----:B------:R-:W2:Y:S04]  /*337c0*/  LDL.LU.64 R102, [R1+0x210] ;  /* 0x0002100001667983 */ /* 0x000ea80000300a00 */
[----:B------:R-:W3:Y:S04]  /*337d0*/  LDL.LU.64 R128, [R1+0x200] ;  /* 0x0002000001807983 */ /* 0x000ee80000300a00 */
[----:B------:R-:W4:Y:S04]  /*337e0*/  LDL.LU.64 R130, [R1+0x1f8] ;  /* 0x0001f80001827983 */ /* 0x000f280000300a00 */
[----:B------:R-:W4:Y:S04]  /*337f0*/  LDL.LU.64 R120, [R1+0x1f0] ;  /* 0x0001f00001787983 */ /* 0x000f280000300a00 */
[----:B------:R-:W4:Y:S04]  /*33800*/  LDL.LU.64 R122, [R1+0x1e8] ;  /* 0x0001e800017a7983 */ /* 0x000f280000300a00 */
[----:B------:R-:W4:Y:S04]  /*33810*/  LDL.LU.64 R112, [R1+0x1e0] ;  /* 0x0001e00001707983 */ /* 0x000f280000300a00 */
[----:B------:R-:W4:Y:S04]  /*33820*/  LDL.LU.64 R114, [R1+0x1d8] ;  /* 0x0001d80001727983 */ /* 0x000f280000300a00 */
[----:B------:R-:W4:Y:S01]  /*33830*/  LDL.LU.64 R100, [R1+0x460] ;  /* 0x0004600001647983 */ /* 0x000f220000300a00 */
[----:B--2---:R-:W-:-:S03]  /*33840*/  IMAD.MOV.U32 R4, RZ, RZ, R103 ;  /* 0x000000ffff047224 */ /* 0x004fc600078e0067 */
[----:B------:R1:W-:Y:S04]  /*33850*/  STL [R1+0x928], R102 ;  /* 0x0009286601007387 */ /* 0x0003e80000100800 */
[----:B---3--:R-:W-:Y:S04]  /*33860*/  STL [R1+0x924], R128 ;  /* 0x0009248001007387 */ /* 0x008fe80000100800 */
[----:B------:R2:W-:Y:S04]  /*33870*/  STL [R1+0x920], R4 ;  /* 0x0009200401007387 */ /* 0x0005e80000100800 */
[----:B-1----:R-:W3:Y:S01]  /*33880*/  LDL.LU.64 R102, [R1+0xac0] ;  /* 0x000ac00001667983 */ /* 0x002ee20000300a00 */
[----:B------:R-:W-:-:S03]  /*33890*/  IMAD.MOV.U32 R199, RZ, RZ, R201 ;  /* 0x000000ffffc77224 */ /* 0x000fc600078e00c9 */
[----:B----4-:R-:W-:Y:S01]  /*338a0*/  STL [R1+0x91c], R130 ;  /* 0x00091c8201007387 */ /* 0x010fe20000100800 */
[----:B--2---:R-:W-:-:S05]  /*338b0*/  IMAD.MOV.U32 R4, RZ, RZ, R129 ;  /* 0x000000ffff047224 */ /* 0x004fca00078e0081 */
[----:B------:R1:W-:Y:S04]  /*338c0*/  STL [R1+0x918], R4 ;  /* 0x0009180401007387 */ /* 0x0003e80000100800 */
[----:B------:R-:W-:Y:S01]  /*338d0*/  STL [R1+0x914], R120 ;  /* 0x0009147801007387 */ /* 0x000fe20000100800 */
[----:B-1----:R-:W-:-:S05]  /*338e0*/  IMAD.MOV.U32 R4, RZ, RZ, R131 ;  /* 0x000000ffff047224 */ /* 0x002fca00078e0083 */
        /* <DEDUP_REMOVED lines=10> */
[----:B------:R2:W-:Y:S01]  /*33990*/  STL [R1+0x8f4], R200 ;  /* 0x0008f4c801007387 */ /* 0x0005e20000100800 */
[----:B-1----:R-:W-:-:S05]  /*339a0*/  IMAD.MOV.U32 R4, RZ, RZ, R115 ;  /* 0x000000ffff047224 */ /* 0x002fca00078e0073 */
[----:B------:R1:W-:Y:S01]  /*339b0*/  STL [R1+0x8f0], R4 ;  /* 0x0008f00401007387 */ /* 0x0003e20000100800 */
[----:B--2---:R-:W-:Y:S02]  /*339c0*/  IMAD.MOV.U32 R201, RZ, RZ, R202 ;  /* 0x000000ffffc97224 */ /* 0x004fe400078e00ca */
[----:B------:R-:W-:Y:S01]  /*339d0*/  IMAD.MOV.U32 R200, RZ, RZ, R203 ;  /* 0x000000ffffc87224 */ /* 0x000fe200078e00cb */
[----:B------:R-:W2:Y:S01]  /*339e0*/  LDL.LU.64 R114, [R1+0xb08] ;  /* 0x000b080001727983 */ /* 0x000ea20000300a00 */
[----:B------:R-:W-:Y:S02]  /*339f0*/  IMAD.MOV.U32 R203, RZ, RZ, R204 ;  /* 0x000000ffffcb7224 */ /* 0x000fe400078e00cc */
[----:B------:R-:W-:Y:S01]  /*33a00*/  IMAD.MOV.U32 R202, RZ, RZ, R205 ;  /* 0x000000ffffca7224 */ /* 0x000fe200078e00cd */
[----:B------:R-:W4:Y:S01]  /*33a10*/  LDL.LU.64 R138, [R1+0xb18] ;  /* 0x000b1800018a7983 */ /* 0x000f220000300a00 */
        /* <DEDUP_REMOVED lines=30> */
[----:B---3--:R-:W-:Y:S02]  /*33c00*/  IMAD.MOV.U32 R215, RZ, RZ, R102 ;  /* 0x000000ffffd77224 */ /* 0x008fe400078e0066 */
[----:B------:R-:W-:-:S02]  /*33c10*/  IMAD.MOV.U32 R214, RZ, RZ, R103 ;  /* 0x000000ffffd67224 */ /* 0x000fc400078e0067 */
[----:B------:R-:W3:Y:S04]  /*33c20*/  LDL.LU.64 R102, [R1+0xb20] ;  /* 0x000b200001667983 */ /* 0x000ee80000300a00 */
        /* <DEDUP_REMOVED lines=8> */
[----:B--2---:R-:W-:-:S02]  /*33cb0*/  IMAD.MOV.U32 R233, RZ, RZ, R114 ;  /* 0x000000ffffe97224 */ /* 0x004fc400078e0072 */
[----:B------:R-:W-:Y:S02]  /*33cc0*/  IMAD.MOV.U32 R232, RZ, RZ, R115 ;  /* 0x000000ffffe87224 */ /* 0x000fe400078e0073 */
[----:B------:R-:W-:Y:S02]  /*33cd0*/  IMAD.MOV.U32 R114, RZ, RZ, R234 ;  /* 0x000000ffff727224 */ /* 0x000fe400078e00ea */
[----:B------:R-:W-:Y:S02]  /*33ce0*/  IMAD.MOV.U32 R115, RZ, RZ, R235 ;  /* 0x000000ffff737224 */ /* 0x000fe400078e00eb */
[----:B------:R-:W-:Y:S02]  /*33cf0*/  IMAD.MOV.U32 R235, RZ, RZ, R236 ;  /* 0x000000ffffeb7224 */ /* 0x000fe400078e00ec */
[----:B------:R-:W-:Y:S02]  /*33d00*/  IMAD.MOV.U32 R234, RZ, RZ, R237 ;  /* 0x000000ffffea7224 */ /* 0x000fe400078e00ed */
[----:B----4-:R-:W-:-:S02]  /*33d10*/  IMAD.MOV.U32 R237, RZ, RZ, R138 ;  /* 0x000000ffffed7224 */ /* 0x010fc400078e008a */
[----:B------:R-:W-:Y:S02]  /*33d20*/  IMAD.MOV.U32 R236, RZ, RZ, R139 ;  /* 0x000000ffffec7224 */ /* 0x000fe400078e008b */
[----:B------:R-:W2:Y:S04]  /*33d30*/  LDL.LU.64 R138, [R1+0xb70] ;  /* 0x000b7000018a7983 */ /* 0x000ea80000300a00 */
[----:B------:R-:W4:Y:S04]  /*33d40*/  LDL.LU.64 R78, [R1+0xb78] ;  /* 0x000b7800014e7983 */ /* 0x000f280000300a00 */
[----:B------:R-:W4:Y:S04]  /*33d50*/  LDL.LU.64 R170, [R1+0xb80] ;  /* 0x000b800001aa7983 */ /* 0x000f280000300a00 */
[----:B------:R-:W4:Y:S04]  /*33d60*/  LDL.LU.64 R164, [R1+0xb88] ;  /* 0x000b880001a47983 */ /* 0x000f280000300a00 */
[----:B------:R-:W4:Y:S01]  /*33d70*/  LDL.LU.64 R136, [R1+0xb90] ;  /* 0x000b900001887983 */ /* 0x000f220000300a00 */
[----:B------:R-:W-:-:S02]  /*33d80*/  IMAD.MOV.U32 R146, RZ, RZ, R128 ;  /* 0x000000ffff927224 */ /* 0x000fc400078e0080 */
[----:B------:R-:W-:Y:S02]  /*33d90*/  IMAD.MOV.U32 R147, RZ, RZ, R129 ;  /* 0x000000ffff937224 */ /* 0x000fe400078e0081 */
[----:B------:R-:W-:Y:S02]  /*33da0*/  IMAD.MOV.U32 R128, RZ, RZ, R238 ;  /* 0x000000ffff807224 */ /* 0x000fe400078e00ee */
[----:B------:R-:W-:Y:S02]  /*33db0*/  IMAD.MOV.U32 R129, RZ, RZ, R239 ;  /* 0x000000ffff817224 */ /* 0x000fe400078e00ef */
[----:B---3--:R-:W-:Y:S02]  /*33dc0*/  IMAD.MOV.U32 R239, RZ, RZ, R102 ;  /* 0x000000ffffef7224 */ /* 0x008fe400078e0066 */
        /* <DEDUP_REMOVED lines=25> */
[----:B------:R-:W-:Y:S01]  /*33f60*/  STL [R1+0x4], R166 ;  /* 0x000004a601007387 */ /* 0x000fe20000100800 */
[----:B------:R-:W-:-:S02]  /*33f70*/  IMAD.MOV.U32 R251, RZ, RZ, R144 ;  /* 0x000000fffffb7224 */ /* 0x000fc400078e0090 */
[----:B------:R-:W-:Y:S02]  /*33f80*/  IMAD.MOV.U32 R250, RZ, RZ, R145 ;  /* 0x000000fffffa7224 */ /* 0x000fe400078e0091 */
[----:B------:R-:W-:Y:S02]  /*33f90*/  IMAD.MOV.U32 R144, RZ, RZ, R128 ;  /* 0x000000ffff907224 */ /* 0x000fe400078e0080 */
[----:B------:R-:W-:Y:S02]  /*33fa0*/  IMAD.MOV.U32 R145, RZ, RZ, R129 ;  /* 0x000000ffff917224 */ /* 0x000fe400078e0081 */
[----:B------:R-:W3:Y:S01]  /*33fb0*/  LDL.LU.64 R128, [R1+0xb98] ;  /* 0x000b980001807983 */ /* 0x000ee20000300a00 */
[----:B-1----:R-:W-:-:S05]  /*33fc0*/  IMAD.MOV.U32 R4, RZ, RZ, R167 ;  /* 0x000000ffff047224 */ /* 0x002fca00078e00a7 */
[----:B------:R1:W-:Y:S04]  /*33fd0*/  STL [R1], R4 ;  /* 0x0000000401007387 */ /* 0x0003e80000100800 */
[----:B------:R1:W-:Y:S02]  /*33fe0*/  STL [R1+0xc], R168 ;  /* 0x00000ca801007387 */ /* 0x0003e40000100800 */
[----:B-1----:R-:W-:Y:S02]  /*33ff0*/  IMAD.MOV.U32 R4, RZ, RZ, R169 ;  /* 0x000000ffff047224 */ /* 0x002fe400078e00a9 */
[----:B------:R-:W3:Y:S04]  /*34000*/  LDL.LU.64 R168, [R1+0xba0] ;  /* 0x000ba00001a87983 */ /* 0x000ee80000300a00 */
[----:B------:R1:W-:Y:S04]  /*34010*/  STL [R1+0x8], R4 ;  /* 0x0000080401007387 */ /* 0x0003e80000100800 */
[----:B------:R2:W-:Y:S04]  /*34020*/  STL [R1+0x14], R76 ;  /* 0x0000144c01007387 */ /* 0x0005e80000100800 */
[----:B------:R-:W3:Y:S01]  /*34030*/  LDL.LU.64 R166, [R1+0xba8] ;  /* 0x000ba80001a67983 */ /* 0x000ee20000300a00 */
[----:B-1----:R-:W-:-:S05]  /*34040*/  IMAD.MOV.U32 R4, RZ, RZ, R77 ;  /* 0x000000ffff047224 */ /* 0x002fca00078e004d */
[----:B------:R1:W-:Y:S04]  /*34050*/  STL [R1+0x10], R4 ;  /* 0x0000100401007387 */ /* 0x0003e80000100800 */
[----:B--2---:R2:W-:Y:S04]  /*34060*/  STL [R1+0x1c], R138 ;  /* 0x00001c8a01007387 */ /* 0x0045e80000100800 */
[----:B------:R-:W3:Y:S01]  /*34070*/  LDL.LU.64 R76, [R1+0xbb0] ;  /* 0x000bb000014c7983 */ /* 0x000ee20000300a00 */
[----:B-1----:R-:W-:-:S05]  /*34080*/  IMAD.MOV.U32 R4, RZ, RZ, R139 ;  /* 0x000000ffff047224 */ /* 0x002fca00078e008b */
[----:B------:R1:W-:Y:S04]  /*34090*/  STL [R1+0x18], R4 ;  /* 0x0000180401007387 */ /* 0x0003e80000100800 */
[----:B----4-:R4:W-:Y:S04]  /*340a0*/  STL [R1+0x24], R78 ;  /* 0x0000244e01007387 */ /* 0x0109e80000100800 */
[----:B--2---:R-:W2:Y:S01]  /*340b0*/  LDL.LU.64 R138, [R1+0xbb8] ;  /* 0x000bb800018a7983 */ /* 0x004ea20000300a00 */
[----:B-1----:R-:W-:-:S05]  /*340c0*/  IMAD.MOV.U32 R4, RZ, RZ, R79 ;  /* 0x000000ffff047224 */ /* 0x002fca00078e004f */
[----:B------:R1:W-:Y:S04]  /*340d0*/  STL [R1+0x20], R4 ;  /* 0x0000200401007387 */ /* 0x0003e80000100800 */
[----:B------:R1:W-:Y:S04]  /*340e0*/  STL [R1+0x2c], R170 ;  /* 0x00002caa01007387 */ /* 0x0003e80000100800 */
[----:B----4-:R-:W4:Y:S01]  /*340f0*/  LDL.LU.64 R78, [R1+0xbc0] ;  /* 0x000bc000014e7983 */ /* 0x010f220000300a00 */
[----:B-1----:R-:W-:-:S03]  /*34100*/  IMAD.MOV.U32 R4, RZ, RZ, R171 ;  /* 0x000000ffff047224 */ /* 0x002fc600078e00ab */
[----:B------:R-:W-:Y:S04]  /*34110*/  STL [R1+0x34], R164 ;  /* 0x000034a401007387 */ /* 0x000fe80000100800 */
[----:B------:R1:W-:Y:S04]  /*34120*/  STL [R1+0x28], R4 ;  /* 0x0000280401007387 */ /* 0x0003e80000100800 */
[----:B------:R-:W4:Y:S01]  /*34130*/  LDL.LU.64 R170, [R1+0xbc8] ;  /* 0x000bc80001aa7983 */ /* 0x000f220000300a00 */
[----:B-1----:R-:W-:-:S05]  /*34140*/  IMAD.MOV.U32 R4, RZ, RZ, R165 ;  /* 0x000000ffff047224 */ /* 0x002fca00078e00a5 */
[----:B------:R1:W-:Y:S04]  /*34150*/  STL [R1+0x30], R4 ;  /* 0x0000300401007387 */ /* 0x0003e80000100800 */
[----:B------:R1:W-:Y:S02]  /*34160*/  STL [R1+0x3c], R136 ;  /* 0x00003c8801007387 */ /* 0x0003e40000100800 */
[----:B-1----:R-:W-:Y:S02]  /*34170*/  IMAD.MOV.U32 R4, RZ, RZ, R137 ;  /* 0x000000ffff047224 */ /* 0x002fe400078e0089 */
[----:B------:R-:W4:Y:S04]  /*34180*/  LDL.LU.64 R136, [R1+0xbd0] ;  /* 0x000bd00001887983 */ /* 0x000f280000300a00 */
[----:B------:R1:W-:Y:S04]  /*34190*/  STL [R1+0x38], R4 ;  /* 0x0000380401007387 */ /* 0x0003e80000100800 */
[----:B---3--:R3:W-:Y:S01]  /*341a0*/  STL [R1+0x44], R128 ;  /* 0x0000448001007387 */ /* 0x0087e20000100800 */
[----:B-1----:R-:W-:-:S03]  /*341b0*/  IMAD.MOV.U32 R4, RZ, RZ, R129 ;  /* 0x000000ffff047224 */ /* 0x002fc600078e0081 */
[----:B---3--:R-:W3:Y:S04]  /*341c0*/  LDL.LU.64 R128, [R1+0xbd8] ;  /* 0x000bd80001807983 */ /* 0x008ee80000300a00 */
[----:B------:R1:W-:Y:S04]  /*341d0*/  STL [R1+0x40], R4 ;  /* 0x0000400401007387 */ /* 0x0003e80000100800 */
[----:B------:R1:W-:Y:S02]  /*341e0*/  STL [R1+0x4c], R168 ;  /* 0x00004ca801007387 */ /* 0x0003e40000100800 */
[----:B-1----:R-:W-:-:S02]  /*341f0*/  IMAD.MOV.U32 R4, RZ, RZ, R169 ;  /* 0x000000ffff047224 */ /* 0x002fc400078e00a9 */
[----:B------:R-:W3:Y:S04]  /*34200*/  LDL.LU.64 R168, [R1+0xbe0] ;  /* 0x000be00001a87983 */ /* 0x000ee80000300a00 */
[----:B------:R1:W-:Y:S04]  /*34210*/  STL [R1+0x48], R4 ;  /* 0x0000480401007387 */ /* 0x0003e80000100800 */
[----:B------:R-:W-:Y:S04]  /*34220*/  STL [R1+0x54], R166 ;  /* 0x000054a601007387 */ /* 0x000fe80000100800 */
[----:B------:R-:W3:Y:S01]  /*34230*/  LDL.LU.64 R164, [R1+0xbe8] ;  /* 0x000be80001a47983 */ /* 0x000ee20000300a00 */
[----:B-1----:R-:W-:-:S05]  /*34240*/  IMAD.MOV.U32 R4, RZ, RZ, R167 ;  /* 0x000000ffff047224 */ /* 0x002fca00078e00a7 */
[----:B------:R1:W-:Y:S04]  /*34250*/  STL [R1+0x50], R4 ;  /* 0x0000500401007387 */ /* 0x0003e80000100800 */
[----:B------:R2:W-:Y:S01]  /*34260*/  STL [R1+0x5c], R76 ;  /* 0x00005c4c01007387 */ /* 0x0005e20000100800 */
[----:B-1----:R-:W-:-:S03]  /*34270*/  IMAD.MOV.U32 R4, RZ, RZ, R77 ;  /* 0x000000ffff047224 */ /* 0x002fc600078e004d */
[----:B--2---:R-:W2:Y:S04]  /*34280*/  LDL.LU.64 R76, [R1+0xbf0] ;  /* 0x000bf000014c7983 */ /* 0x004ea80000300a00 */
[----:B------:R1:W-:Y:S04]  /*34290*/  STL [R1+0x58], R4 ;  /* 0x0000580401007387 */ /* 0x0003e80000100800 */
[----:B------:R4:W-:Y:S01]  /*342a0*/  STL [R1+0x64], R138 ;  /* 0x0000648a01007387 */ /* 0x0009e20000100800 */
[----:B-1----:R-:W-:-:S03]  /*342b0*/  IMAD.MOV.U32 R4, RZ, RZ, R139 ;  /* 0x000000ffff047224 */ /* 0x002fc600078e008b */
[----:B----4-:R-:W-:Y:S04]  /*342c0*/  STL [R1+0x6c], R78 ;  /* 0x00006c4e01007387 */ /* 0x010fe80000100800 */
[----:B------:R1:W-:Y:S04]  /*342d0*/  STL [R1+0x60], R4 ;  /* 0x0000600401007387 */ /* 0x0003e80000100800 */
[----:B------:R-:W4:Y:S01]  /*342e0*/  LDL.LU.64 R138, [R1+0xbf8] ;  /* 0x000bf800018a7983 */ /* 0x000f220000300a00 */
[----:B-1----:R-:W-:-:S05]  /*342f0*/  IMAD.MOV.U32 R4, RZ, RZ, R79 ;  /* 0x000000ffff047224 */ /* 0x002fca00078e004f */
[----:B------:R1:W-:Y:S04]  /*34300*/  STL [R1+0x68], R4 ;  /* 0x0000680401007387 */ /* 0x0003e80000100800 */
[----:B------:R-:W4:Y:S01]  /*34310*/  LDL.LU.64 R78, [R1+0xc00] ;  /* 0x000c0000014e7983 */ /* 0x000f220000300a00 */
[----:B-1----:R-:W-:-:S03]  /*34320*/  IMAD.MOV.U32 R4, RZ, RZ, R171 ;  /* 0x000000ffff047224 */ /* 0x002fc600078e00ab */
[----:B------:R1:W-:Y:S04]  /*34330*/  STL [R1+0x74], R170 ;  /* 0x000074aa01007387 */ /* 0x0003e80000100800 */
[----:B------:R1:W-:Y:S04]  /*34340*/  STL [R1+0x70], R4 ;  /* 0x0000700401007387 */ /* 0x0003e80000100800 */
[----:B-1----:R-:W4:Y:S01]  /*34350*/  LDL.LU.64 R170, [R1+0xc08] ;  /* 0x000c080001aa7983 */ /* 0x002f220000300a00 */
[----:B------:R-:W-:-:S03]  /*34360*/  IMAD.MOV.U32 R4, RZ, RZ, R137 ;  /* 0x000000ffff047224 */ /* 0x000fc600078e0089 */
[----:B------:R1:W-:Y:S04]  /*34370*/  STL [R1+0x7c], R136 ;  /* 0x00007c8801007387 */ /* 0x0003e80000100800 */
[----:B-1----:R-:W4:Y:S04]  /*34380*/  LDL.LU.64 R136, [R1+0xc10] ;  /* 0x000c100001887983 */ /* 0x002f280000300a00 */
        /* <DEDUP_REMOVED lines=12> */
[----:B------:R2:W-:Y:S02]  /*34450*/  STL [R1+0x90], R4 ;  /* 0x0000900401007387 */ /* 0x0005e40000100800 */
[----:B--2---:R-:W-:Y:S02]  /*34460*/  IMAD.MOV.U32 R4, RZ, RZ, R77 ;  /* 0x000000ffff047224 */ /* 0x004fe400078e004d */
[----:B------:R1:W-:Y:S04]  /*34470*/  STL [R1+0x9c], R76 ;  /* 0x00009c4c01007387 */ /* 0x0003e80000100800 */
[----:B-1----:R-:W2:Y:S04]  /*34480*/  LDL.LU.64 R76, [R1+0xc28] ;  /* 0x000c2800014c7983 */ /* 0x002ea80000300a00 */
[----:B------:R4:W-:Y:S04]  /*34490*/  STL [R1+0x98], R4 ;  /* 0x0000980401007387 */ /* 0x0009e80000100800 */
[----:B------:R-:W2:Y:S01]  /*344a0*/  LDL.LU.64 R164, [R1+0xc30] ;  /* 0x000c300001a47983 */ /* 0x000ea20000300a00 */
[----:B----4-:R-:W-:-:S03]  /*344b0*/  IMAD.MOV.U32 R4, RZ, RZ, R139 ;  /* 0x000000ffff047224 */ /* 0x010fc600078e008b */
[----:B------:R1:W-:Y:S04]  /*344c0*/  STL [R1+0xa4], R138 ;  /* 0x0000a48a01007387 */ /* 0x0003e80000100800 */
[----:B------:R4:W-:Y:S04]  /*344d0*/  STL [R1+0xa0], R4 ;  /* 0x0000a00401007387 */ /* 0x0009e80000100800 */
[----:B-1----:R-:W2:Y:S01]  /*344e0*/  LDL.LU.64 R138, [R1+0xc38] ;  /* 0x000c3800018a7983 */ /* 0x002ea20000300a00 */
[----:B----4-:R-:W-:-:S03]  /*344f0*/  IMAD.MOV.U32 R4, RZ, RZ, R79 ;  /* 0x000000ffff047224 */ /* 0x010fc600078e004f */
[----:B------:R1:W-:Y:S04]  /*34500*/  STL [R1+0xac], R78 ;  /* 0x0000ac4e01007387 */ /* 0x0003e80000100800 */
[----:B------:R4:W-:Y:S01]  /*34510*/  STL [R1+0xa8], R4 ;  /* 0x0000a80401007387 */ /* 0x0009e20000100800 */
[----:B-1----:R-:W-:Y:S02]  /*34520*/  IMAD.MOV.U32 R78, RZ, RZ, R144 ;  /* 0x000000ffff4e7224 */ /* 0x002fe400078e0090 */
[----:B----4-:R-:W-:Y:S01]  /*34530*/  IMAD.MOV.U32 R4, RZ, RZ, R171 ;  /* 0x000000ffff047224 */ /* 0x010fe200078e00ab */
[----:B------:R1:W-:Y:S01]  /*34540*/  STL [R1+0xb4], R170 ;  /* 0x0000b4aa01007387 */ /* 0x0003e20000100800 */
[----:B------:R-:W-:-:S03]  /*34550*/  IMAD.MOV.U32 R79, RZ, RZ, R145 ;  /* 0x000000ffff4f7224 */ /* 0x000fc600078e0091 */
[----:B------:R-:W4:Y:S04]  /*34560*/  LDL.LU.64 R144, [R1+0x490] ;  /* 0x0004900001907983 */ /* 0x000f280000300a00 */
[----:B------:R1:W-:Y:S04]  /*34570*/  STL [R1+0xb0], R4 ;  /* 0x0000b00401007387 */ /* 0x0003e80000100800 */
[----:B------:R3:W-:Y:S04]  /*34580*/  STL [R1+0xbc], R136 ;  /* 0x0000bc8801007387 */ /* 0x0007e80000100800 */
[----:B-1----:R-:W4:Y:S01]  /*34590*/  LDL.LU.64 R170, [R1+0x488] ;  /* 0x0004880001aa7983 */ /* 0x002f220000300a00 */
[----:B------:R-:W-:-:S03]  /*345a0*/  IMAD.MOV.U32 R4, RZ, RZ, R137 ;  /* 0x000000ffff047224 */ /* 0x000fc600078e0089 */
[----:B---3--:R-:W-:Y:S04]  /*345b0*/  STL [R1+0xc4], R128 ;  /* 0x0000c48001007387 */ /* 0x008fe80000100800 */
[----:B------:R1:W-:Y:S04]  /*345c0*/  STL [R1+0xb8], R4 ;  /* 0x0000b80401007387 */ /* 0x0003e80000100800 */
[----:B------:R-:W3:Y:S01]  /*345d0*/  LDL.LU.64 R136, [R1+0x480] ;  /* 0x0004800001887983 */ /* 0x000ee20000300a00 */
[----:B-1----:R-:W-:-:S05]  /*345e0*/  IMAD.MOV.U32 R4, RZ, RZ, R129 ;  /* 0x000000ffff047224 */ /* 0x002fca00078e0081 */
[----:B------:R1:W-:Y:S04]  /*345f0*/  STL [R1+0xc0], R4 ;  /* 0x0000c00401007387 */ /* 0x0003e80000100800 */
[----:B------:R1:W-:Y:S04]  /*34600*/  STL [R1+0xcc], R166 ;  /* 0x0000cca601007387 */ /* 0x0003e80000100800 */
[----:B------:R-:W3:Y:S01]  /*34610*/  LDL.LU.64 R128, [R1+0x478] ;  /* 0x0004780001807983 */ /* 0x000ee20000300a00 */
[----:B-1----:R-:W-:-:S03]  /*34620*/  IMAD.MOV.U32 R4, RZ, RZ, R167 ;  /* 0x000000ffff047224 */ /* 0x002fc600078e00a7 */
[----:B------:R-:W-:Y:S04]  /*34630*/  STL [R1+0xd4], R168 ;  /* 0x0000d4a801007387 */ /* 0x000fe80000100800 */
[----:B------:R1:W-:Y:S04]  /*34640*/  STL [R1+0xc8], R4 ;  /* 0x0000c80401007387 */ /* 0x0003e80000100800 */
[----:B------:R-:W3:Y:S01]  /*34650*/  LDL.LU.64 R166, [R1+0x470] ;  /* 0x0004700001a67983 */ /* 0x000ee20000300a00 */
[----:B-1----:R-:W-:-:S03]  /*34660*/  IMAD.MOV.U32 R4, RZ, RZ, R169 ;  /* 0x000000ffff047224 */ /* 0x002fc600078e00a9 */
[----:B------:R-:W3:Y:S04]  /*34670*/  LDL.LU.64 R168, [R1+0x468] ;  /* 0x0004680001a87983 */ /* 0x000ee80000300a00 */
[----:B------:R1:W-:Y:S04]  /*34680*/  STL [R1+0xd0], R4 ;  /* 0x0000d00401007387 */ /* 0x0003e80000100800 */
[----:B--2---:R2:W-:Y:S01]  /*34690*/  STL [R1+0xdc], R76 ;  /* 0x0000dc4c01007387 */ /* 0x0045e20000100800 */
[----:B-1----:R-:W-:-:S03]  /*346a0*/  IMAD.MOV.U32 R4, RZ, RZ, R77 ;  /* 0x000000ffff047224 */ /* 0x002fc600078e004d */
[----:B------:R-:W-:Y:S04]  /*346b0*/  STL [R1+0xe4], R164 ;  /* 0x0000e4a401007387 */ /* 0x000fe80000100800 */
[----:B------:R1:W-:Y:S04]  /*346c0*/  STL [R1+0xd8], R4 ;  /* 0x0000d80401007387 */ /* 0x0003e80000100800 */
[----:B--2---:R-:W2:Y:S01]  /*346d0*/  LDL.LU.64 R76, [R1+0x458] ;  /* 0x00045800014c7983 */ /* 0x004ea20000300a00 */
[----:B-1----:R-:W-:-:S05]  /*346e0*/  IMAD.MOV.U32 R4, RZ, RZ, R165 ;  /* 0x000000ffff047224 */ /* 0x002fca00078e00a5 */
[----:B------:R1:W-:Y:S04]  /*346f0*/  STL [R1+0xe0], R4 ;  /* 0x0000e00401007387 */ /* 0x0003e80000100800 */
[----:B------:R1:W-:Y:S02]  /*34700*/  STL [R1+0xec], R138 ;  /* 0x0000ec8a01007387 */ /* 0x0003e40000100800 */
[----:B-1----:R-:W-:Y:S02]  /*34710*/  IMAD.MOV.U32 R4, RZ, RZ, R139 ;  /* 0x000000ffff047224 */ /* 0x002fe400078e008b */
[----:B------:R-:W2:Y:S04]  /*34720*/  LDL.LU.64 R138, [R1+0x448] ;  /* 0x00044800018a7983 */ /* 0x000ea80000300a00 */
[----:B------:R1:W-:Y:S04]  /*34730*/  STL [R1+0xe8], R4 ;  /* 0x0000e80401007387 */ /* 0x0003e80000100800 */
[----:B----4-:R4:W-:Y:S01]  /*34740*/  STL [R1+0xf4], R144 ;  /* 0x0000f49001007387 */ /* 0x0109e20000100800 */
[----:B-1----:R-:W-:-:S03]  /*34750*/  IMAD.MOV.U32 R4, RZ, RZ, R145 ;  /* 0x000000ffff047224 */ /* 0x002fc600078e0091 */
[----:B------:R-:W-:Y:S04]  /*34760*/  STL [R1+0xfc], R170 ;  /* 0x0000fcaa01007387 */ /* 0x000fe80000100800 */
[----:B------:R1:W-:Y:S04]  /*34770*/  STL [R1+0xf0], R4 ;  /* 0x0000f00401007387 */ /* 0x0003e80000100800 */
[----:B----4-:R-:W2:Y:S01]  /*34780*/  LDL.LU.64 R144, [R1+0x440] ;  /* 0x0004400001907983 */ /* 0x010ea20000300a00 */
[----:B-1----:R-:W-:-:S03]  /*34790*/  IMAD.MOV.U32 R4, RZ, RZ, R171 ;  /* 0x000000ffff047224 */ /* 0x002fc600078e00ab */
[----:B------:R-:W2:Y:S04]  /*347a0*/  LDL.LU.64 R170, [R1+0x438] ;  /* 0x0004380001aa7983 */ /* 0x000ea80000300a00 */
[----:B------:R3:W-:Y:S02]  /*347b0*/  STL [R1+0xf8], R4 ;  /* 0x0000f80401007387 */ /* 0x0007e40000100800 */
[----:B---3--:R-:W-:Y:S02]  /*347c0*/  IMAD.MOV.U32 R4, RZ, RZ, R137 ;  /* 0x000000ffff047224 */ /* 0x008fe400078e0089 */
[----:B------:R1:W-:Y:S04]  /*347d0*/  STL [R1+0x104], R136 ;  /* 0x0001048801007387 */ /* 0x0003e80000100800 */
[----:B------:R-:W-:Y:S04]  /*347e0*/  STL [R1+0x10c], R128 ;  /* 0x00010c8001007387 */ /* 0x000fe80000100800 */
[----:B------:R3:W-:Y:S04]  /*347f0*/  STL [R1+0x100], R4 ;  /* 0x0001000401007387 */ /* 0x0007e80000100800 */
[----:B-1----:R-:W4:Y:S01]  /*34800*/  LDL.LU.64 R136, [R1+0x428] ;  /* 0x0004280001887983 */ /* 0x002f220000300a00 */
[----:B---3--:R-:W-:-:S02]  /*34810*/  IMAD.MOV.U32 R4, RZ, RZ, R129 ;  /* 0x000000ffff047224 */ /* 0x008fc400078e0081 */
[----:B------:R-:W-:Y:S02]  /*34820*/  IMAD.MOV.U32 R128, RZ, RZ, R120 ;  /* 0x000000ffff807224 */ /* 0x000fe400078e0078 */
[----:B------:R-:W-:Y:S01]  /*34830*/  IMAD.MOV.U32 R129, RZ, RZ, R121 ;  /* 0x000000ffff817224 */ /* 0x000fe200078e0079 */
[----:B------:R1:W-:Y:S04]  /*34840*/  STL [R1+0x108], R4 ;  /* 0x0001080401007387 */ /* 0x0003e80000100800 */
[----:B------:R3:W-:Y:S04]  /*34850*/  STL [R1+0x114], R166 ;  /* 0x000114a601007387 */ /* 0x0007e80000100800 */
[----:B------:R-:W4:Y:S01]  /*34860*/  LDL.LU.64 R120, [R1+0x420] ;  /* 0x0004200001787983 */ /* 0x000f220000300a00 */
[----:B-1----:R-:W-:-:S03]  /*34870*/  IMAD.MOV.U32 R4, RZ, RZ, R167 ;  /* 0x000000ffff047224 */ /* 0x002fc600078e00a7 */
[----:B------:R-:W-:Y:S04]  /*34880*/  STL [R1+0x11c], R168 ;  /* 0x00011ca801007387 */ /* 0x000fe80000100800 */
[----:B------:R1:W-:Y:S04]  /*34890*/  STL [R1+0x110], R4 ;  /* 0x0001100401007387 */ /* 0x0003e80000100800 */
[----:B---3--:R-:W3:Y:S01]  /*348a0*/  LDL.LU.64 R166, [R1+0x418] ;  /* 0x0004180001a67983 */ /* 0x008ee20000300a00 */
[----:B-1----:R-:W-:Y:S02]  /*348b0*/  IMAD.MOV.U32 R4, RZ, RZ, R169 ;  /* 0x000000ffff047224 */ /* 0x002fe400078e00a9 */
[----:B------:R-:W-:-:S02]  /*348c0*/  IMAD.MOV.U32 R168, RZ, RZ, R130 ;  /* 0x000000ffffa87224 */ /* 0x000fc400078e0082 */
[----:B------:R-:W-:Y:S01]  /*348d0*/  IMAD.MOV.U32 R169, RZ, RZ, R131 ;  /* 0x000000ffffa97224 */ /* 0x000fe200078e0083 */
[----:B------:R2:W-:Y:S01]  /*348e0*/  STL [R1+0x118], R4 ;  /* 0x0001180401007387 */ /* 0x0005e20000100800 */
[----:B------:R-:W-:Y:S02]  /*348f0*/  IMAD.MOV.U32 R130, RZ, RZ, R114 ;  /* 0x000000ffff827224 */ /* 0x000fe400078e0072 */
[----:B------:R-:W-:Y:S02]  /*34900*/  IMAD.MOV.U32 R131, RZ, RZ, R115 ;  /* 0x000000ffff837224 */ /* 0x000fe400078e0073 */
[----:B------:R-:W3:Y:S01]  /*34910*/  LDL.LU.64 R114, [R1+0x410] ;  /* 0x0004100001727983 */ /* 0x000ee20000300a00 */
[----:B--2---:R-:W-:-:S03]  /*34920*/  IMAD.MOV.U32 R4, RZ, RZ, R77 ;  /* 0x000000ffff047224 */ /* 0x004fc600078e004d */
[----:B------:R-:W-:Y:S04]  /*34930*/  STL [R1+0x124], R76 ;  /* 0x0001244c01007387 */ /* 0x000fe80000100800 */
[----:B------:R1:W-:Y:S04]  /*34940*/  STL [R1+0x120], R4 ;  /* 0x0001200401007387 */ /* 0x0003e80000100800 */
[----:B------:R2:W-:Y:S01]  /*34950*/  STL [R1+0x12c], R78 ;  /* 0x00012c4e01007387 */ /* 0x0005e20000100800 */
[----:B-1----:R-:W-:-:S03]  /*34960*/  IMAD.MOV.U32 R4, RZ, RZ, R79 ;  /* 0x000000ffff047224 */ /* 0x002fc600078e004f */
[----:B--2---:R-:W2:Y:S04]  /*34970*/  LDL.LU.64 R78, [R1+0x3f8] ;  /* 0x0003f800014e7983 */ /* 0x004ea80000300a00 */
[----:B------:R1:W-:Y:S04]  /*34980*/  STL [R1+0x128], R4 ;  /* 0x0001280401007387 */ /* 0x0003e80000100800 */
[----:B------:R1:W-:Y:S02]  /*34990*/  STL [R1+0x134], R138 ;  /* 0x0001348a01007387 */ /* 0x0003e40000100800 */
[----:B-1----:R-:W-:-:S02]  /*349a0*/  IMAD.MOV.U32 R4, RZ, RZ, R139 ;  /* 0x000000ffff047224 */ /* 0x002fc400078e008b */
[----:B------:R-:W2:Y:S04]  /*349b0*/  LDL.LU.64 R138, [R1+0x3f0] ;  /* 0x0003f000018a7983 */ /* 0x000ea80000300a00 */
        /* <DEDUP_REMOVED lines=9> */
[----:B----4-:R4:W-:Y:S01]  /*34a50*/  STL [R1+0x14c], R136 ;  /* 0x00014c8801007387 */ /* 0x0109e20000100800 */
[----:B-1----:R-:W-:Y:S02]  /*34a60*/  IMAD.MOV.U32 R4, RZ, RZ, R137 ;  /* 0x000000ffff047224 */ /* 0x002fe400078e0089 */
[----:B----4-:R-:W-:-:S02]  /*34a70*/  IMAD.MOV.U32 R136, RZ, RZ, R128 ;  /* 0x000000ffff887224 */ /* 0x010fc400078e0080 */
[----:B------:R-:W-:Y:S02]  /*34a80*/  IMAD.MOV.U32 R137, RZ, RZ, R129 ;  /* 0x000000ffff897224 */ /* 0x000fe400078e0081 */
[----:B------:R-:W4:Y:S04]  /*34a90*/  LDL.LU.64 R128, [R1+0x3d8] ;  /* 0x0003d80001807983 */ /* 0x000f280000300a00 */
[----:B------:R1:W-:Y:S04]  /*34aa0*/  STL [R1+0x148], R4 ;  /* 0x0001480401007387 */ /* 0x0003e80000100800 */
[----:B------:R3:W-:Y:S04]  /*34ab0*/  STL [R1+0x154], R120 ;  /* 0x0001547801007387 */ /* 0x0007e80000100800 */
[----:B------:R-:W4:Y:S01]  /*34ac0*/  LDL.LU.64 R76, [R1+0x3c8] ;  /* 0x0003c800014c7983 */ /* 0x000f220000300a00 */
[----:B-1----:R-:W-:-:S05]  /*34ad0*/  IMAD.MOV.U32 R4, RZ, RZ, R121 ;  /* 0x000000ffff047224 */ /* 0x002fca00078e0079 */
[----:B------:R1:W-:Y:S01]  /*34ae0*/  STL [R1+0x150], R4 ;  /* 0x0001500401007387 */ /* 0x0003e20000100800 */
[----:B---3--:R-:W-:Y:S02]  /*34af0*/  IMAD.MOV.U32 R120, RZ, RZ, R122 ;  /* 0x000000ffff787224 */ /* 0x008fe400078e007a */
[----:B------:R-:W-:Y:S01]  /*34b00*/  IMAD.MOV.U32 R121, RZ, RZ, R123 ;  /* 0x000000ffff797224 */ /* 0x000fe200078e007b */
[----:B------:R-:W-:Y:S04]  /*34b10*/  STL [R1+0x15c], R166 ;  /* 0x00015ca601007387 */ /* 0x000fe80000100800 */
[----:B------:R-:W3:Y:S01]  /*34b20*/  LDL.LU.64 R122, [R1+0x3c0] ;  /* 0x0003c000017a7983 */ /* 0x000ee20000300a00 */
[----:B-1----:R-:W-:-:S05]  /*34b30*/  IMAD.MOV.U32 R4, RZ, RZ, R167 ;  /* 0x000000ffff047224 */ /* 0x002fca00078e00a7 */
[----:B------:R1:W-:Y:S04]  /*34b40*/  STL [R1+0x158], R4 ;  /* 0x0001580401007387 */ /* 0x0003e80000100800 */
[----:B------:R1:W-:Y:S02]  /*34b50*/  STL [R1+0x164], R114 ;  /* 0x0001647201007387 */ /* 0x0003e40000100800 */
[----:B-1----:R-:W-:Y:S02]  /*34b60*/  IMAD.MOV.U32 R4, RZ, RZ, R115 ;  /* 0x000000ffff047224 */ /* 0x002fe400078e0073 */
        /* <DEDUP_REMOVED lines=10> */
[----:B--2---:R-:W3:Y:S01]  /*34c10*/  LDL.LU.64 R78, [R1+0x398] ;  /* 0x00039800014e7983 */ /* 0x004ee20000300a00 */
[----:B-1----:R-:W-:-:S03]  /*34c20*/  IMAD.MOV.U32 R4, RZ, RZ, R139 ;  /* 0x000000ffff047224 */ /* 0x002fc600078e008b */
[----:B------:R-:W3:Y:S04]  /*34c30*/  LDL.LU.64 R138, [R1+0x390] ;  /* 0x00039000018a7983 */ /* 0x000ee80000300a00 */
[----:B------:R1:W-:Y:S04]  /*34c40*/  STL [R1+0x178], R4 ;  /* 0x0001780401007387 */ /* 0x0003e80000100800 */
[----:B------:R1:W-:Y:S02]  /*34c50*/  STL [R1+0x184], R144 ;  /* 0x0001849001007387 */ /* 0x0003e40000100800 */
[----:B-1----:R-:W-:-:S02]  /*34c60*/  IMAD.MOV.U32 R4, RZ, RZ, R145 ;  /* 0x000000ffff047224 */ /* 0x002fc400078e0091 */
[----:B------:R-:W-:Y:S04]  /*34c70*/  STL [R1+0x18c], R170 ;  /* 0x00018caa01007387 */ /* 0x000fe80000100800 */
[----:B------:R1:W-:Y:S04]  /*34c80*/  STL [R1+0x180], R4 ;  /* 0x0001800401007387 */ /* 0x0003e80000100800 */
[----:B------:R-:W3:Y:S01]  /*34c90*/  LDL.LU.64 R144, [R1+0x388] ;  /* 0x0003880001907983 */ /* 0x000ee20000300a00 */
[----:B-1----:R-:W-:-:S05]  /*34ca0*/  IMAD.MOV.U32 R4, RZ, RZ, R171 ;  /* 0x000000ffff047224 */ /* 0x002fca00078e00ab */
[----:B------:R1:W-:Y:S04]  /*34cb0*/  STL [R1+0x188], R4 ;  /* 0x0001880401007387 */ /* 0x0003e80000100800 */
[----:B----4-:R4:W-:Y:S01]  /*34cc0*/  STL [R1+0x194], R128 ;  /* 0x0001948001007387 */ /* 0x0109e20000100800 */
[----:B-1----:R-:W-:-:S03]  /*34cd0*/  IMAD.MOV.U32 R4, RZ, RZ, R129 ;  /* 0x000000ffff047224 */ /* 0x002fc600078e0081 */
[----:B------:R-:W2:Y:S04]  /*34ce0*/  LDL.LU.64 R170, [R1+0x380] ;  /* 0x0003800001aa7983 */ /* 0x000ea80000300a00 */
[----:B------:R1:W-:Y:S04]  /*34cf0*/  STL [R1+0x190], R4 ;  /* 0x0001900401007387 */ /* 0x0003e80000100800 */
[----:B------:R-:W-:Y:S01]  /*34d00*/  STL [R1+0x19c], R76 ;  /* 0x00019c4c01007387 */ /* 0x000fe20000100800 */
[----:B----4-:R-:W-:Y:S02]  /*34d10*/  IMAD.MOV.U32 R128, RZ, RZ, R120 ;  /* 0x000000ffff807224 */ /* 0x010fe400078e0078 */
[----:B------:R-:W-:-:S02]  /*34d20*/  IMAD.MOV.U32 R129, RZ, RZ, R121 ;  /* 0x000000ffff817224 */ /* 0x000fc400078e0079 */
[----:B------:R-:W4:Y:S01]  /*34d30*/  LDL.LU.64 R120, [R1+0x378] ;  /* 0x0003780001787983 */ /* 0x000f220000300a00 */
[----:B-1----:R-:W-:-:S03]  /*34d40*/  IMAD.MOV.U32 R4, RZ, RZ, R77 ;  /* 0x000000ffff047224 */ /* 0x002fc600078e004d */
[----:B---3--:R-:W-:Y:S04]  /*34d50*/  STL [R1+0x1a4], R122 ;  /* 0x0001a47a01007387 */ /* 0x008fe80000100800 */
[----:B------:R1:W-:Y:S04]  /*34d60*/  STL [R1+0x198], R4 ;  /* 0x0001980401007387 */ /* 0x0003e80000100800 */
[----:B------:R-:W-:Y:S01]  /*34d70*/  STL [R1+0x1ac], R168 ;  /* 0x0001aca801007387 */ /* 0x000fe20000100800 */
[----:B-1----:R-:W-:Y:S02]  /*34d80*/  IMAD.MOV.U32 R4, RZ, RZ, R123 ;  /* 0x000000ffff047224 */ /* 0x002fe400078e007b */
[----:B------:R-:W-:-:S02]  /*34d90*/  IMAD.MOV.U32 R122, RZ, RZ, R100 ;  /* 0x000000ffff7a7224 */ /* 0x000fc400078e0064 */
[----:B------:R-:W-:Y:S01]  /*34da0*/  IMAD.MOV.U32 R123, RZ, RZ, R101 ;  /* 0x000000ffff7b7224 */ /* 0x000fe200078e0065 */
[----:B------:R1:W-:Y:S04]  /*34db0*/  STL [R1+0x1a0], R4 ;  /* 0x0001a00401007387 */ /* 0x0003e80000100800 */
[----:B------:R-:W4:Y:S01]  /*34dc0*/  LDL.LU.64 R100, [R1+0x368] ;  /* 0x0003680001647983 */ /* 0x000f220000300a00 */
[----:B-1----:R-:W-:-:S03]  /*34dd0*/  IMAD.MOV.U32 R4, RZ, RZ, R169 ;  /* 0x000000ffff047224 */ /* 0x002fc600078e00a9 */
[----:B------:R-:W-:Y:S04]  /*34de0*/  STL [R1+0x1b4], R114 ;  /* 0x0001b47201007387 */ /* 0x000fe80000100800 */
        /* <DEDUP_REMOVED lines=15> */
[----:B------:R-:W4:Y:S04]  /*34ee0*/  LDL.LU.64 R138, [R1+0x340] ;  /* 0x00034000018a7983 */ /* 0x000f280000300a00 */
[----:B------:R1:W-:Y:S04]  /*34ef0*/  STL [R1+0x1c8], R4 ;  /* 0x0001c80401007387 */ /* 0x0003e80000100800 */
[----:B------:R1:W-:Y:S02]  /*34f00*/  STL [R1+0x1d4], R144 ;  /* 0x0001d49001007387 */ /* 0x0003e40000100800 */
[----:B-1----:R-:W-:-:S02]  /*34f10*/  IMAD.MOV.U32 R4, RZ, RZ, R145 ;  /* 0x000000ffff047224 */ /* 0x002fc400078e0091 */
[----:B------:R-:W4:Y:S04]  /*34f20*/  LDL.LU.64 R144, [R1+0x338] ;  /* 0x0003380001907983 */ /* 0x000f280000300a00 */
[----:B------:R2:W-:Y:S02]  /*34f30*/  STL [R1+0x1d0], R4 ;  /* 0x0001d00401007387 */ /* 0x0005e40000100800 */
[----:B--2---:R-:W-:Y:S02]  /*34f40*/  IMAD.MOV.U32 R4, RZ, RZ, R171 ;  /* 0x000000ffff047224 */ /* 0x004fe400078e00ab */
[----:B------:R1:W-:Y:S04]  /*34f50*/  STL [R1+0x1dc], R170 ;  /* 0x0001dcaa01007387 */ /* 0x0003e80000100800 */
[----:B------:R2:W-:Y:S04]  /*34f60*/  STL [R1+0x1d8], R4 ;  /* 0x0001d80401007387 */ /* 0x0005e80000100800 */
[----:B----4-:R4:W-:Y:S04]  /*34f70*/  STL [R1+0x1e4], R120 ;  /* 0x0001e47801007387 */ /* 0x0109e80000100800 */
[----:B-1----:R-:W3:Y:S01]  /*34f80*/  LDL.LU.64 R170, [R1+0x328] ;  /* 0x0003280001aa7983 */ /* 0x002ee20000300a00 */
[----:B--2---:R-:W-:-:S05]  /*34f90*/  IMAD.MOV.U32 R4, RZ, RZ, R121 ;  /* 0x000000ffff047224 */ /* 0x004fca00078e0079 */
[----:B------:R1:W-:Y:S04]  /*34fa0*/  STL [R1+0x1e0], R4 ;  /* 0x0001e00401007387 */ /* 0x0003e80000100800 */
[----:B------:R2:W-:Y:S04]  /*34fb0*/  STL [R1+0x1ec], R130 ;  /* 0x0001ec8201007387 */ /* 0x0005e80000100800 */
[----:B----4-:R-:W4:Y:S01]  /*34fc0*/  LDL.LU.64 R120, [R1+0x320] ;  /* 0x0003200001787983 */ /* 0x010f220000300a00 */
[----:B-1----:R-:W-:-:S05]  /*34fd0*/  IMAD.MOV.U32 R4, RZ, RZ, R131 ;  /* 0x000000ffff047224 */ /* 0x002fca00078e0083 */
[----:B------:R1:W-:Y:S01]  /*34fe0*/  STL [R1+0x1e8], R4 ;  /* 0x0001e80401007387 */ /* 0x0003e20000100800 */
[----:B--2---:R-:W-:-:S03]  /*34ff0*/  IMAD.MOV.U32 R130, RZ, RZ, R122 ;  /* 0x000000ffff827224 */ /* 0x004fc600078e007a */
[----:B------:R2:W-:Y:S01]  /*35000*/  STL [R1+0x1f4], R100 ;  /* 0x0001f46401007387 */ /* 0x0005e20000100800 */
[----:B-1----:R-:W-:Y:S02]  /*35010*/  IMAD.MOV.U32 R4, RZ, RZ, R101 ;  /* 0x000000ffff047224 */ /* 0x002fe400078e0065 */
[----:B------:R-:W-:Y:S01]  /*35020*/  IMAD.MOV.U32 R131, RZ, RZ, R123 ;  /* 0x000000ffff837224 */ /* 0x000fe200078e007b */
[----:B--2---:R-:W2:Y:S04]  /*35030*/  LDL.LU.64 R100, [R1+0x318] ;  /* 0x0003180001647983 */ /* 0x004ea80000300a00 */
[----:B------:R1:W-:Y:S04]  /*35040*/  STL [R1+0x1f0], R4 ;  /* 0x0001f00401007387 */ /* 0x0003e80000100800 */
[----:B------:R1:W-:Y:S04]  /*35050*/  STL [R1+0x1fc], R168 ;  /* 0x0001fca801007387 */ /* 0x0003e80000100800 */
[----:B------:R-:W2:Y:S01]  /*35060*/  LDL.LU.64 R122, [R1+0x310] ;  /* 0x00031000017a7983 */ /* 0x000ea20000300a00 */
[----:B-1----:R-:W-:-:S05]  /*35070*/  IMAD.MOV.U32 R4, RZ, RZ, R169 ;  /* 0x000000ffff047224 */ /* 0x002fca00078e00a9 */
        /* <DEDUP_REMOVED lines=9> */
[----:B------:R-:W-:Y:S04]  /*35110*/  STL [R1+0x214], R78 ;  /* 0x0002144e01007387 */ /* 0x000fe80000100800 */
[----:B------:R-:W2:Y:S01]  /*35120*/  LDL.LU.64 R146, [R1+0x2f8] ;  /* 0x0002f80001927983 */ /* 0x000ea20000300a00 */
[----:B-1----:R-:W-:-:S03]  /*35130*/  IMAD.MOV.U32 R4, RZ, RZ, R79 ;  /* 0x000000ffff047224 */ /* 0x002fc600078e004f */
[----:B------:R-:W-:Y:S04]  /*35140*/  STL [R1+0x21c], R138 ;  /* 0x00021c8a01007387 */ /* 0x000fe80000100800 */
[----:B------:R1:W-:Y:S02]  /*35150*/  STL [R1+0x210], R4 ;  /* 0x0002100401007387 */ /* 0x0003e40000100800 */
[----:B-1----:R-:W-:Y:S02]  /*35160*/  IMAD.MOV.U32 R4, RZ, RZ, R139 ;  /* 0x000000ffff047224 */ /* 0x002fe400078e008b */
[----:B------:R-:W-:Y:S04]  /*35170*/  STL [R1+0x224], R144 ;  /* 0x0002249001007387 */ /* 0x000fe80000100800 */
[----:B------:R1:W-:Y:S04]  /*35180*/  STL [R1+0x218], R4 ;  /* 0x0002180401007387 */ /* 0x0003e80000100800 */
[----:B------:R-:W2:Y:S01]  /*35190*/  LDL.LU.64 R138, [R1+0x2e8] ;  /* 0x0002e800018a7983 */ /* 0x000ea20000300a00 */
[----:B-1----:R-:W-:-:S03]  /*351a0*/  IMAD.MOV.U32 R4, RZ, RZ, R145 ;  /* 0x000000ffff047224 */ /* 0x002fc600078e0091 */
[----:B------:R-:W-:Y:S04]  /*351b0*/  STL [R1+0x22c], R128 ;  /* 0x00022c8001007387 */ /* 0x000fe80000100800 */
[----:B------:R1:W-:Y:S04]  /*351c0*/  STL [R1+0x220], R4 ;  /* 0x0002200401007387 */ /* 0x0003e80000100800 */
[----:B------:R-:W2:Y:S01]  /*351d0*/  LDL.LU.64 R144, [R1+0x2e0] ;  /* 0x0002e00001907983 */ /* 0x000ea20000300a00 */
[----:B-1----:R-:W-:-:S03]  /*351e0*/  IMAD.MOV.U32 R4, RZ, RZ, R129 ;  /* 0x000000ffff047224 */ /* 0x002fc600078e0081 */
[----:B---3--:R-:W-:Y:S04]  /*351f0*/  STL [R1+0x234], R170 ;  /* 0x000234aa01007387 */ /* 0x008fe80000100800 */
[----:B------:R1:W-:Y:S04]  /*35200*/  STL [R1+0x228], R4 ;  /* 0x0002280401007387 */ /* 0x0003e80000100800 */
[----:B------:R-:W3:Y:S01]  /*35210*/  LDL.LU.64 R128, [R1+0x2d8] ;  /* 0x0002d80001807983 */ /* 0x000ee20000300a00 */
[----:B-1----:R-:W-:-:S03]  /*35220*/  IMAD.MOV.U32 R4, RZ, RZ, R171 ;  /* 0x000000ffff047224 */ /* 0x002fc600078e00ab */
[----:B----4-:R-:W-:Y:S04]  /*35230*/  STL [R1+0x23c], R120 ;  /* 0x00023c7801007387 */ /* 0x010fe80000100800 */
[----:B------:R1:W-:Y:S02]  /*35240*/  STL [R1+0x230], R4 ;  /* 0x0002300401007387 */ /* 0x0003e40000100800 */
[----:B-1----:R-:W-:Y:S02]  /*35250*/  IMAD.MOV.U32 R4, RZ, RZ, R121 ;  /* 0x000000ffff047224 */ /* 0x002fe400078e0079 */
[----:B------:R-:W4:Y:S04]  /*35260*/  LDL.LU.64 R120, [R1+0x2d0] ;  /* 0x0002d00001787983 */ /* 0x000f280000300a00 */
[----:B------:R1:W-:Y:S04]  /*35270*/  STL [R1+0x238], R4 ;  /* 0x0002380401007387 */ /* 0x0003e80000100800 */
[----:B--2---:R2:W-:Y:S01]  /*35280*/  STL [R1+0x244], R100 ;  /* 0x0002446401007387 */ /* 0x0045e20000100800 */
[----:B-1----:R-:W-:-:S03]  /*35290*/  IMAD.MOV.U32 R4, RZ, RZ, R101 ;  /* 0x000000ffff047224 */ /* 0x002fc600078e0065 */
[----:B------:R-:W4:Y:S04]  /*352a0*/  LDL.LU.64 R170, [R1+0x2c8] ;  /* 0x0002c80001aa7983 */ /* 0x000f280000300a00 */
[----:B------:R1:W-:Y:S01]  /*352b0*/  STL [R1+0x240], R4 ;  /* 0x0002400401007387 */ /* 0x0003e20000100800 */
[----:B--2---:R-:W-:-:S03]  /*352c0*/  IMAD.MOV.U32 R100, RZ, RZ, R102 ;  /* 0x000000ffff647224 */ /* 0x004fc600078e0066 */
[----:B------:R2:W-:Y:S01]  /*352d0*/  STL [R1+0x24c], R122 ;  /* 0x00024c7a01007387 */ /* 0x0005e20000100800 */
[----:B------:R-:W-:-:S03]  /*352e0*/  IMAD.MOV.U32 R101, RZ, RZ, R103 ;  /* 0x000000ffff657224 */ /* 0x000fc600078e0067 */
[----:B------:R-:W4:Y:S01]  /*352f0*/  LDL.LU.64 R102, [R1+0x2c0] ;  /* 0x0002c00001667983 */ /* 0x000f220000300a00 */
[----:B-1----:R-:W-:-:S03]  /*35300*/  IMAD.MOV.U32 R4, RZ, RZ, R123 ;  /* 0x000000ffff047224 */ /* 0x002fc600078e007b */
[----:B------:R-:W-:Y:S04]  /*35310*/  STL [R1+0x254], R168 ;  /* 0x000254a801007387 */ /* 0x000fe80000100800 */
[----:B------:R1:W-:Y:S04]  /*35320*/  STL [R1+0x248], R4 ;  /* 0x0002480401007387 */ /* 0x0003e80000100800 */
[----:B--2---:R-:W4:Y:S01]  /*35330*/  LDL.LU.64 R122, [R1+0x2b8] ;  /* 0x0002b800017a7983 */ /* 0x004f220000300a00 */
[----:B-1----:R-:W-:-:S03]  /*35340*/  IMAD.MOV.U32 R4, RZ, RZ, R169 ;  /* 0x000000ffff047224 */ /* 0x002fc600078e00a9 */
[----:B------:R-:W-:Y:S04]  /*35350*/  STL [R1+0x25c], R114 ;  /* 0x00025c7201007387 */ /* 0x000fe80000100800 */
[----:B------:R1:W-:Y:S02]  /*35360*/  STL [R1+0x250], R4 ;  /* 0x0002500401007387 */ /* 0x0003e40000100800 */
[----:B-1----:R-:W-:Y:S02]  /*35370*/  IMAD.MOV.U32 R4, RZ, RZ, R115 ;  /* 0x000000ffff047224 */ /* 0x002fe400078e0073 */
        /* <DEDUP_REMOVED lines=16> */
[----:B---3--:R1:W-:Y:S04]  /*35480*/  STL [R1+0x284], R128 ;  /* 0x0002848001007387 */ /* 0x0083e80000100800 */
[----:B------:R3:W-:Y:S04]  /*35490*/  STL [R1+0x278], R4 ;  /* 0x0002780401007387 */ /* 0x0007e80000100800 */
[----:B------:R-:W2:Y:S01]  /*354a0*/  LDL.LU.64 R144, [R1+0x4b8] ;  /* 0x0004b80001907983 */ /* 0x000ea20000300a00 */
[----:B-1----:R-:W-:Y:S02]  /*354b0*/  IMAD.MOV.U32 R128, RZ, RZ, R130 ;  /* 0x000000ffff807224 */ /* 0x002fe400078e0082 */
[----:B---3--:R-:W-:-:S02]  /*354c0*/  IMAD.MOV.U32 R4, RZ, RZ, R129 ;  /* 0x000000ffff047224 */ /* 0x008fc400078e0081 */
[----:B------:R-:W-:Y:S02]  /*354d0*/  IMAD.MOV.U32 R129, RZ, RZ, R131 ;  /* 0x000000ffff817224 */ /* 0x000fe400078e0083 */
[----:B------:R-:W3:Y:S04]  /*354e0*/  LDL.LU.64 R130, [R1+0x4c0] ;  /* 0x0004c00001827983 */ /* 0x000ee80000300a00 */
[----:B------:R1:W-:Y:S04]  /*354f0*/  STL [R1+0x280], R4 ;  /* 0x0002800401007387 */ /* 0x0003e80000100800 */
[----:B----4-:R4:W-:Y:S01]  /*35500*/  STL [R1+0x28c], R120 ;  /* 0x00028c7801007387 */ /* 0x0109e20000100800 */
[----:B-1----:R-:W-:-:S03]  /*35510*/  IMAD.MOV.U32 R4, RZ, RZ, R121 ;  /* 0x000000ffff047224 */ /* 0x002fc600078e0079 */
[----:B----4-:R-:W4:Y:S04]  /*35520*/  LDL.LU.64 R120, [R1+0x4c8] ;  /* 0x0004c80001787983 */ /* 0x010f280000300a00 */
[----:B------:R1:W-:Y:S04]  /*35530*/  STL [R1+0x288], R4 ;  /* 0x0002880401007387 */ /* 0x0003e80000100800 */
[----:B------:R-:W-:Y:S01]  /*35540*/  STL [R1+0x294], R170 ;  /* 0x000294aa01007387 */ /* 0x000fe20000100800 */
[----:B-1----:R-:W-:-:S05]  /*35550*/  IMAD.MOV.U32 R4, RZ, RZ, R171 ;  /* 0x000000ffff047224 */ /* 0x002fca00078e00ab */
[----:B------:R1:W-:Y:S04]  /*35560*/  STL [R1+0x290], R4 ;  /* 0x0002900401007387 */ /* 0x0003e80000100800 */
[----:B------:R1:W-:Y:S02]  /*35570*/  STL [R1+0x29c], R102 ;  /* 0x00029c6601007387 */ /* 0x0003e40000100800 */
[----:B-1----:R-:W-:Y:S02]  /*35580*/  IMAD.MOV.U32 R4, RZ, RZ, R103 ;  /* 0x000000ffff047224 */ /* 0x002fe400078e0067 */
[----:B------:R-:W4:Y:S04]  /*35590*/  LDL.LU.64 R102, [R1+0x4d8] ;  /* 0x0004d80001667983 */ /* 0x000f280000300a00 */
[----:B------:R1:W-:Y:S04]  /*355a0*/  STL [R1+0x298], R4 ;  /* 0x0002980401007387 */ /* 0x0003e80000100800 */
[----:B------:R1:W-:Y:S02]  /*355b0*/  STL [R1+0x2a4], R122 ;  /* 0x0002a47a01007387 */ /* 0x0003e40000100800 */
[----:B-1----:R-:W-:-:S02]  /*355c0*/  IMAD.MOV.U32 R4, RZ, RZ, R123 ;  /* 0x000000ffff047224 */ /* 0x002fc400078e007b */
        /* <DEDUP_REMOVED lines=21> */
[----:B------:R2:W-:Y:S02]  /*35720*/  STL [R1+0x2c8], R4 ;  /* 0x0002c80401007387 */ /* 0x0005e40000100800 */
[----:B--2---:R-:W-:Y:S02]  /*35730*/  IMAD.MOV.U32 R4, RZ, RZ, R145 ;  /* 0x000000ffff047224 */ /* 0x004fe400078e0091 */
[----:B------:R-:W-:Y:S04]  /*35740*/  STL [R1+0x2d4], R144 ;  /* 0x0002d49001007387 */ /* 0x000fe80000100800 */
[----:B------:R1:W-:Y:S04]  /*35750*/  STL [R1+0x2d0], R4 ;  /* 0x0002d00401007387 */ /* 0x0003e80000100800 */
[----:B---3--:R2:W-:Y:S01]  /*35760*/  STL [R1+0x2dc], R130 ;  /* 0x0002dc8201007387 */ /* 0x0085e20000100800 */
[----:B-1----:R-:W-:-:S03]  /*35770*/  IMAD.MOV.U32 R4, RZ, RZ, R131 ;  /* 0x000000ffff047224 */ /* 0x002fc600078e0083 */
[----:B--2---:R-:W2:Y:S04]  /*35780*/  LDL.LU.64 R130, [R1+0x518] ;  /* 0x0005180001827983 */ /* 0x004ea80000300a00 */
[----:B------:R1:W-:Y:S04]  /*35790*/  STL [R1+0x2d8], R4 ;  /* 0x0002d80401007387 */ /* 0x0003e80000100800 */
[----:B----4-:R3:W-:Y:S01]  /*357a0*/  STL [R1+0x2e4], R120 ;  /* 0x0002e47801007387 */ /* 0x0107e20000100800 */
[----:B-1----:R-:W-:-:S03]  /*357b0*/  IMAD.MOV.U32 R4, RZ, RZ, R121 ;  /* 0x000000ffff047224 */ /* 0x002fc600078e0079 */
[----:B---3--:R-:W3:Y:S04]  /*357c0*/  LDL.LU.64 R120, [R1+0x520] ;  /* 0x0005200001787983 */ /* 0x008ee80000300a00 */
[----:B------:R1:W-:Y:S04]  /*357d0*/  STL [R1+0x2e0], R4 ;  /* 0x0002e00401007387 */ /* 0x0003e80000100800 */
[----:B------:R4:W-:Y:S01]  /*357e0*/  STL [R1+0x2ec], R100 ;  /* 0x0002ec6401007387 */ /* 0x0009e20000100800 */
[----:B-1----:R-:W-:-:S03]  /*357f0*/  IMAD.MOV.U32 R4, RZ, RZ, R101 ;  /* 0x000000ffff047224 */ /* 0x002fc600078e0065 */
[----:B----4-:R-:W4:Y:S04]  /*35800*/  LDL.LU.64 R100, [R1+0x528] ;  /* 0x0005280001647983 */ /* 0x010f280000300a00 */
        /* <DEDUP_REMOVED lines=33> */
[----:B--2---:R2:W-:Y:S01]  /*35a20*/  STL [R1+0x334], R130 ;  /* 0x0003348201007387 */ /* 0x0045e20000100800 */
[----:B-1----:R-:W-:-:S03]  /*35a30*/  IMAD.MOV.U32 R4, RZ, RZ, R131 ;  /* 0x000000ffff047224 */ /* 0x002fc600078e0083 */
[----:B--2---:R-:W2:Y:S04]  /*35a40*/  LDL.LU.64 R130, [R1+0x570] ;  /* 0x0005700001827983 */ /* 0x004ea80000300a00 */
[----:B------:R1:W-:Y:S04]  /*35a50*/  STL [R1+0x330], R4 ;  /* 0x0003300401007387 */ /* 0x0003e80000100800 */
[----:B---3--:R3:W-:Y:S01]  /*35a60*/  STL [R1+0x33c], R120 ;  /* 0x00033c7801007387 */ /* 0x0087e20000100800 */
[----:B-1----:R-:W-:-:S03]  /*35a70*/  IMAD.MOV.U32 R4, RZ, RZ, R121 ;  /* 0x000000ffff047224 */ /* 0x002fc600078e0079 */
[----:B---3--:R-:W3:Y:S04]  /*35a80*/  LDL.LU.64 R120, [R1+0x578] ;  /* 0x0005780001787983 */ /* 0x008ee80000300a00 */
[----:B------:R1:W-:Y:S04]  /*35a90*/  STL [R1+0x338], R4 ;  /* 0x0003380401007387 */ /* 0x0003e80000100800 */
[----:B----4-:R4:W-:Y:S01]  /*35aa0*/  STL [R1+0x344], R100 ;  /* 0x0003446401007387 */ /* 0x0109e20000100800 */
        /* <DEDUP_REMOVED lines=75> */
[----:B------:R-:W-:Y:S04]  /*35f60*/  STL [R1+0x3dc], R128 ;  /* 0x0003dc8001007387 */ /* 0x000fe80000100800 */
[----:B------:R-:W4:Y:S01]  /*35f70*/  LDL.LU.64 R144, [R1+0x618] ;  /* 0x0006180001907983 */ /* 0x000f220000300a00 */
[----:B-1----:R-:W-:-:S05]  /*35f80*/  IMAD.MOV.U32 R4, RZ, RZ, R129 ;  /* 0x000000ffff047224 */ /* 0x002fca00078e0081 */
[----:B------:R1:W-:Y:S04]  /*35f90*/  STL [R1+0x3d8], R4 ;  /* 0x0003d80401007387 */ /* 0x0003e80000100800 */
[----:B--2---:R-:W-:Y:S01]  /*35fa0*/  STL [R1+0x3e4], R130 ;  /* 0x0003e48201007387 */ /* 0x004fe20000100800 */
[----:B-1----:R-:W-:-:S03]  /*35fb0*/  IMAD.MOV.U32 R4, RZ, RZ, R131 ;  /* 0x000000ffff047224 */ /* 0x002fc600078e0083 */
[----:B------:R-:W2:Y:S04]  /*35fc0*/  LDL.LU.64 R128, [R1+0x620] ;  /* 0x0006200001807983 */ /* 0x000ea80000300a00 */
[----:B------:R1:W-:Y:S04]  /*35fd0*/  STL [R1+0x3e0], R4 ;  /* 0x0003e00401007387 */ /* 0x0003e80000100800 */
[----:B---3--:R-:W-:Y:S01]  /*35fe0*/  STL [R1+0x3ec], R120 ;  /* 0x0003ec7801007387 */ /* 0x008fe20000100800 */
[----:B-1----:R-:W-:-:S03]  /*35ff0*/  IMAD.MOV.U32 R4, RZ, RZ, R121 ;  /* 0x000000ffff047224 */ /* 0x002fc600078e0079 */
[----:B------:R-:W3:Y:S04]  /*36000*/  LDL.LU.64 R130, [R1+0x628] ;  /* 0x0006280001827983 */ /* 0x000ee80000300a00 */
[----:B------:R1:W-:Y:S04]  /*36010*/  STL [R1+0x3e8], R4 ;  /* 0x0003e80401007387 */ /* 0x0003e80000100800 */
[----:B----4-:R-:W-:Y:S01]  /*36020*/  STL [R1+0x3f4], R100 ;  /* 0x0003f46401007387 */ /* 0x010fe20000100800 */
[----:B-1----:R-:W-:-:S03]  /*36030*/  IMAD.MOV.U32 R4, RZ, RZ, R101 ;  /* 0x000000ffff047224 */ /* 0x002fc600078e0065 */
[----:B------:R-:W4:Y:S04]  /*36040*/  LDL.LU.64 R120, [R1+0x630] ;  /* 0x0006300001787983 */ /* 0x000f280000300a00 */
[----:B------:R1:W-:Y:S02]  /*36050*/  STL [R1+0x3f0], R4 ;  /* 0x0003f00401007387 */ /* 0x0003e40000100800 */
[----:B-1----:R-:W-:Y:S02]  /*36060*/  IMAD.MOV.U32 R4, RZ, RZ, R103 ;  /* 0x000000ffff047224 */ /* 0x002fe400078e0067 */
[----:B------:R1:W-:Y:S04]  /*36070*/  STL [R1+0x3fc], R102 ;  /* 0x0003fc6601007387 */ /* 0x0003e80000100800 */
[----:B------:R-:W4:Y:S04]  /*36080*/  LDL.LU.64 R100, [R1+0x638] ;  /* 0x0006380001647983 */ /* 0x000f280000300a00 */
[----:B------:R1:W-:Y:S04]  /*36090*/  STL [R1+0x3f8], R4 ;  /* 0x0003f80401007387 */ /* 0x0003e80000100800 */
[----:B------:R1:W-:Y:S04]  /*360a0*/  STL [R1+0x404], R122 ;  /* 0x0004047a01007387 */ /* 0x0003e80000100800 */
[----:B-1----:R-:W4:Y:S01]  /*360b0*/  LDL.LU.64 R102, [R1+0x640] ;  /* 0x0006400001667983 */ /* 0x002f220000300a00 */
[----:B------:R-:W-:-:S03]  /*360c0*/  IMAD.MOV.U32 R4, RZ, RZ, R123 ;  /* 0x000000ffff047224 */ /* 0x000fc600078e007b */
        /* <DEDUP_REMOVED lines=24> */
[----:B--2---:R-:W-:Y:S04]  /*36250*/  STL [R1+0x43c], R128 ;  /* 0x00043c8001007387 */ /* 0x004fe80000100800 */
[----:B------:R1:W-:Y:S02]  /*36260*/  STL [R1+0x430], R4 ;  /* 0x0004300401007387 */ /* 0x0003e40000100800 */
[----:B-1----:R-:W-:Y:S02]  /*36270*/  IMAD.MOV.U32 R4, RZ, RZ, R129 ;  /* 0x000000ffff047224 */ /* 0x002fe400078e0081 */
[----:B------:R-:W2:Y:S04]  /*36280*/  LDL.LU.64 R128, [R1+0x678] ;  /* 0x0006780001807983 */ /* 0x000ea80000300a00 */
        /* <DEDUP_REMOVED lines=37> */
[----:B------:R-:W4:Y:S04]  /*364e0*/  LDL.LU.64 R144, [R1+0x6c0] ;  /* 0x0006c00001907983 */ /* 0x000f280000300a00 */
[----:B------:R-:W4:Y:S01]  /*364f0*/  LDL.LU.64 R136, [R1+0x6c8] ;  /* 0x0006c80001887983 */ /* 0x000f220000300a00 */
[----:B-1----:R-:W-:-:S05]  /*36500*/  IMAD.MOV.U32 R4, RZ, RZ, R139 ;  /* 0x000000ffff047224 */ /* 0x002fca00078e008b */
[----:B------:R2:W-:Y:S02]  /*36510*/  STL [R1+0x488], R4 ;  /* 0x0004880401007387 */ /* 0x0005e40000100800 */
[----:B--2---:R-:W-:Y:S02]  /*36520*/  IMAD.MOV.U32 R4, RZ, RZ, R129 ;  /* 0x000000ffff047224 */ /* 0x004fe400078e0081 */
[----:B------:R-:W-:Y:S04]  /*36530*/  STL [R1+0x494], R128 ;  /* 0x0004948001007387 */ /* 0x000fe80000100800 */
[----:B------:R-:W2:Y:S04]  /*36540*/  LDL.LU.64 R138, [R1+0x6d0] ;  /* 0x0006d000018a7983 */ /* 0x000ea80000300a00 */
[----:B------:R3:W-:Y:S02]  /*36550*/  STL [R1+0x490], R4 ;  /* 0x0004900401007387 */ /* 0x0007e40000100800 */
[----:B---3--:R-:W-:-:S02]  /*36560*/  IMAD.MOV.U32 R4, RZ, RZ, R131 ;  /* 0x000000ffff047224 */ /* 0x008fc400078e0083 */
[----:B------:R-:W-:Y:S04]  /*36570*/  STL [R1+0x49c], R130 ;  /* 0x00049c8201007387 */ /* 0x000fe80000100800 */
[----:B------:R-:W3:Y:S04]  /*36580*/  LDL.LU.64 R146, [R1+0x6d8] ;  /* 0x0006d80001927983 */ /* 0x000ee80000300a00 */
[----:B------:R1:W-:Y:S04]  /*36590*/  STL [R1+0x498], R4 ;  /* 0x0004980401007387 */ /* 0x0003e80000100800 */
[----:B----4-:R-:W-:Y:S04]  /*365a0*/  STL [R1+0x4a4], R120 ;  /* 0x0004a47801007387 */ /* 0x010fe80000100800 */
[----:B------:R-:W4:Y:S01]  /*365b0*/  LDL.LU.64 R128, [R1+0x6e0] ;  /* 0x0006e00001807983 */ /* 0x000f220000300a00 */
[----:B-1----:R-:W-:-:S03]  /*365c0*/  IMAD.MOV.U32 R4, RZ, RZ, R121 ;  /* 0x000000ffff047224 */ /* 0x002fc600078e0079 */
        /* <DEDUP_REMOVED lines=27> */
[----:B------:R-:W-:Y:S01]  /*36780*/  STL [R1+0x4e4], R136 ;  /* 0x0004e48801007387 */ /* 0x000fe20000100800 */
[----:B-1----:R-:W-:-:S05]  /*36790*/  IMAD.MOV.U32 R4, RZ, RZ, R145 ;  /* 0x000000ffff047224 */ /* 0x002fca00078e0091 */
[----:B------:R1:W-:Y:S02]  /*367a0*/  STL [R1+0x4d8], R4 ;  /* 0x0004d80401007387 */ /* 0x0003e40000100800 */
[----:B-1----:R-:W-:Y:S02]  /*367b0*/  IMAD.MOV.U32 R4, RZ, RZ, R137 ;  /* 0x000000ffff047224 */ /* 0x002fe400078e0089 */
[----:B------:R-:W4:Y:S04]  /*367c0*/  LDL.LU.64 R136, [R1+0x720] ;  /* 0x0007200001887983 */ /* 0x000f280000300a00 */
[----:B------:R2:W-:Y:S02]  /*367d0*/  STL [R1+0x4e0], R4 ;  /* 0x0004e00401007387 */ /* 0x0005e40000100800 */
[----:B--2---:R-:W-:-:S02]  /*367e0*/  IMAD.MOV.U32 R4, RZ, RZ, R139 ;  /* 0x000000ffff047224 */ /* 0x004fc400078e008b */
[----:B------:R1:W-:Y:S04]  /*367f0*/  STL [R1+0x4ec], R138 ;  /* 0x0004ec8a01007387 */ /* 0x0003e80000100800 */
[----:B-1----:R-:W2:Y:S04]  /*36800*/  LDL.LU.64 R138, [R1+0x728] ;  /* 0x00072800018a7983 */ /* 0x002ea80000300a00 */
[----:B------:R1:W-:Y:S04]  /*36810*/  STL [R1+0x4e8], R4 ;  /* 0x0004e80401007387 */ /* 0x0003e80000100800 */
[----:B---3--:R-:W-:Y:S01]  /*36820*/  STL [R1+0x4f4], R146 ;  /* 0x0004f49201007387 */ /* 0x008fe20000100800 */
[----:B-1----:R-:W-:-:S03]  /*36830*/  IMAD.MOV.U32 R4, RZ, RZ, R147 ;  /* 0x000000ffff047224 */ /* 0x002fc600078e0093 */
[----:B----4-:R-:W-:Y:S04]  /*36840*/  STL [R1+0x4fc], R128 ;  /* 0x0004fc8001007387 */ /* 0x010fe80000100800 */
[----:B------:R1:W-:Y:S04]  /*36850*/  STL [R1+0x4f0], R4 ;  /* 0x0004f00401007387 */ /* 0x0003e80000100800 */
[----:B------:R-:W-:Y:S01]  /*36860*/  STL [R1+0x504], R130 ;  /* 0x0005048201007387 */ /* 0x000fe20000100800 */
[----:B-1----:R-:W-:-:S05]  /*36870*/  IMAD.MOV.U32 R4, RZ, RZ, R129 ;  /* 0x000000ffff047224 */ /* 0x002fca00078e0081 */
[----:B------:R1:W-:Y:S04]  /*36880*/  STL [R1+0x4f8], R4 ;  /* 0x0004f80401007387 */ /* 0x0003e80000100800 */
[----:B------:R-:W3:Y:S01]  /*36890*/  LDL.LU.64 R128, [R1+0x730] ;  /* 0x0007300001807983 */ /* 0x000ee20000300a00 */
[----:B-1----:R-:W-:-:S03]  /*368a0*/  IMAD.MOV.U32 R4, RZ, RZ, R131 ;  /* 0x000000ffff047224 */ /* 0x002fc600078e0083 */
[----:B------:R-:W-:Y:S04]  /*368b0*/  STL [R1+0x50c], R100 ;  /* 0x00050c6401007387 */ /* 0x000fe80000100800 */
        /* <DEDUP_REMOVED lines=12> */
[----:B------:R-:W-:Y:S01]  /*36980*/  STL [R1+0x524], R122 ;  /* 0x0005247a01007387 */ /* 0x000fe20000100800 */
        /* <DEDUP_REMOVED lines=9> */
[----:B------:R1:W-:Y:S04]  /*36a20*/  STL [R1+0x53c], R2 ;  /* 0x00053c0201007387 */ /* 0x0003e80000100800 */
[----:B------:R-:W-:Y:S04]  /*36a30*/  STL [R1+0x530], R4 ;  /* 0x0005300401007387 */ /* 0x000fe80000100800 */
[----:B------:R-:W4:Y:S04]  /*36a40*/  LDL.LU.64 R112, [R1+0x760] ;  /* 0x0007600001707983 */ /* 0x000f280000300a00 */
[----:B------:R-:W-:Y:S04]  /*36a50*/  STL [R1+0x538], R3 ;  /* 0x0005380301007387 */ /* 0x000fe80000100800 */
[----:B------:R-:W-:Y:S01]  /*36a60*/  STL [R1+0x544], R136 ;  /* 0x0005448801007387 */ /* 0x000fe20000100800 */
[----:B-1----:R-:W-:-:S03]  /*36a70*/  IMAD.MOV.U32 R2, RZ, RZ, R137 ;  /* 0x000000ffff027224 */ /* 0x002fc600078e0089 */
[----:B------:R-:W4:Y:S04]  /*36a80*/  LDL.LU.64 R114, [R1+0x768] ;  /* 0x0007680001727983 */ /* 0x000f280000300a00 */
[----:B--2---:R-:W-:Y:S04]  /*36a90*/  STL [R1+0x54c], R138 ;  /* 0x00054c8a01007387 */ /* 0x004fe80000100800 */
[----:B------:R1:W-:Y:S04]  /*36aa0*/  STL [R1+0x540], R2 ;  /* 0x0005400201007387 */ /* 0x0003e80000100800 */
[----:B------:R-:W-:Y:S01]  /*36ab0*/  STL [R1+0x554], R8 ;  /* 0x0005540801007387 */ /* 0x000fe20000100800 */
[----:B-1----:R-:W-:-:S05]  /*36ac0*/  IMAD.MOV.U32 R2, RZ, RZ, R139 ;  /* 0x000000ffff027224 */ /* 0x002fca00078e008b */
[----:B------:R1:W-:Y:S04]  /*36ad0*/  STL [R1+0x548], R2 ;  /* 0x0005480201007387 */ /* 0x0003e80000100800 */
[----:B------:R-:W-:Y:S04]  /*36ae0*/  STL [R1+0x550], R9 ;  /* 0x0005500901007387 */ /* 0x000fe80000100800 */
[----:B------:R-:W-:Y:S04]  /*36af0*/  STL [R1+0x55c], R10 ;  /* 0x00055c0a01007387 */ /* 0x000fe80000100800 */
[----:B------:R-:W-:Y:S04]  /*36b00*/  STL [R1+0x558], R11 ;  /* 0x0005580b01007387 */ /* 0x000fe80000100800 */
[----:B---3--:R2:W-:Y:S01]  /*36b10*/  STL [R1+0x564], R128 ;  /* 0x0005648001007387 */ /* 0x0085e20000100800 */
[----:B-1----:R-:W-:-:S03]  /*36b20*/  IMAD.MOV.U32 R2, RZ, RZ, R129 ;  /* 0x000000ffff027224 */ /* 0x002fc600078e0081 */
[----:B------:R-:W3:Y:S04]  /*36b30*/  LDL.LU.64 R144, [R1+0x770] ;  /* 0x0007700001907983 */ /* 0x000ee80000300a00 */
[----:B--2---:R-:W2:Y:S04]  /*36b40*/  LDL.LU.64 R128, [R1+0x778] ;  /* 0x0007780001807983 */ /* 0x004ea80000300a00 */
[----:B------:R1:W-:Y:S04]  /*36b50*/  STL [R1+0x560], R2 ;  /* 0x0005600201007387 */ /* 0x0003e80000100800 */
[----:B----4-:R4:W-:Y:S01]  /*36b60*/  STL [R1+0x56c], R100 ;  /* 0x00056c6401007387 */ /* 0x0109e20000100800 */
[----:B-1----:R-:W-:-:S03]  /*36b70*/  IMAD.MOV.U32 R2, RZ, RZ, R101 ;  /* 0x000000ffff027224 */ /* 0x002fc600078e0065 */
[----:B------:R-:W2:Y:S04]  /*36b80*/  LDL.LU.64 R146, [R1+0x780] ;  /* 0x0007800001927983 */ /* 0x000ea80000300a00 */
[----:B------:R-:W-:Y:S04]  /*36b90*/  STL [R1+0x574], R102 ;  /* 0x0005746601007387 */ /* 0x000fe80000100800 */
[----:B------:R1:W-:Y:S04]  /*36ba0*/  STL [R1+0x568], R2 ;  /* 0x0005680201007387 */ /* 0x0003e80000100800 */
[----:B----4-:R-:W4:Y:S01]  /*36bb0*/  LDL.LU.64 R100, [R1+0x788] ;  /* 0x0007880001647983 */ /* 0x010f220000300a00 */
        /* <DEDUP_REMOVED lines=11> */
[----:B------:R1:W-:Y:S04]  /*36c70*/  STL [R1+0x58c], R122 ;  /* 0x00058c7a01007387 */ /* 0x0003e80000100800 */
[----:B------:R-:W4:Y:S01]  /*36c80*/  LDL.LU.64 R136, [R1+0x7a8] ;  /* 0x0007a80001887983 */ /* 0x000f220000300a00 */
[----:B-1----:R-:W-:-:S05]  /*36c90*/  IMAD.MOV.U32 R2, RZ, RZ, R123 ;  /* 0x000000ffff027224 */ /* 0x002fca00078e007b */
        /* <DEDUP_REMOVED lines=9> */
[----:B------:R-:W-:Y:S04]  /*36d30*/  STL [R1+0x5a4], R28 ;  /* 0x0005a41c01007387 */ /* 0x000fe80000100800 */
[----:B------:R-:W4:Y:S04]  /*36d40*/  LDL.LU.64 R112, [R1+0x7c0] ;  /* 0x0007c00001707983 */ /* 0x000f280000300a00 */
[----:B------:R-:W-:Y:S04]  /*36d50*/  STL [R1+0x5a0], R29 ;  /* 0x0005a01d01007387 */ /* 0x000fe80000100800 */
[----:B-1----:R-:W4:Y:S04]  /*36d60*/  LDL.LU.64 R114, [R1+0x7c8] ;  /* 0x0007c80001727983 */ /* 0x002f280000300a00 */
[----:B------:R-:W-:Y:S04]  /*36d70*/  STL [R1+0x5ac], R30 ;  /* 0x0005ac1e01007387 */ /* 0x000fe80000100800 */
[----:B------:R-:W-:Y:S01]  /*36d80*/  STL [R1+0x5a8], R31 ;  /* 0x0005a81f01007387 */ /* 0x000fe20000100800 */
[----:B---3--:R-:W-:-:S03]  /*36d90*/  IMAD.MOV.U32 R2, RZ, RZ, R145 ;  /* 0x000000ffff027224 */ /* 0x008fc600078e0091 */
[----:B------:R-:W-:Y:S04]  /*36da0*/  STL [R1+0x5b4], R144 ;  /* 0x0005b49001007387 */ /* 0x000fe80000100800 */
[----:B--2---:R-:W-:Y:S04]  /*36db0*/  STL [R1+0x5bc], R128 ;  /* 0x0005bc8001007387 */ /* 0x004fe80000100800 */
[----:B------:R1:W-:Y:S02]  /*36dc0*/  STL [R1+0x5b0], R2 ;  /* 0x0005b00201007387 */ /* 0x0003e40000100800 */
[----:B-1----:R-:W-:-:S02]  /*36dd0*/  IMAD.MOV.U32 R2, RZ, RZ, R129 ;  /* 0x000000ffff027224 */ /* 0x002fc400078e0081 */
[----:B------:R-:W-:Y:S04]  /*36de0*/  STL [R1+0x5c4], R146 ;  /* 0x0005c49201007387 */ /* 0x000fe80000100800 */
[----:B------:R1:W-:Y:S04]  /*36df0*/  STL [R1+0x5b8], R2 ;  /* 0x0005b80201007387 */ /* 0x0003e80000100800 */
[----:B------:R-:W2:Y:S01]  /*36e00*/  LDL.LU.64 R128, [R1+0x7d0] ;  /* 0x0007d00001807983 */ /* 0x000ea20000300a00 */
[----:B-1----:R-:W-:-:S03]  /*36e10*/  IMAD.MOV.U32 R2, RZ, RZ, R147 ;  /* 0x000000ffff027224 */ /* 0x002fc600078e0093 */
[----:B----4-:R-:W-:Y:S04]  /*36e20*/  STL [R1+0x5cc], R100 ;  /* 0x0005cc6401007387 */ /* 0x010fe80000100800 */
[----:B------:R1:W-:Y:S02]  /*36e30*/  STL [R1+0x5c0], R2 ;  /* 0x0005c00201007387 */ /* 0x0003e40000100800 */
[----:B-1----:R-:W-:Y:S02]  /*36e40*/  IMAD.MOV.U32 R2, RZ, RZ, R101 ;  /* 0x000000ffff027224 */ /* 0x002fe400078e0065 */
[----:B------:R-:W3:Y:S04]  /*36e50*/  LDL.LU.64 R100, [R1+0x7d8] ;  /* 0x0007d80001647983 */ /* 0x000ee80000300a00 */
[----:B------:R1:W-:Y:S04]  /*36e60*/  STL [R1+0x5c8], R2 ;  /* 0x0005c80201007387 */ /* 0x0003e80000100800 */
[----:B------:R4:W-:Y:S01]  /*36e70*/  STL [R1+0x5d4], R102 ;  /* 0x0005d46601007387 */ /* 0x0009e20000100800 */
[----:B-1----:R-:W-:-:S03]  /*36e80*/  IMAD.MOV.U32 R2, RZ, RZ, R103 ;  /* 0x000000ffff027224 */ /* 0x002fc600078e0067 */
        /* <DEDUP_REMOVED lines=13> */
[----:B------:R1:W-:Y:S02]  /*36f60*/  STL [R1+0x5e8], R2 ;  /* 0x0005e80201007387 */ /* 0x0003e40000100800 */
[----:B-1----:R-:W-:Y:S02]  /*36f70*/  IMAD.MOV.U32 R2, RZ, RZ, R123 ;  /* 0x000000ffff027224 */ /* 0x002fe400078e007b */
[----:B------:R-:W4:Y:S04]  /*36f80*/  LDL.LU.64 R122, [R1+0x7f8] ;  /* 0x0007f800017a7983 */ /* 0x000f280000300a00 */
[----:B------:R1:W-:Y:S04]  /*36f90*/  STL [R1+0x5f0], R2 ;  /* 0x0005f00201007387 */ /* 0x0003e80000100800 */
[----:B------:R-:W-:Y:S01]  /*36fa0*/  STL [R1+0x5fc], R138 ;  /* 0x0005fc8a01007387 */ /* 0x000fe20000100800 */
[----:B-1----:R-:W-:-:S03]  /*36fb0*/  IMAD.MOV.U32 R2, RZ, RZ, R139 ;  /* 0x000000ffff027224 */ /* 0x002fc600078e008b */
[----:B------:R-:W-:Y:S04]  /*36fc0*/  STL [R1+0x604], R112 ;  /* 0x0006047001007387 */ /* 0x000fe80000100800 */
[----:B------:R1:W-:Y:S04]  /*36fd0*/  STL [R1+0x5f8], R2 ;  /* 0x0005f80201007387 */ /* 0x0003e80000100800 */
[----:B------:R-:W-:Y:S01]  /*36fe0*/  STL [R1+0x60c], R114 ;  /* 0x00060c7201007387 */ /* 0x000fe20000100800 */
[----:B-1----:R-:W-:-:S05]  /*36ff0*/  IMAD.MOV.U32 R2, RZ, RZ, R113 ;  /* 0x000000ffff027224 */ /* 0x002fca00078e0071 */
[----:B------:R1:W-:Y:S04]  /*37000*/  STL [R1+0x600], R2 ;  /* 0x0006000201007387 */ /* 0x0003e80000100800 */
[----:B------:R-:W4:Y:S01]  /*37010*/  LDL.LU.64 R112, [R1+0x800] ;  /* 0x0008000001707983 */ /* 0x000f220000300a00 */
[----:B-1----:R-:W-:-:S05]  /*37020*/  IMAD.MOV.U32 R2, RZ, RZ, R115 ;  /* 0x000000ffff027224 */ /* 0x002fca00078e0073 */
[----:B------:R1:W-:Y:S04]  /*37030*/  STL [R1+0x608], R2 ;  /* 0x0006080201007387 */ /* 0x0003e80000100800 */
[----:B------:R-:W-:Y:S04]  /*37040*/  STL [R1+0x614], R56 ;  /* 0x0006143801007387 */ /* 0x000fe80000100800 */
[----:B------:R-:W-:Y:S04]  /*37050*/  STL [R1+0x610], R57 ;  /* 0x0006103901007387 */ /* 0x000fe80000100800 */
[----:B------:R-:W4:Y:S04]  /*37060*/  LDL.LU.64 R114, [R1+0x808] ;  /* 0x0008080001727983 */ /* 0x000f280000300a00 */
[----:B------:R-:W-:Y:S04]  /*37070*/  STL [R1+0x61c], R58 ;  /* 0x00061c3a01007387 */ /* 0x000fe80000100800 */
[----:B------:R-:W-:Y:S04]  /*37080*/  STL [R1+0x618], R59 ;  /* 0x0006183b01007387 */ /* 0x000fe80000100800 */
[----:B--2---:R-:W-:Y:S01]  /*37090*/  STL [R1+0x624], R128 ;  /* 0x0006248001007387 */ /* 0x004fe20000100800 */
[----:B-1----:R-:W-:-:S03]  /*370a0*/  IMAD.MOV.U32 R2, RZ, RZ, R129 ;  /* 0x000000ffff027224 */ /* 0x002fc600078e0081 */
[----:B------:R-:W2:Y:S04]  /*370b0*/  LDL.LU.64 R144, [R1+0x810] ;  /* 0x0008100001907983 */ /* 0x000ea80000300a00 */
[----:B------:R-:W2:Y:S04]  /*370c0*/  LDL.LU.64 R146, [R1+0x818] ;  /* 0x0008180001927983 */ /* 0x000ea80000300a00 */
[----:B------:R1:W-:Y:S04]  /*370d0*/  STL [R1+0x620], R2 ;  /* 0x0006200201007387 */ /* 0x0003e80000100800 */
[----:B---3--:R3:W-:Y:S04]  /*370e0*/  STL [R1+0x62c], R100 ;  /* 0x00062c6401007387 */ /* 0x0087e80000100800 */
[----:B------:R-:W2:Y:S01]  /*370f0*/  LDL.LU.64 R136, [R1+0x820] ;  /* 0x0008200001887983 */ /* 0x000ea20000300a00 */
[----:B-1----:R-:W-:-:S03]  /*37100*/  IMAD.MOV.U32 R2, RZ, RZ, R101 ;  /* 0x000000ffff027224 */ /* 0x002fc600078e0065 */
[----:B---3--:R-:W3:Y:S04]  /*37110*/  LDL.LU.64 R100, [R1+0x828] ;  /* 0x0008280001647983 */ /* 0x008ee80000300a00 */
[----:B------:R1:W-:Y:S04]  /*37120*/  STL [R1+0x628], R2 ;  /* 0x0006280201007387 */ /* 0x0003e80000100800 */
[----:B----4-:R4:W-:Y:S04]  /*37130*/  STL [R1+0x634], R102 ;  /* 0x0006346601007387 */ /* 0x0109e80000100800 */
[----:B------:R-:W3:Y:S01]  /*37140*/  LDL.LU.64 R138, [R1+0x830] ;  /* 0x00083000018a7983 */ /* 0x000ee20000300a00 */
[----:B-1----:R-:W-:-:S03]  /*37150*/  IMAD.MOV.U32 R2, RZ, RZ, R103 ;  /* 0x000000ffff027224 */ /* 0x002fc600078e0067 */
[----:B------:R-:W-:Y:S04]  /*37160*/  STL [R1+0x63c], R130 ;  /* 0x00063c8201007387 */ /* 0x000fe80000100800 */
[----:B------:R1:W-:Y:S04]  /*37170*/  STL [R1+0x630], R2 ;  /* 0x0006300201007387 */ /* 0x0003e80000100800 */
[----:B----4-:R-:W4:Y:S01]  /*37180*/  LDL.LU.64 R102, [R1+0x838] ;  /* 0x0008380001667983 */ /* 0x010f220000300a00 */
[----:B-1----:R-:W-:-:S03]  /*37190*/  IMAD.MOV.U32 R2, RZ, RZ, R131 ;  /* 0x000000ffff027224 */ /* 0x002fc600078e0083 */
[----:B------:R-:W-:Y:S04]  /*371a0*/  STL [R1+0x644], R120 ;  /* 0x0006447801007387 */ /* 0x000fe80000100800 */
[----:B------:R1:W-:Y:S04]  /*371b0*/  STL [R1+0x638], R2 ;  /* 0x0006380201007387 */ /* 0x0003e80000100800 */
[----:B------:R-:W4:Y:S04]  /*371c0*/  LDL.LU.64 R128, [R1+0x840] ;  /* 0x0008400001807983 */ /* 0x000f280000300a00 */
[----:B------:R-:W4:Y:S01]  /*371d0*/  LDL.LU.64 R130, [R1+0x848] ;  /* 0x0008480001827983 */ /* 0x000f220000300a00 */
[----:B-1----:R-:W-:-:S05]  /*371e0*/  IMAD.MOV.U32 R2, RZ, RZ, R121 ;  /* 0x000000ffff027224 */ /* 0x002fca00078e0079 */
[----:B------:R1:W-:Y:S04]  /*371f0*/  STL [R1+0x640], R2 ;  /* 0x0006400201007387 */ /* 0x0003e80000100800 */
[----:B------:R-:W-:Y:S01]  /*37200*/  STL [R1+0x64c], R122 ;  /* 0x00064c7a01007387 */ /* 0x000fe20000100800 */
[----:B-1----:R-:W-:-:S03]  /*37210*/  IMAD.MOV.U32 R2, RZ, RZ, R123 ;  /* 0x000000ffff027224 */ /* 0x002fc600078e007b */
[----:B------:R-:W-:Y:S04]  /*37220*/  STL [R1+0x654], R72 ;  /* 0x0006544801007387 */ /* 0x000fe80000100800 */
[----:B------:R1:W-:Y:S04]  /*37230*/  STL [R1+0x648], R2 ;  /* 0x0006480201007387 */ /* 0x0003e80000100800 */
[----:B------:R-:W-:Y:S04]  /*37240*/  STL [R1+0x650], R73 ;  /* 0x0006504901007387 */ /* 0x000fe80000100800 */
[----:B------:R-:W-:Y:S04]  /*37250*/  STL [R1+0x65c], R74 ;  /* 0x00065c4a01007387 */ /* 0x000fe80000100800 */
[----:B------:R-:W-:Y:S04]  /*37260*/  STL [R1+0x658], R75 ;  /* 0x0006584b01007387 */ /* 0x000fe80000100800 */
[----:B------:R-:W4:Y:S04]  /*37270*/  LDL.LU.64 R120, [R1+0x850] ;  /* 0x0008500001787983 */ /* 0x000f280000300a00 */
[----:B------:R-:W-:Y:S01]  /*37280*/  STL [R1+0x664], R112 ;  /* 0x0006647001007387 */ /* 0x000fe20000100800 */
[----:B-1----:R-:W-:-:S03]  /*37290*/  IMAD.MOV.U32 R2, RZ, RZ, R113 ;  /* 0x000000ffff027224 */ /* 0x002fc600078e0071 */
[----:B------:R-:W4:Y:S04]  /*372a0*/  LDL.LU.64 R122, [R1+0x858] ;  /* 0x00085800017a7983 */ /* 0x000f280000300a00 */
[----:B------:R1:W-:Y:S04]  /*372b0*/  STL [R1+0x660], R2 ;  /* 0x0006600201007387 */ /* 0x0003e80000100800 */
[----:B------:R1:W-:Y:S02]  /*372c0*/  STL [R1+0x66c], R114 ;  /* 0x00066c7201007387 */ /* 0x0003e40000100800 */
[----:B-1----:R-:W-:-:S02]  /*372d0*/  IMAD.MOV.U32 R2, RZ, RZ, R115 ;  /* 0x000000ffff027224 */ /* 0x002fc400078e0073 */
[----:B------:R-:W4:Y:S04]  /*372e0*/  LDL.LU.64 R112, [R1+0x860] ;  /* 0x0008600001707983 */ /* 0x000f280000300a00 */
[----:B------:R-:W4:Y:S04]  /*372f0*/  LDL.LU.64 R114, [R1+0x868] ;  /* 0x0008680001727983 */ /* 0x000f280000300a00 */
[----:B------:R2:W-:Y:S02]  /*37300*/  STL [R1+0x668], R2 ;  /* 0x0006680201007387 */ /* 0x0005e40000100800 */
[----:B--2---:R-:W-:-:S02]  /*37310*/  IMAD.MOV.U32 R2, RZ, RZ, R145 ;  /* 0x000000ffff027224 */ /* 0x004fc400078e0091 */
[----:B------:R-:W-:Y:S04]  /*37320*/  STL [R1+0x674], R144 ;  /* 0x0006749001007387 */ /* 0x000fe80000100800 */
[----:B------:R-:W-:Y:S04]  /*37330*/  STL [R1+0x67c], R146 ;  /* 0x00067c9201007387 */ /* 0x000fe80000100800 */
[----:B------:R1:W-:Y:S02]  /*37340*/  STL [R1+0x670], R2 ;  /* 0x0006700201007387 */ /* 0x0003e40000100800 */
[----:B-1----:R-:W-:-:S02]  /*37350*/  IMAD.MOV.U32 R2, RZ, RZ, R147 ;  /* 0x000000ffff027224 */ /* 0x002fc400078e0093 */
[----:B------:R-:W-:Y:S04]  /*37360*/  STL [R1+0x684], R136 ;  /* 0x0006848801007387 */ /* 0x000fe80000100800 */
[----:B------:R1:W-:Y:S04]  /*37370*/  STL [R1+0x678], R2 ;  /* 0x0006780201007387 */ /* 0x0003e80000100800 */
[----:B---3--:R-:W-:Y:S01]  /*37380*/  STL [R1+0x68c], R100 ;  /* 0x00068c6401007387 */ /* 0x008fe20000100800 */
[----:B-1----:R-:W-:-:S05]  /*37390*/  IMAD.MOV.U32 R2, RZ, RZ, R137 ;  /* 0x000000ffff027224 */ /* 0x002fca00078e0089 */
[----:B------:R1:W-:Y:S04]  /*373a0*/  STL [R1+0x680], R2 ;  /* 0x0006800201007387 */ /* 0x0003e80000100800 */
[----:B------:R-:W-:Y:S01]  /*373b0*/  STL [R1+0x694], R138 ;  /* 0x0006948a01007387 */ /* 0x000fe20000100800 */
[----:B-1----:R-:W-:-:S05]  /*373c0*/  IMAD.MOV.U32 R2, RZ, RZ, R101 ;  /* 0x000000ffff027224 */ /* 0x002fca00078e0065 */
        /* <DEDUP_REMOVED lines=15> */
[----:B------:R-:W-:Y:S04]  /*374c0*/  STL [R1+0x6b0], R97 ;  /* 0x0006b06101007387 */ /* 0x000fe80000100800 */
[----:B------:R-:W-:Y:S04]  /*374d0*/  STL [R1+0x6bc], R98 ;  /* 0x0006bc6201007387 */ /* 0x000fe80000100800 */
[----:B------:R-:W4:Y:S01]  /*374e0*/  LDL.LU.64 R138, [R1+0x880] ;  /* 0x00088000018a7983 */ /* 0x000f220000300a00 */
[----:B-1----:R-:W-:-:S03]  /*374f0*/  IMAD.MOV.U32 R2, RZ, RZ, R121 ;  /* 0x000000ffff027224 */ /* 0x002fc600078e0079 */
[----:B------:R-:W-:Y:S04]  /*37500*/  STL [R1+0x6b8], R99 ;  /* 0x0006b86301007387 */ /* 0x000fe80000100800 */
[----:B------:R-:W-:Y:S04]  /*37510*/  STL [R1+0x6c4], R120 ;  /* 0x0006c47801007387 */ /* 0x000fe80000100800 */
[----:B------:R-:W4:Y:S04]  /*37520*/  LDL.LU.64 R128, [R1+0x888] ;  /* 0x0008880001807983 */ /* 0x000f280000300a00 */
[----:B------:R-:W-:Y:S04]  /*37530*/  STL [R1+0x6cc], R122 ;  /* 0x0006cc7a01007387 */ /* 0x000fe80000100800 */
[----:B------:R1:W-:Y:S02]  /*37540*/  STL [R1+0x6c0], R2 ;  /* 0x0006c00201007387 */ /* 0x0003e40000100800 */
[----:B-1----:R-:W-:-:S02]  /*37550*/  IMAD.MOV.U32 R2, RZ, RZ, R123 ;  /* 0x000000ffff027224 */ /* 0x002fc400078e007b */
[----:B------:R-:W-:Y:S04]  /*37560*/  STL [R1+0x6d4], R112 ;  /* 0x0006d47001007387 */ /* 0x000fe80000100800 */
[----:B------:R1:W-:Y:S04]  /*37570*/  STL [R1+0x6c8], R2 ;  /* 0x0006c80201007387 */ /* 0x0003e80000100800 */
[----:B------:R-:W-:Y:S01]  /*37580*/  STL [R1+0x6dc], R114 ;  /* 0x0006dc7201007387 */ /* 0x000fe20000100800 */
[----:B-1----:R-:W-:-:S05]  /*37590*/  IMAD.MOV.U32 R2, RZ, RZ, R113 ;  /* 0x000000ffff027224 */ /* 0x002fca00078e0071 */
[----:B------:R1:W-:Y:S04]  /*375a0*/  STL [R1+0x6d0], R2 ;  /* 0x0006d00201007387 */ /* 0x0003e80000100800 */
[----:B------:R-:W4:Y:S01]  /*375b0*/  LDL.LU.64 R130, [R1+0x890] ;  /* 0x0008900001827983 */ /* 0x000f220000300a00 */
[----:B-1----:R-:W-:-:S03]  /*375c0*/  IMAD.MOV.U32 R2, RZ, RZ, R115 ;  /* 0x000000ffff027224 */ /* 0x002fc600078e0073 */
[----:B------:R-:W-:Y:S04]  /*375d0*/  STL [R1+0x6e4], R108 ;  /* 0x0006e46c01007387 */ /* 0x000fe80000100800 */
[----:B------:R1:W-:Y:S04]  /*375e0*/  STL [R1+0x6d8], R2 ;  /* 0x0006d80201007387 */ /* 0x0003e80000100800 */
[----:B------:R-:W-:Y:S04]  /*375f0*/  STL [R1+0x6e0], R109 ;  /* 0x0006e06d01007387 */ /* 0x000fe80000100800 */
[----:B------:R-:W4:Y:S04]  /*37600*/  LDL.LU.64 R146, [R1+0x898] ;  /* 0x0008980001927983 */ /* 0x000f280000300a00 */
[----:B------:R-:W-:Y:S04]  /*37610*/  STL [R1+0x6ec], R110 ;  /* 0x0006ec6e01007387 */ /* 0x000fe80000100800 */
[----:B------:R-:W4:Y:S04]  /*37620*/  LDL.LU.64 R120, [R1+0x8a0] ;  /* 0x0008a00001787983 */ /* 0x000f280000300a00 */
[----:B------:R-:W-:Y:S04]  /*37630*/  STL [R1+0x6e8], R111 ;  /* 0x0006e86f01007387 */ /* 0x000fe80000100800 */
[----:B------:R-:W4:Y:S04]  /*37640*/  LDL.LU.64 R122, [R1+0x8a8] ;  /* 0x0008a800017a7983 */ /* 0x000f280000300a00 */
[----:B--2---:R-:W-:Y:S04]  /*37650*/  STL [R1+0x6f4], R100 ;  /* 0x0006f46401007387 */ /* 0x004fe80000100800 */
[----:B------:R-:W2:Y:S01]  /*37660*/  LDL.LU.64 R112, [R1+0x8b0] ;  /* 0x0008b00001707983 */ /* 0x000ea20000300a00 */
[----:B-1----:R-:W-:-:S03]  /*37670*/  IMAD.MOV.U32 R2, RZ, RZ, R101 ;  /* 0x000000ffff027224 */ /* 0x002fc600078e0065 */
[----:B------:R-:W2:Y:S04]  /*37680*/  LDL.LU.64 R114, [R1+0x8b8] ;  /* 0x0008b80001727983 */ /* 0x000ea80000300a00 */
[----:B------:R3:W-:Y:S02]  /*37690*/  STL [R1+0x6f0], R2 ;  /* 0x0006f00201007387 */ /* 0x0007e40000100800 */
[----:B---3--:R-:W-:Y:S02]  /*376a0*/  IMAD.MOV.U32 R2, RZ, RZ, R103 ;  /* 0x000000ffff027224 */ /* 0x008fe400078e0067 */
[----:B------:R1:W-:Y:S04]  /*376b0*/  STL [R1+0x6fc], R102 ;  /* 0x0006fc6601007387 */ /* 0x0003e80000100800 */
[----:B------:R-:W-:Y:S04]  /*376c0*/  STL [R1+0x704], R116 ;  /* 0x0007047401007387 */ /* 0x000fe80000100800 */
[----:B------:R3:W-:Y:S04]  /*376d0*/  STL [R1+0x6f8], R2 ;  /* 0x0006f80201007387 */ /* 0x0007e80000100800 */
[----:B------:R-:W2:Y:S04]  /*376e0*/  LDL.LU.64 R100, [R1+0x8c0] ;  /* 0x0008c00001647983 */ /* 0x000ea80000300a00 */
[----:B------:R-:W-:Y:S04]  /*376f0*/  STL [R1+0x700], R117 ;  /* 0x0007007501007387 */ /* 0x000fe80000100800 */
[----:B------:R-:W-:Y:S04]  /*37700*/  STL [R1+0x70c], R118 ;  /* 0x00070c7601007387 */ /* 0x000fe80000100800 */
[----:B------:R-:W-:Y:S04]  /*37710*/  STL [R1+0x708], R119 ;  /* 0x0007087701007387 */ /* 0x000fe80000100800 */
[----:B-1----:R-:W2:Y:S04]  /*37720*/  LDL.LU.64 R102, [R1+0x8c8] ;  /* 0x0008c80001667983 */ /* 0x002ea80000300a00 */
[----:B----4-:R1:W-:Y:S04]  /*37730*/  STL [R1+0x714], R138 ;  /* 0x0007148a01007387 */ /* 0x0103e80000100800 */
[----:B------:R-:W4:Y:S01]  /*37740*/  LDL.LU.64 R136, [R1+0x8d0] ;  /* 0x0008d00001887983 */ /* 0x000f220000300a00 */
[----:B---3--:R-:W-:-:S05]  /*37750*/  IMAD.MOV.U32 R2, RZ, RZ, R139 ;  /* 0x000000ffff027224 */ /* 0x008fca00078e008b */
[----:B------:R3:W-:Y:S04]  /*37760*/  STL [R1+0x710], R2 ;  /* 0x0007100201007387 */ /* 0x0007e80000100800 */
[----:B------:R-:W-:Y:S04]  /*37770*/  STL [R1+0x71c], R128 ;  /* 0x00071c8001007387 */ /* 0x000fe80000100800 */
[----:B-1----:R-:W4:Y:S01]  /*37780*/  LDL.LU.64 R138, [R1+0x8d8] ;  /* 0x0008d800018a7983 */ /* 0x002f220000300a00 */
[----:B---3--:R-:W-:-:S05]  /*37790*/  IMAD.MOV.U32 R2, RZ, RZ, R129 ;  /* 0x000000ffff027224 */ /* 0x008fca00078e0081 */
[----:B------:R1:W-:Y:S04]  /*377a0*/  STL [R1+0x718], R2 ;  /* 0x0007180201007387 */ /* 0x0003e80000100800 */
[----:B------:R-:W-:Y:S04]  /*377b0*/  STL [R1+0x724], R124 ;  /* 0x0007247c01007387 */ /* 0x000fe80000100800 */
[----:B------:R-:W-:Y:S04]  /*377c0*/  STL [R1+0x720], R125 ;  /* 0x0007207d01007387 */ /* 0x000fe80000100800 */
[----:B------:R-:W-:Y:S04]  /*377d0*/  STL [R1+0x72c], R126 ;  /* 0x00072c7e01007387 */ /* 0x000fe80000100800 */
[----:B------:R-:W-:Y:S01]  /*377e0*/  STL [R1+0x728], R127 ;  /* 0x0007287f01007387 */ /* 0x000fe20000100800 */
[----:B-1----:R-:W-:-:S03]  /*377f0*/  IMAD.MOV.U32 R2, RZ, RZ, R131 ;  /* 0x000000ffff027224 */ /* 0x002fc600078e0083 */
[----:B------:R1:W-:Y:S04]  /*37800*/  STL [R1+0x734], R130 ;  /* 0x0007348201007387 */ /* 0x0003e80000100800 */
[----:B------:R-:W3:Y:S04]  /*37810*/  LDL.LU.64 R128, [R1+0x8e0] ;  /* 0x0008e00001807983 */ /* 0x000ee80000300a00 */
[----:B-1----:R-:W3:Y:S04]  /*37820*/  LDL.LU.64 R130, [R1+0x8e8] ;  /* 0x0008e80001827983 */ /* 0x002ee80000300a00 */
[----:B------:R1:W-:Y:S04]  /*37830*/  STL [R1+0x730], R2 ;  /* 0x0007300201007387 */ /* 0x0003e80000100800 */
[----:B------:R-:W-:Y:S01]  /*37840*/  STL [R1+0x73c], R146 ;  /* 0x00073c9201007387 */ /* 0x000fe20000100800 */
[----:B-1----:R-:W-:-:S03]  /*37850*/  IMAD.MOV.U32 R2, RZ, RZ, R147 ;  /* 0x000000ffff027224 */ /* 0x002fc600078e0093 */
[----:B------:R-:W-:Y:S04]  /*37860*/  STL [R1+0x744], R120 ;  /* 0x0007447801007387 */ /* 0x000fe80000100800 */
[----:B------:R1:W-:Y:S04]  /*37870*/  STL [R1+0x738], R2 ;  /* 0x0007380201007387 */ /* 0x0003e80000100800 */
[----:B------:R-:W-:Y:S01]  /*37880*/  STL [R1+0x74c], R122 ;  /* 0x00074c7a01007387 */ /* 0x000fe20000100800 */
[----:B-1----:R-:W-:-:S05]  /*37890*/  IMAD.MOV.U32 R2, RZ, RZ, R121 ;  /* 0x000000ffff027224 */ /* 0x002fca00078e0079 */
[----:B------:R1:W-:Y:S02]  /*378a0*/  STL [R1+0x740], R2 ;  /* 0x0007400201007387 */ /* 0x0003e40000100800 */
[----:B-1----:R-:W-:Y:S02]  /*378b0*/  IMAD.MOV.U32 R2, RZ, RZ, R123 ;  /* 0x000000ffff027224 */ /* 0x002fe400078e007b */
[----:B--2---:R-:W-:Y:S04]  /*378c0*/  STL [R1+0x754], R112 ;  /* 0x0007547001007387 */ /* 0x004fe80000100800 */
[----:B------:R1:W-:Y:S04]  /*378d0*/  STL [R1+0x748], R2 ;  /* 0x0007480201007387 */ /* 0x0003e80000100800 */
[----:B------:R-:W-:Y:S01]  /*378e0*/  STL [R1+0x75c], R114 ;  /* 0x00075c7201007387 */ /* 0x000fe20000100800 */
[----:B-1----:R-:W-:-:S05]  /*378f0*/  IMAD.MOV.U32 R2, RZ, RZ, R113 ;  /* 0x000000ffff027224 */ /* 0x002fca00078e0071 */
[----:B------:R1:W-:Y:S04]  /*37900*/  STL [R1+0x750], R2 ;  /* 0x0007500201007387 */ /* 0x0003e80000100800 */
[----:B------:R-:W2:Y:S04]  /*37910*/  LDL.64 R120, [R1+0x948] ;  /* 0x0009480001787983 */ /* 0x000ea80000100a00 */
[----:B------:R-:W2:Y:S01]  /*37920*/  LDL.64 R122, [R1+0x950] ;  /* 0x00095000017a7983 */ /* 0x000ea20000100a00 */
[----:B-1----:R-:W-:-:S05]  /*37930*/  IMAD.MOV.U32 R2, RZ, RZ, R115 ;  /* 0x000000ffff027224 */ /* 0x002fca00078e0073 */
[----:B------:R1:W-:Y:S04]  /*37940*/  STL [R1+0x758], R2 ;  /* 0x0007580201007387 */ /* 0x0003e80000100800 */
[----:B------:R1:W-:Y:S04]  /*37950*/  STL [R1+0x764], R100 ;  /* 0x0007646401007387 */ /* 0x0003e80000100800 */
[----:B------:R-:W2:Y:S01]  /*37960*/  LDL.64 R112, [R1+0x958] ;  /* 0x0009580001707983 */ /* 0x000ea20000100a00 */
[----:B-1----:R-:W-:-:S03]  /*37970*/  IMAD.MOV.U32 R2, RZ, RZ, R101 ;  /* 0x000000ffff027224 */ /* 0x002fc600078e0065 */
[----:B------:R-:W2:Y:S04]  /*37980*/  LDL.64 R114, [R1+0x960] ;  /* 0x0009600001727983 */ /* 0x000ea80000100a00 */
[----:B------:R1:W-:Y:S04]  /*37990*/  STL [R1+0x760], R2 ;  /* 0x0007600201007387 */ /* 0x0003e80000100800 */
[----:B------:R4:W-:Y:S04]  /*379a0*/  STL [R1+0x76c], R102 ;  /* 0x00076c6601007387 */ /* 0x0009e80000100800 */
[----:B------:R-:W2:Y:S01]  /*379b0*/  LDL.LU.64 R100, [R1+0x968] ;  /* 0x0009680001647983 */ /* 0x000ea20000300a00 */
[----:B-1----:R-:W-:-:S05]  /*379c0*/  IMAD.MOV.U32 R2, RZ, RZ, R103 ;  /* 0x000000ffff027224 */ /* 0x002fca00078e0067 */
[----:B------:R1:W-:Y:S04]  /*379d0*/  STL [R1+0x768], R2 ;  /* 0x0007680201007387 */ /* 0x0003e80000100800 */
[----:B----4-:R-:W-:Y:S04]  /*379e0*/  STL [R1+0x774], R136 ;  /* 0x0007748801007387 */ /* 0x010fe80000100800 */
[----:B------:R-:W4:Y:S01]  /*379f0*/  LDL.LU.64 R102, [R1+0x970] ;  /* 0x0009700001667983 */ /* 0x000f220000300a00 */
        /* <DEDUP_REMOVED lines=8> */
[----:B------:R-:W-:Y:S01]  /*37a80*/  STL [R1+0x788], R151 ;  /* 0x0007889701007387 */ /* 0x000fe20000100800 */
[----:B---3--:R-:W-:-:S03]  /*37a90*/  IMAD.MOV.U32 R2, RZ, RZ, R129 ;  /* 0x000000ffff027224 */ /* 0x008fc600078e0081 */
[----:B------:R-:W-:Y:S04]  /*37aa0*/  STL [R1+0x794], R128 ;  /* 0x0007948001007387 */ /* 0x000fe80000100800 */
[----:B------:R-:W-:Y:S04]  /*37ab0*/  STL [R1+0x79c], R130 ;  /* 0x00079c8201007387 */ /* 0x000fe80000100800 */
[----:B------:R1:W-:Y:S04]  /*37ac0*/  STL [R1+0x790], R2 ;  /* 0x0007900201007387 */ /* 0x0003e80000100800 */
[----:B------:R-:W-:Y:S01]  /*37ad0*/  STL [R1+0x7a4], R156 ;  /* 0x0007a49c01007387 */ /* 0x000fe20000100800 */
[----:B-1----:R-:W-:-:S05]  /*37ae0*/  IMAD.MOV.U32 R2, RZ, RZ, R131 ;  /* 0x000000ffff027224 */ /* 0x002fca00078e0083 */
[----:B------:R2:W-:Y:S04]  /*37af0*/  STL [R1+0x798], R2 ;  /* 0x0007980201007387 */ /* 0x0005e80000100800 */
[----:B------:R-:W-:Y:S04]  /*37b00*/  STL [R1+0x7a0], R157 ;  /* 0x0007a09d01007387 */ /* 0x000fe80000100800 */
[----:B------:R-:W-:Y:S04]  /*37b10*/  STL [R1+0x7ac], R158 ;  /* 0x0007ac9e01007387 */ /* 0x000fe80000100800 */
[----:B------:R-:W-:Y:S04]  /*37b20*/  STL [R1+0x7a8], R159 ;  /* 0x0007a89f01007387 */ /* 0x000fe80000100800 */
[----:B------:R-:W-:Y:S04]  /*37b30*/  STL [R1+0x7b4], R160 ;  /* 0x0007b4a001007387 */ /* 0x000fe80000100800 */
[----:B------:R-:W-:Y:S04]  /*37b40*/  STL [R1+0x7b0], R161 ;  /* 0x0007b0a101007387 */ /* 0x000fe80000100800 */
[----:B------:R-:W-:Y:S04]  /*37b50*/  STL [R1+0x7bc], R162 ;  /* 0x0007bca201007387 */ /* 0x000fe80000100800 */
[----:B------:R-:W-:Y:S01]  /*37b60*/  STL [R1+0x7b8], R163 ;  /* 0x0007b8a301007387 */ /* 0x000fe20000100800 */
[----:B--2---:R-:W-:-:S03]  /*37b70*/  IMAD.MOV.U32 R2, RZ, RZ, R121 ;  /* 0x000000ffff027224 */ /* 0x004fc600078e0079 */
[----:B------:R-:W-:Y:S04]  /*37b80*/  STL [R1+0x7c4], R120 ;  /* 0x0007c47801007387 */ /* 0x000fe80000100800 */
        /* <DEDUP_REMOVED lines=8> */
[----:B------:R-:W2:Y:S01]  /*37c10*/  LDL.LU.64 R130, [R1+0x978] ;  /* 0x0009780001827983 */ /* 0x000ea20000300a00 */
[----:B-1----:R-:W-:-:S05]  /*37c20*/  IMAD.MOV.U32 R2, RZ, RZ, R115 ;  /* 0x000000ffff027224 */ /* 0x002fca00078e0073 */
[----:B------:R1:W-:Y:S04]  /*37c30*/  STL [R1+0x7d8], R2 ;  /* 0x0007d80201007387 */ /* 0x0003e80000100800 */
[----:B------:R-:W-:Y:S01]  /*37c40*/  STL [R1+0x7e4], R100 ;  /* 0x0007e46401007387 */ /* 0x000fe20000100800 */
[----:B-1----:R-:W-:-:S03]  /*37c50*/  IMAD.MOV.U32 R2, RZ, RZ, R101 ;  /* 0x000000ffff027224 */ /* 0x002fc600078e0065 */
[----:B----4-:R-:W-:Y:S04]  /*37c60*/  STL [R1+0x7ec], R102 ;  /* 0x0007ec6601007387 */ /* 0x010fe80000100800 */
[----:B------:R1:W-:Y:S04]  /*37c70*/  STL [R1+0x7e0], R2 ;  /* 0x0007e00201007387 */ /* 0x0003e80000100800 */
[----:B------:R-:W3:Y:S01]  /*37c80*/  LDL.LU.64 R120, [R1+0x980] ;  /* 0x0009800001787983 */ /* 0x000ee20000300a00 */
[----:B-1----:R-:W-:-:S03]  /*37c90*/  IMAD.MOV.U32 R2, RZ, RZ, R103 ;  /* 0x000000ffff027224 */ /* 0x002fc600078e0067 */
[----:B------:R-:W-:Y:S04]  /*37ca0*/  STL [R1+0x7f4], R176 ;  /* 0x0007f4b001007387 */ /* 0x000fe80000100800 */
[----:B------:R1:W-:Y:S04]  /*37cb0*/  STL [R1+0x7e8], R2 ;  /* 0x0007e80201007387 */ /* 0x0003e80000100800 */
[----:B------:R-:W-:Y:S04]  /*37cc0*/  STL [R1+0x7f0], R177 ;  /* 0x0007f0b101007387 */ /* 0x000fe80000100800 */
[----:B------:R-:W4:Y:S04]  /*37cd0*/  LDL.LU.64 R122, [R1+0x988] ;  /* 0x00098800017a7983 */ /* 0x000f280000300a00 */
[----:B------:R-:W-:Y:S04]  /*37ce0*/  STL [R1+0x7fc], R178 ;  /* 0x0007fcb201007387 */ /* 0x000fe80000100800 */
[----:B------:R-:W-:Y:S04]  /*37cf0*/  STL [R1+0x7f8], R179 ;  /* 0x0007f8b301007387 */ /* 0x000fe80000100800 */
        /* <DEDUP_REMOVED lines=16> */
[----:B------:R-:W4:Y:S04]  /*37e00*/  LDL.LU.64 R76, [R1+0x9b0] ;  /* 0x0009b000014c7983 */ /* 0x000f280000300a00 */
[----:B------:R-:W-:Y:S04]  /*37e10*/  STL [R1+0x834], R192 ;  /* 0x000834c001007387 */ /* 0x000fe80000100800 */
[----:B------:R-:W-:Y:S04]  /*37e20*/  STL [R1+0x830], R193 ;  /* 0x000830c101007387 */ /* 0x000fe80000100800 */
[----:B------:R-:W4:Y:S04]  /*37e30*/  LDL.LU.64 R78, [R1+0x9b8] ;  /* 0x0009b800014e7983 */ /* 0x000f280000300a00 */
[----:B--2---:R-:W-:Y:S04]  /*37e40*/  STL [R1+0x83c], R130 ;  /* 0x00083c8201007387 */ /* 0x004fe80000100800 */
[----:B------:R-:W2:Y:S01]  /*37e50*/  LDL.LU.64 R168, [R1+0x9c0] ;  /* 0x0009c00001a87983 */ /* 0x000ea20000300a00 */
[----:B-1----:R-:W-:-:S03]  /*37e60*/  IMAD.MOV.U32 R2, RZ, RZ, R131 ;  /* 0x000000ffff027224 */ /* 0x002fc600078e0083 */
[----:B------:R-:W2:Y:S04]  /*37e70*/  LDL.LU.64 R170, [R1+0x9c8] ;  /* 0x0009c80001aa7983 */ /* 0x000ea80000300a00 */
[----:B------:R1:W-:Y:S04]  /*37e80*/  STL [R1+0x838], R2 ;  /* 0x0008380201007387 */ /* 0x0003e80000100800 */
[----:B---3--:R-:W-:Y:S04]  /*37e90*/  STL [R1+0x844], R120 ;  /* 0x0008447801007387 */ /* 0x008fe80000100800 */
[----:B------:R-:W3:Y:S01]  /*37ea0*/  LDL.LU.64 R144, [R1+0x9d0] ;  /* 0x0009d00001907983 */ /* 0x000ee20000300a00 */
[----:B-1----:R-:W-:-:S03]  /*37eb0*/  IMAD.MOV.U32 R2, RZ, RZ, R121 ;  /* 0x000000ffff027224 */ /* 0x002fc600078e0079 */
[----:B------:R-:W3:Y:S04]  /*37ec0*/  LDL.LU.64 R146, [R1+0x9d8] ;  /* 0x0009d80001927983 */ /* 0x000ee80000300a00 */
[----:B------:R1:W-:Y:S04]  /*37ed0*/  STL [R1+0x840], R2 ;  /* 0x0008400201007387 */ /* 0x0003e80000100800 */
[----:B----4-:R-:W-:Y:S04]  /*37ee0*/  STL [R1+0x84c], R122 ;  /* 0x00084c7a01007387 */ /* 0x010fe80000100800 */
[----:B------:R-:W4:Y:S01]  /*37ef0*/  LDL.LU.64 R136, [R1+0x9e0] ;  /* 0x0009e00001887983 */ /* 0x000f220000300a00 */
[----:B-1----:R-:W-:-:S03]  /*37f00*/  IMAD.MOV.U32 R2, RZ, RZ, R123 ;  /* 0x000000ffff027224 */ /* 0x002fc600078e007b */
[----:B------:R-:W4:Y:S04]  /*37f10*/  LDL.LU.64 R138, [R1+0x9e8] ;  /* 0x0009e800018a7983 */ /* 0x000f280000300a00 */
[----:B------:R1:W-:Y:S04]  /*37f20*/  STL [R1+0x848], R2 ;  /* 0x0008480201007387 */ /* 0x0003e80000100800 */
[----:B------:R-:W-:Y:S04]  /*37f30*/  STL [R1+0x854], R112 ;  /* 0x0008547001007387 */ /* 0x000fe80000100800 */
        /* <DEDUP_REMOVED lines=9> */
[----:B------:R1:W-:Y:S04]  /*37fd0*/  STL [R1+0x864], R100 ;  /* 0x0008646401007387 */ /* 0x0003e80000100800 */
[----:B------:R-:W4:Y:S01]  /*37fe0*/  LDL.LU.64 R112, [R1+0xa10] ;  /* 0x000a100001707983 */ /* 0x000f220000300a00 */
[----:B-1----:R-:W-:-:S03]  /*37ff0*/  IMAD.MOV.U32 R2, RZ, RZ, R101 ;  /* 0x000000ffff027224 */ /* 0x002fc600078e0065 */
[----:B------:R-:W4:Y:S04]  /*38000*/  LDL.LU.64 R114, [R1+0xa18] ;  /* 0x000a180001727983 */ /* 0x000f280000300a00 */
[----:B------:R1:W-:Y:S04]  /*38010*/  STL [R1+0x860], R2 ;  /* 0x0008600201007387 */ /* 0x0003e80000100800 */
        /* <DEDUP_REMOVED lines=10> */
[----:B------:R-:W1:Y:S01]  /*380c0*/  S2R R194, SR_TID.X ;  /* 0x0000000000c27919 */ /* 0x000e620000002100 */
[----:B------:R-:W-:-:S04]  /*380d0*/  SHF.R.S32.HI R3, RZ, 0x1f, R0 ;  /* 0x0000001fff037819 */ /* 0x000fc80000011400 */
[----:B------:R-:W-:Y:S01]  /*380e0*/  LEA.HI R3, R3, R0, RZ, 0x7 ;  /* 0x0000000003037211 */ /* 0x000fe200078f38ff */
[C---:B-1----:R-:W-:Y:S02]  /*380f0*/  IMAD.SHL.U32 R0, R194.reuse, 0x80, RZ ;  /* 0x00000080c2007824 */ /* 0x042fe400078e00ff */
[----:B------:R-:W-:-:S03]  /*38100*/  IMAD.SHL.U32 R5, R194, 0x2, RZ ;  /* 0x00000002c2057824 */ /* 0x000fc600078e00ff */
[----:B------:R-:W-:Y:S02]  /*38110*/  LOP3.LUT R0, R0, 0x3000, RZ, 0xc0, !PT ;  /* 0x0000300000007812 */ /* 0x000fe400078ec0ff */
[C---:B------:R-:W-:Y:S02]  /*38120*/  LOP3.LUT R7, R194.reuse, 0x3, RZ, 0xc0, !PT ;  /* 0x00000003c2077812 */ /* 0x040fe400078ec0ff */
[----:B------:R-:W-:-:S05]  /*38130*/  LOP3.LUT R6, R194, 0x1c, RZ, 0xc0, !PT ;  /* 0x0000001cc2067812 */ /* 0x000fca00078ec0ff */
[----:B------:R-:W-:Y:S01]  /*38140*/  IMAD R9, R7, 0x120, R6 ;  /* 0x0000012007097824 */ /* 0x000fe200078e0206 */
[----:B--2---:R-:W-:Y:S04]  /*38150*/  STL [R1+0x884], R168 ;  /* 0x000884a801007387 */ /* 0x004fe80000100800 */
[----:B------:R1:W-:Y:S04]  /*38160*/  STL [R1+0x878], R2 ;  /* 0x0008780201007387 */ /* 0x0003e80000100800 */
[----:B------:R-:W-:Y:S01]  /*38170*/  STL [R1+0x88c], R170 ;  /* 0x00088caa01007387 */ /* 0x000fe20000100800 */
[----:B-1----:R-:W-:-:S05]  /*38180*/  IMAD.MOV.U32 R2, RZ, RZ, R169 ;  /* 0x000000ffff027224 */ /* 0x002fca00078e00a9 */
[----:B------:R1:W-:Y:S02]  /*38190*/  STL [R1+0x880], R2 ;  /* 0x0008800201007387 */ /* 0x0003e40000100800 */
[----:B-1----:R-:W-:Y:S02]  /*381a0*/  IMAD.MOV.U32 R2, RZ, RZ, R171 ;  /* 0x000000ffff027224 */ /* 0x002fe400078e00ab */
[----:B---3--:R-:W-:Y:S04]  /*381b0*/  STL [R1+0x894], R144 ;  /* 0x0008949001007387 */ /* 0x008fe80000100800 */
[----:B------:R1:W-:Y:S04]  /*381c0*/  STL [R1+0x888], R2 ;  /* 0x0008880201007387 */ /* 0x0003e80000100800 */
[----:B------:R-:W-:Y:S01]  /*381d0*/  STL [R1+0x89c], R146 ;  /* 0x00089c9201007387 */ /* 0x000fe20000100800 */
[----:B-1----:R-:W-:-:S05]  /*381e0*/  IMAD.MOV.U32 R2, RZ, RZ, R145 ;  /* 0x000000ffff027224 */ /* 0x002fca00078e0091 */
[----:B------:R1:W-:Y:S04]  /*381f0*/  STL [R1+0x890], R2 ;  /* 0x0008900201007387 */ /* 0x0003e80000100800 */
[----:B----4-:R-:W-:Y:S01]  /*38200*/  STL [R1+0x8a4], R136 ;  /* 0x0008a48801007387 */ /* 0x010fe20000100800 */
        /* <DEDUP_REMOVED lines=25> */
[----:B------:R1:W-:Y:S02]  /*383a0*/  STL [R1+0x8d8], R2 ;  /* 0x0008d80201007387 */ /* 0x0003e40000100800 */
[----:B-1----:R-:W-:-:S05]  /*383b0*/  IMAD.MOV.U32 R2, RZ, RZ, R101 ;  /* 0x000000ffff027224 */ /* 0x002fca00078e0065 */
[----:B------:R1:W-:Y:S04]  /*383c0*/  STL [R1+0x8e0], R2 ;  /* 0x0008e00201007387 */ /* 0x0003e80000100800 */
[----:B------:R-:W-:Y:S01]  /*383d0*/  STL [R1+0x8ec], R102 ;  /* 0x0008ec6601007387 */ /* 0x000fe20000100800 */
[----:B-1----:R-:W-:-:S05]  /*383e0*/  IMAD.MOV.U32 R2, RZ, RZ, R103 ;  /* 0x000000ffff027224 */ /* 0x002fca00078e0067 */
[----:B------:R1:W-:Y:S02]  /*383f0*/  STL [R1+0x8e8], R2 ;  /* 0x0008e80201007387 */ /* 0x0003e40000100800 */
[----:B-1----:R-:W-:-:S05]  /*38400*/  LOP3.LUT R2, R194, 0x7, RZ, 0xc0, !PT ;  /* 0x00000007c2027812 */ /* 0x002fca00078ec0ff */
[C---:B------:R-:W-:Y:S02]  /*38410*/  IMAD.SHL.U32 R4, R2.reuse, 0x10, RZ ;  /* 0x0000001002047824 */ /* 0x040fe400078e00ff */
[----:B------:R-:W-:-:S03]  /*38420*/  IMAD R2, R2, 0x200, R0 ;  /* 0x0000020002027824 */ /* 0x000fc600078e0200 */
[----:B------:R-:W-:-:S05]  /*38430*/  LOP3.LUT R0, R4, 0x30, R5, 0x78, !PT ;  /* 0x0000003004007812 */ /* 0x000fca00078e7805 */
[----:B------:R-:W-:Y:S01]  /*38440*/  IMAD.IADD R8, R2, 0x1, R0 ;  /* 0x0000000102087824 */ /* 0x000fe200078e0200 */
[----:B------:R-:W-:-:S04]  /*38450*/  LOP3.LUT R0, R9, 0x40, RZ, 0x3c, !PT ;  /* 0x0000004009007812 */ /* 0x000fc800078e3cff */
[----:B------:R-:W-:Y:S01]  /*38460*/  LOP3.LUT R0, R8, 0x40, RZ, 0x3c, !PT ;  /* 0x0000004008007812 */ /* 0x000fe200078e3cff */
[----:B------:R1:W-:Y:S04]  /*38470*/  STL [R1+0x94c], R8 ;  /* 0x00094c0801007387 */ /* 0x0003e80000100800 */
[----:B------:R1:W-:Y:S01]  /*38480*/  STL [R1+0x954], R0 ;  /* 0x0009540001007387 */ /* 0x0003e20000100800 */
[----:B------:R-:W-:Y:S01]  /*38490*/  SHF.R.S32.HI R3, RZ, 0x7, R3 ;  /* 0x00000007ff037819 */ /* 0x000fe20000011403 */
[----:B------:R-:W-:Y:S01]  /*384a0*/  USHF.R.S32.HI UR9, URZ, 0x1f, UR5 ;  /* 0x0000001f3f097899 */ /* 0x000fe20008011405 */
[C---:B------:R-:W-:Y:S01]  /*384b0*/  LOP3.LUT R2, R9.reuse, 0x20, RZ, 0x3c, !PT ;  /* 0x0000002009027812 */ /* 0x040fe200078e3cff */
[----:B------:R-:W-:Y:S01]  /*384c0*/  USHF.R.S32.HI UR10, URZ, 0x1f, UR6 ;  /* 0x0000001f3f0a7899 */ /* 0x000fe20008011406 */
        /* <DEDUP_REMOVED lines=64> */
[----:B------:R-:W-:-:S02]  /*388d0*/  LOP3.LUT R9, R9, 0x60, RZ, 0x3c, !PT ;  /* 0x0000006009097812 */ /* 0x000fc400078e3cff */
[----:B------:R-:W-:Y:S01]  /*388e0*/  IADD3 R2, R3, -0x5, RZ ;  /* 0xfffffffb03027810 */ /* 0x000fe20007ffe0ff */
[----:B------:R-:W-:Y:S02]  /*388f0*/  UIADD3 UR7, UR4, -0x280, URZ ;  /* 0xfffffd8004077890 */ /* 0x000fe4000fffe03f */
[----:B------:R-:W-:Y:S02]  /*38900*/  USHF.L.U32 UR14, UR5, 0x2, URZ ;  /* 0x00000002050e7899 */ /* 0x000fe4000800063f */
[----:B------:R-:W-:Y:S02]  /*38910*/  USHF.L.U64.HI UR9, UR5, 0x2, UR9 ;  /* 0x0000000205097899 */ /* 0x000fe40008010209 */
[----:B------:R-:W-:Y:S02]  /*38920*/  USHF.L.U32 UR11, UR6, 0x2, URZ ;  /* 0x00000002060b7899 */ /* 0x000fe4000800063f */
[----:B------:R-:W-:Y:S02]  /*38930*/  UMOV UR4, URZ ;  /* 0x0000003f00047c82 */ /* 0x000fe40008000000 */
[----:B------:R-:W-:-:S02]  /*38940*/  UMOV UR8, 0x4 ;  /* 0x0000000400087882 */ /* 0x000fc40000000000 */
[----:B------:R-:W-:Y:S02]  /*38950*/  USHF.L.U64.HI UR10, UR6, 0x2, UR10 ;  /* 0x00000002060a7899 */ /* 0x000fe4000801020a */
[----:B-1----:R-:W-:Y:S02]  /*38960*/  UMOV UR5, 0xffffffff ;  /* 0xffffffff00057882 */ /* 0x002fe40000000000 */
.L_x_1:
[----:B------:R-:W2:Y:S01]  /*38970*/  LDL R8, [R1+0x94c] ;  /* 0x00094c0001087983 */ /* 0x000ea20000100800 */
[----:B------:R-:W-:Y:S01]  /*38980*/  UIADD3 UR5, UR5, 0x1, URZ ;  /* 0x0000000105057890 */ /* 0x000fe2000fffe03f */
[----:B------:R-:W-:-:S04]  /*38990*/  DEPBAR.LE SB0, 0x8 ;  /* 0x000082000000791a */ /* 0x000fc80000000000 */
[----:B------:R-:W3:Y:S01]  /*389a0*/  LDL R188, [R1+0x954] ;  /* 0x0009540001bc7983 */ /* 0x000ee20000100800 */
[----:B------:R-:W-:-:S03]  /*389b0*/  UISETP.GT.AND UP0, UPT, UR5, 0x4, UPT ;  /* 0x000000040500788c */ /* 0x000fc6000bf04270 */
[----:B------:R-:W1:Y:S01]  /*389c0*/  S2R R10, SR_TID.X ;  /* 0x00000000000a7919 */ /* 0x000e620000002100 */
[----:B------:R-:W-:-:S03]  /*389d0*/  USEL UR5, UR5, URZ, !UP0 ;  /* 0x0000003f05057287 */ /* 0x000fc6000c000000 */
[----:B------:R-:W4:Y:S03]  /*389e0*/  S2R R11, SR_TID.X ;  /* 0x00000000000b7919 */ /* 0x000f260000002100 */
[----:B------:R-:W-:Y:S02]  /*389f0*/  IMAD.U32 R0, RZ, RZ, UR5 ;  /* 0x00000005ff007e24 */ /* 0x000fe4000f8e00ff */
[----:B------:R-:W-:Y:S02]  /*38a00*/  IMAD.U32 R2, RZ, RZ, UR5 ;  /* 0x00000005ff027e24 */ /* 0x000fe4000f8e00ff */
[----:B------:R-:W-:Y:S02]  /*38a10*/  IMAD.U32 R192, RZ, RZ, UR5 ;  /* 0x00000005ffc07e24 */ /* 0x000fe4000f8e00ff */
[----:B------:R-:W-:Y:S01]  /*38a20*/  IMAD.U32 R193, RZ, RZ, UR5 ;  /* 0x00000005ffc17e24 */ /* 0x000fe2000f8e00ff */
[----:B-1----:R-:W-:-:S02]  /*38a30*/  LOP3.LUT R9, R10, 0x1c, RZ, 0xc0, !PT ;  /* 0x0000001c0a097812 */ /* 0x002fc400078ec0ff */
[C---:B------:R-:W-:Y:S02]  /*38a40*/  LOP3.LUT R3, R10.reuse, 0x3, RZ, 0xc0, !PT ;  /* 0x000000030a037812 */ /* 0x040fe400078ec0ff */
[C---:B------:R-:W-:Y:S02]  /*38a50*/  LOP3.LUT R28, R10.reuse, 0x1c, RZ, 0xc0, !PT ;  /* 0x0000001c0a1c7812 */ /* 0x040fe400078ec0ff */
[----:B------:R-:W-:Y:S01]  /*38a60*/  LOP3.LUT R10, R10, 0x3, RZ, 0xc0, !PT ;  /* 0x000000030a0a7812 */ /* 0x000fe200078ec0ff */
[----:B------:R-:W-:Y:S01]  /*38a70*/  IMAD R3, R3, 0x120, R9 ;  /* 0x0000012003037824 */ /* 0x000fe200078e0209 */
[----:B----4-:R-:W-:-:S03]  /*38a80*/  LOP3.LUT R9, R11, 0x3, RZ, 0xc0, !PT ;  /* 0x000000030b097812 */ /* 0x010fc600078ec0ff */
[----:B------:R-:W-:Y:S01]  /*38a90*/  IMAD R10, R10, 0x120, R28 ;  /* 0x000001200a0a7824 */ /* 0x000fe200078e021c */
[----:B------:R-:W-:Y:S02]  /*38aa0*/  LOP3.LUT R28, R11, 0x1c, RZ, 0xc0, !PT ;  /* 0x0000001c0b1c7812 */ /* 0x000fe400078ec0ff */
[----:B------:R-:W-:Y:S01]  /*38ab0*/  LOP3.LUT R3, R3, 0x20, RZ, 0x3c, !PT ;  /* 0x0000002003037812 */ /* 0x000fe200078e3cff */
[----:B------:R-:W-:Y:S01]  /*38ac0*/  IMAD R0, R0, 0x8000, R10 ;  /* 0x0000800000007824 */ /* 0x000fe200078e020a */
[----:B------:R-:W-:Y:S01]  /*38ad0*/  BAR.SYNC.DEFER_BLOCKING 0x0 ;  /* 0x0000000000007b1d */ /* 0x000fe20000010000 */
[C---:B------:R-:W-:Y:S02]  /*38ae0*/  LOP3.LUT R10, R11.reuse, 0x1c, RZ, 0xc0, !PT ;  /* 0x0000001c0b0a7812 */ /* 0x040fe400078ec0ff */
[----:B------:R-:W-:Y:S01]  /*38af0*/  LOP3.LUT R11, R11, 0x3, RZ, 0xc0, !PT ;  /* 0x000000030b0b7812 */ /* 0x000fe200078ec0ff */
[----:B------:R-:W-:Y:S02]  /*38b00*/  IMAD R2, R2, 0x8000, R3 ;  /* 0x0000800002027824 */ /* 0x000fe400078e0203 */
[----:B------:R-:W-:-:S02]  /*38b10*/  IMAD R9, R9, 0x120, R10 ;  /* 0x0000012009097824 */ /* 0x000fc400078e020a */
[----:B------:R-:W-:Y:S02]  /*38b20*/  IMAD R11, R11, 0x120, R28 ;  /* 0x000001200b0b7824 */ /* 0x000fe400078e021c */
[----:B------:R-:W-:Y:S01]  /*38b30*/  IMAD.U32 R3, RZ, RZ, UR5 ;  /* 0x00000005ff037e24 */ /* 0x000fe2000f8e00ff */
[----:B------:R-:W-:Y:S02]  /*38b40*/  LOP3.LUT R9, R9, 0x60, RZ, 0x3c, !PT ;  /* 0x0000006009097812 */ /* 0x000fe400078e3cff */
[----:B------:R-:W-:-:S03]  /*38b50*/  LOP3.LUT R11, R11, 0x40, RZ, 0x3c, !PT ;  /* 0x000000400b0b7812 */ /* 0x000fc600078e3cff */
[----:B------:R-:W-:Y:S02]  /*38b60*/  IMAD R192, R192, 0x8000, R9 ;  /* 0x00008000c0c07824 */ /* 0x000fe400078e0209 */
[----:B------:R-:W-:Y:S01]  /*38b70*/  IMAD R3, R3, 0x8000, R11 ;  /* 0x0000800003037824 */ /* 0x000fe200078e020b */
[----:B------:R-:W-:Y:S04]  /*38b80*/  LDS R156, [R0+0xa0080] ;  /* 0x0a008000009c7984 */ /* 0x000fe80000000800 */
        /* <DEDUP_REMOVED lines=14> */
[----:B------:R-:W-:Y:S01]  /*38c70*/  LDS R163, [R192+0xa0400] ;  /* 0x0a040000c0a37984 */ /* 0x000fe20000000800 */
[----:B------:R-:W-:-:S02]  /*38c80*/  IMAD.U32 R194, RZ, RZ, UR5 ;  /* 0x00000005ffc27e24 */ /* 0x000fc4000f8e00ff */
[----:B--2---:R-:W-:-:S05]  /*38c90*/  IMAD R193, R193, 0x20000, R8 ;  /* 0x00020000c1c17824 */ /* 0x004fca00078e0208 */
[----:B------:R-:W1:Y:S04]  /*38ca0*/  LDSM.16.M88.4 R28, [R193] ;  /* 0x00000000c11c783b */ /* 0x000e680000000200 */
[----:B------:R-:W2:Y:S04]  /*38cb0*/  LDSM.16.M88.4 R8, [R193+0x4000] ;  /* 0x00400000c108783b */ /* 0x000ea80000000200 */
[----:B------:R-:W4:Y:S04]  /*38cc0*/  LDSM.16.M88.4 R108, [R193+0x8000] ;  /* 0x00800000c16c783b */ /* 0x000f280000000200 */
[----:B------:R-:W3:Y:S04]  /*38cd0*/  LDSM.16.M88.4 R96, [R193+0xc000] ;  /* 0x00c00000c160783b */ /* 0x000ee80000000200 */
[----:B------:R-:W3:Y:S01]  /*38ce0*/  LDSM.16.M88.4 R72, [R193+0x10000] ;  /* 0x01000000c148783b */ /* 0x000ee20000000200 */
[----:B-1----:R-:W-:Y:S03]  /*38cf0*/  HMMA.1688.F32.TF32 R176, R56, R28, R76 ;  /* 0x0000001c38b0723c */ /* 0x002fe6000008104c */
[----:B------:R-:W-:Y:S05]  /*38d00*/  LDSM.16.M88.4 R76, [R193+0x18000] ;  /* 0x01800000c14c783b */ /* 0x000fea0000000200 */
[-C--:B--2---:R-:W-:Y:S01]  /*38d10*/  HMMA.1688.F32.TF32 R116, R156, R8.reuse, R104 ;  /* 0x000000089c74723c */ /* 0x084fe20000081068 */
[----:B------:R-:W1:Y:S07]  /*38d20*/  LDSM.16.M88.4 R104, [R193+0x14000] ;  /* 0x01400000c168783b */ /* 0x000e6e0000000200 */
[-C--:B------:R-:W-:Y:S01]  /*38d30*/  HMMA.1688.F32.TF32 R124, R180, R8.reuse, R88 ;  /* 0x00000008b47c723c */ /* 0x080fe20000081058 */
[----:B------:R-:W2:Y:S07]  /*38d40*/  LDSM.16.M88.4 R88, [R193+0x1c000] ;  /* 0x01c00000c158783b */ /* 0x000eae0000000200 */
[C---:B------:R-:W-:Y:S08]  /*38d50*/  HMMA.1688.F32.TF32 R168, R56.reuse, R8, R168 ;  /* 0x0000000838a8723c */ /* 0x040ff000000810a8 */
[C---:B----4-:R-:W-:Y:S08]  /*38d60*/  HMMA.1688.F32.TF32 R144, R56.reuse, R108, R144 ;  /* 0x0000006c3890723c */ /* 0x050ff00000081090 */
[C---:B---3--:R-:W-:Y:S08]  /*38d70*/  HMMA.1688.F32.TF32 R136, R56.reuse, R96, R136 ;  /* 0x000000603888723c */ /* 0x048ff00000081088 */
[C---:B------:R-:W-:Y:S08]  /*38d80*/  HMMA.1688.F32.TF32 R128, R56.reuse, R72, R128 ;  /* 0x000000483880723c */ /* 0x040ff00000081080 */
[C---:B-1----:R-:W-:Y:S08]  /*38d90*/  HMMA.1688.F32.TF32 R120, R56.reuse, R104, R120 ;  /* 0x000000683878723c */ /* 0x042ff00000081078 */
[----:B------:R-:W-:Y:S08]  /*38da0*/  HMMA.1688.F32.TF32 R112, R56, R76, R112 ;  /* 0x0000004c3870723c */ /* 0x000ff00000081070 */
[-C--:B------:R-:W-:Y:S08]  /*38db0*/  HMMA.1688.F32.TF32 R92, R180, R28.reuse, R92 ;  /* 0x0000001cb45c723c */ /* 0x080ff0000008105c */
[----:B------:R-:W-:Y:S01]  /*38dc0*/  HMMA.1688.F32.TF32 R148, R156, R28, R172 ;  /* 0x0000001c9c94723c */ /* 0x000fe200000810ac */
[----:B------:R-:W-:Y:S04]  /*38dd0*/  LDS R172, [R3+0xa0800] ;  /* 0x0a08000003ac7984 */ /* 0x000fe80000000800 */
[----:B------:R-:W-:Y:S03]  /*38de0*/  LDS R174, [R3+0xa0c00] ;  /* 0x0a0c000003ae7984 */ /* 0x000fe60000000800 */
[C---:B------:R-:W-:Y:S01]  /*38df0*/  HMMA.1688.F32.TF32 R152, R180.reuse, R108, R152 ;  /* 0x0000006cb498723c */ /* 0x040fe20000081098 */
[----:B------:R-:W-:Y:S04]  /*38e00*/  LDS R173, [R192+0xa0800] ;  /* 0x0a080000c0ad7984 */ /* 0x000fe80000000800 */
[----:B------:R-:W-:Y:S03]  /*38e10*/  LDS R175, [R192+0xa0c00] ;  /* 0x0a0c0000c0af7984 */ /* 0x000fe60000000800 */
[C---:B------:R-:W-:Y:S08]  /*38e20*/  HMMA.1688.F32.TF32 R140, R180.reuse, R96, R140 ;  /* 0x00000060b48c723c */ /* 0x040ff0000008108c */
[C---:B------:R-:W-:Y:S08]  /*38e30*/  HMMA.1688.F32.TF32 R60, R180.reuse, R72, R60 ;  /* 0x00000048b43c723c */ /* 0x040ff0000008103c */
[C---:B------:R-:W-:Y:S08]  /*38e40*/  HMMA.1688.F32.TF32 R40, R180.reuse, R104, R40 ;  /* 0x00000068b428723c */ /* 0x040ff00000081028 */
[C---:B------:R-:W-:Y:S08]  /*38e50*/  HMMA.1688.F32.TF32 R52, R180.reuse, R76, R52 ;  /* 0x0000004cb434723c */ /* 0x040ff00000081034 */
[----:B--2---:R-:W-:Y:S01]  /*38e60*/  HMMA.1688.F32.TF32 R44, R180, R88, R44 ;  /* 0x00000058b42c723c */ /* 0x004fe2000008102c */
[----:B------:R-:W-:Y:S04]  /*38e70*/  LDS R180, [R0+0xa0800] ;  /* 0x0a08000000b47984 */ /* 0x000fe80000000800 */
[----:B------:R-:W-:Y:S03]  /*38e80*/  LDS R182, [R0+0xa0c00] ;  /* 0x0a0c000000b67984 */ /* 0x000fe60000000800 */
[C---:B------:R-:W-:Y:S01]  /*38e90*/  HMMA.1688.F32.TF32 R36, R156.reuse, R108, R36 ;  /* 0x0000006c9c24723c */ /* 0x040fe20000081024 */
[----:B------:R-:W-:Y:S04]  /*38ea0*/  LDS R181, [R2+0xa0800] ;  /* 0x0a08000002b57984 */ /* 0x000fe80000000800 */
[----:B------:R-:W1:Y:S03]  /*38eb0*/  LDS R183, [R2+0xa0c00] ;  /* 0x0a0c000002b77984 */ /* 0x000e660000000800 */
[C---:B------:R-:W-:Y:S08]  /*38ec0*/  HMMA.1688.F32.TF32 R32, R156.reuse, R96, R32 ;  /* 0x000000609c20723c */ /* 0x040ff00000081020 */
[C---:B------:R-:W-:Y:S08]  /*38ed0*/  HMMA.1688.F32.TF32 R24, R156.reuse, R72, R24 ;  /* 0x000000489c18723c */ /* 0x040ff00000081018 */
[C---:B------:R-:W-:Y:S08]  /*38ee0*/  HMMA.1688.F32.TF32 R80, R156.reuse, R104, R80 ;  /* 0x000000689c50723c */ /* 0x040ff00000081050 */
[C---:B------:R-:W-:Y:S08]  /*38ef0*/  HMMA.1688.F32.TF32 R84, R156.reuse, R76, R84 ;  /* 0x0000004c9c54723c */ /* 0x040ff00000081054 */
[-C--:B------:R-:W-:Y:S01]  /*38f00*/  HMMA.1688.F32.TF32 R164, R156, R88.reuse, R164 ;  /* 0x000000589ca4723c */ /* 0x080fe200000810a4 */
[----:B------:R-:W-:Y:S04]  /*38f10*/  LDS R156, [R0+0xa0880] ;  /* 0x0a088000009c7984 */ /* 0x000fe80000000800 */
[----:B------:R-:W-:Y:S03]  /*38f20*/  LDS R158, [R0+0xa0c80] ;  /* 0x0a0c8000009e7984 */ /* 0x000fe60000000800 */
[----:B------:R-:W-:Y:S01]  /*38f30*/  HMMA.1688.F32.TF32 R56, R56, R88, R100 ;  /* 0x000000583838723c */ /* 0x000fe20000081064 */
[----:B------:R-:W-:Y:S04]  /*38f40*/  LDS R157, [R2+0xa0880] ;  /* 0x0a088000029d7984 */ /* 0x000fe80000000800 */
[----:B------:R-:W2:Y:S04]  /*38f50*/  LDS R159, [R2+0xa0c80] ;  /* 0x0a0c8000029f7984 */ /* 0x000ea80000000800 */
[----:B------:R-:W-:Y:S04]  /*38f60*/  LDS R100, [R3+0xa0880] ;  /* 0x0a08800003647984 */ /* 0x000fe80000000800 */
[----:B------:R-:W-:Y:S04]  /*38f70*/  LDS R102, [R3+0xa0c80] ;  /* 0x0a0c800003667984 */ /* 0x000fe80000000800 */
[----:B------:R-:W-:Y:S04]  /*38f80*/  LDS R101, [R192+0xa0880] ;  /* 0x0a088000c0657984 */ /* 0x000fe80000000800 */
[----:B------:R-:W3:Y:S01]  /*38f90*/  LDS R103, [R192+0xa0c80] ;  /* 0x0a0c8000c0677984 */ /* 0x000ee20000000800 */
[C---:B------:R-:W-:Y:S08]  /*38fa0*/  HMMA.1688.F32.TF32 R68, R160.reuse, R28, R68 ;  /* 0x0000001ca044723c */ /* 0x040ff00000081044 */
[C---:B------:R-:W-:Y:S01]  /*38fb0*/  HMMA.1688.F32.TF32 R132, R160.reuse, R8, R132 ;  /* 0x00000008a084723c */ /* 0x040fe20000081084 */
[----:B------:R-:W-:Y:S01]  /*38fc0*/  IMAD R194, R194, 0x20000, R188 ;  /* 0x00020000c2c27824 */ /* 0x000fe200078e02bc */
[----:B------:R-:W-:Y:S04]  /*38fd0*/  LDS R8, [R3+0xa1080] ;  /* 0x0a10800003087984 */ /* 0x000fe80000000800 */
[----:B------:R-:W-:Y:S02]  /*38fe0*/  LDS R9, [R192+0xa1080] ;  /* 0x0a108000c0097984 */ /* 0x000fe40000000800 */
[C---:B------:R-:W-:Y:S08]  /*38ff0*/  HMMA.1688.F32.TF32 R12, R160.reuse, R108, R12 ;  /* 0x0000006ca00c723c */ /* 0x040ff0000008100c */
[C---:B------:R-:W-:Y:S08]  /*39000*/  HMMA.1688.F32.TF32 R16, R160.reuse, R96, R16 ;  /* 0x00000060a010723c */ /* 0x040ff00000081010 */
[C---:B------:R-:W-:Y:S08]  /*39010*/  HMMA.1688.F32.TF32 R48, R160.reuse, R72, R48 ;  /* 0x00000048a030723c */ /* 0x040ff00000081030 */
[C---:B------:R-:W-:Y:S01]  /*39020*/  HMMA.1688.F32.TF32 R64, R160.reuse, R104, R64 ;  /* 0x00000068a040723c */ /* 0x040fe20000081040 */
[----:B------:R-:W-:Y:S04]  /*39030*/  LDS R104, [R3+0xa1880] ;  /* 0x0a18800003687984 */ /* 0x000fe80000000800 */
[----:B------:R-:W-:Y:S03]  /*39040*/  LDS R105, [R192+0xa1880] ;  /* 0x0a188000c0697984 */ /* 0x000fe60000000800 */
[C---:B------:R-:W-:Y:S08]  /*39050*/  HMMA.1688.F32.TF32 R20, R160.reuse, R76, R20 ;  /* 0x0000004ca014723c */ /* 0x040ff00000081014 */
[----:B------:R-:W-:Y:S08]  /*39060*/  HMMA.1688.F32.TF32 R4, R160, R88, R4 ;  /* 0x00000058a004723c */ /* 0x000ff00000081004 */
[C---:B-1----:R-:W-:Y:S08]  /*39070*/  HMMA.1688.F32.TF32 R92, R180.reuse, R30, R92 ;  /* 0x0000001eb45c723c */ /* 0x042ff0000008105c */
[C---:B------:R-:W-:Y:S08]  /*39080*/  HMMA.1688.F32.TF32 R124, R180.reuse, R10, R124 ;  /* 0x0000000ab47c723c */ /* 0x040ff0000008107c */
[C---:B------:R-:W-:Y:S08]  /*39090*/  HMMA.1688.F32.TF32 R152, R180.reuse, R110, R152 ;  /* 0x0000006eb498723c */ /* 0x040ff00000081098 */
[C---:B------:R-:W-:Y:S01]  /*390a0*/  HMMA.1688.F32.TF32 R160, R180.reuse, R98, R140 ;  /* 0x00000062b4a0723c */ /* 0x040fe2000008108c */
[----:B------:R-:W-:Y:S07]  /*390b0*/  LDSM.16.M88.4 R140, [R194+0x8000] ;  /* 0x00800000c28c783b */ /* 0x000fee0000000200 */
[C---:B------:R-:W-:Y:S08]  /*390c0*/  HMMA.1688.F32.TF32 R60, R180.reuse, R74, R60 ;  /* 0x0000004ab43c723c */ /* 0x040ff0000008103c */
[C---:B------:R-:W-:Y:S08]  /*390d0*/  HMMA.1688.F32.TF32 R40, R180.reuse, R106, R40 ;  /* 0x0000006ab428723c */ /* 0x040ff00000081028 */
[C---:B------:R-:W-:Y:S08]  /*390e0*/  HMMA.1688.F32.TF32 R52, R180.reuse, R78, R52 ;  /* 0x0000004eb434723c */ /* 0x040ff00000081034 */
[----:B------:R-:W-:Y:S08]  /*390f0*/  HMMA.1688.F32.TF32 R44, R180, R90, R44 ;  /* 0x0000005ab42c723c */ /* 0x000ff0000008102c */
[C---:B------:R-:W-:Y:S08]  /*39100*/  HMMA.1688.F32.TF32 R68, R172.reuse, R30, R68 ;  /* 0x0000001eac44723c */ /* 0x040ff00000081044 */
[C---:B------:R-:W-:Y:S08]  /*39110*/  HMMA.1688.F32.TF32 R132, R172.reuse, R10, R132 ;  /* 0x0000000aac84723c */ /* 0x040ff00000081084 */
[C---:B------:R-:W-:Y:S08]  /*39120*/  HMMA.1688.F32.TF32 R12, R172.reuse, R110, R12 ;  /* 0x0000006eac0c723c */ /* 0x040ff0000008100c */
[C---:B------:R-:W-:Y:S08]  /*39130*/  HMMA.1688.F32.TF32 R16, R172.reuse, R98, R16 ;  /* 0x00000062ac10723c */ /* 0x040ff00000081010 */
[C---:B------:R-:W-:Y:S08]  /*39140*/  HMMA.1688.F32.TF32 R48, R172.reuse, R74, R48 ;  /* 0x0000004aac30723c */ /* 0x040ff00000081030 */
[C---:B------:R-:W-:Y:S08]  /*39150*/  HMMA.1688.F32.TF32 R64, R172.reuse, R106, R64 ;  /* 0x0000006aac40723c */ /* 0x040ff00000081040 */
[C---:B------:R-:W-:Y:S08]  /*39160*/  HMMA.1688.F32.TF32 R20, R172.reuse, R78, R20 ;  /* 0x0000004eac14723c */ /* 0x040ff00000081014 */
[----:B------:R-:W-:Y:S08]  /*39170*/  HMMA.1688.F32.TF32 R4, R172, R90, R4 ;  /* 0x0000005aac04723c */ /* 0x000ff00000081004 */
[----:B--2---:R-:W-:Y:S08]  /*39180*/  HMMA.1688.F32.TF32 R36, R156, R110, R36 ;  /* 0x0000006e9c24723c */ /* 0x004ff00000081024 */
[-C--:B---3--:R-:W-:Y:S01]  /*39190*/  HMMA.1688.F32.TF32 R184, R100, R30.reuse, R176 ;  /* 0x0000001e64b8723c */ /* 0x088fe200000810b0 */
[----:B------:R-:W-:Y:S04]  /*391a0*/  LDS R176, [R0+0xa1000] ;  /* 0x0a10000000b07984 */ /* 0x000fe80000000800 */
[----:B------:R-:W-:Y:S03]  /*391b0*/  LDS R178, [R0+0xa1400] ;  /* 0x0a14000000b27984 */ /* 0x000fe60000000800 */
[C---:B------:R-:W-:Y:S01]  /*391c0*/  HMMA.1688.F32.TF32 R172, R156.reuse, R30, R148 ;  /* 0x0000001e9cac723c */ /* 0x040fe20000081094 */
[----:B------:R-:W-:Y:S04]  /*391d0*/  LDS R177, [R2+0xa1000] ;  /* 0x0a10000002b17984 */ /* 0x000fe80000000800 */
[----:B------:R-:W1:Y:S03]  /*391e0*/  LDS R179, [R2+0xa1400] ;  /* 0x0a14000002b37984 */ /* 0x000e660000000800 */
[-C--:B------:R-:W-:Y:S01]  /*391f0*/  HMMA.1688.F32.TF32 R116, R156, R10.reuse, R116 ;  /* 0x0000000a9c74723c */ /* 0x080fe20000081074 */
[----:B------:R-:W2:Y:S07]  /*39200*/  LDSM.16.M88.4 R148, [R194+0x4000] ;  /* 0x00400000c294783b */ /* 0x000eae0000000200 */
[C---:B------:R-:W-:Y:S01]  /*39210*/  HMMA.1688.F32.TF32 R180, R100.reuse, R10, R168 ;  /* 0x0000000a64b4723c */ /* 0x040fe200000810a8 */
[----:B------:R-:W-:Y:S04]  /*39220*/  LDS R168, [R3+0xa1000] ;  /* 0x0a10000003a87984 */ /* 0x000fe80000000800 */
[----:B------:R-:W-:Y:S03]  /*39230*/  LDS R170, [R3+0xa1400] ;  /* 0x0a14000003aa7984 */ /* 0x000fe60000000800 */
[----:B------:R-:W-:Y:S01]  /*39240*/  HMMA.1688.F32.TF32 R108, R100, R110, R144 ;  /* 0x0000006e646c723c */ /* 0x000fe20000081090 */
[----:B------:R-:W-:Y:S04]  /*39250*/  LDS R169, [R192+0xa1000] ;  /* 0x0a100000c0a97984 */ /* 0x000fe80000000800 */
[----:B------:R-:W3:Y:S04]  /*39260*/  LDS R171, [R192+0xa1400] ;  /* 0x0a140000c0ab7984 */ /* 0x000ee80000000800 */
[----:B------:R-:W-:Y:S04]  /*39270*/  LDS R144, [R0+0xa1080] ;  /* 0x0a10800000907984 */ /* 0x000fe80000000800 */
[----:B------:R-:W-:Y:S04]  /*39280*/  LDS R146, [R0+0xa1480] ;  /* 0x0a14800000927984 */ /* 0x000fe80000000800 */
[----:B------:R-:W-:Y:S04]  /*39290*/  LDS R145, [R2+0xa1080] ;  /* 0x0a10800002917984 */ /* 0x000fe80000000800 */
[----:B------:R-:W4:Y:S04]  /*392a0*/  LDS R147, [R2+0xa1480] ;  /* 0x0a14800002937984 */ /* 0x000f280000000800 */
[----:B------:R-:W-:Y:S04]  /*392b0*/  LDS R10, [R3+0xa1480] ;  /* 0x0a148000030a7984 */ /* 0x000fe80000000800 */
[----:B------:R-:W1:Y:S01]  /*392c0*/  LDS R11, [R192+0xa1480] ;  /* 0x0a148000c00b7984 */ /* 0x000e620000000800 */
[----:B------:R-:W-:Y:S08]  /*392d0*/  HMMA.1688.F32.TF32 R84, R156, R78, R84 ;  /* 0x0000004e9c54723c */ /* 0x000ff00000081054 */
[C---:B------:R-:W-:Y:S08]  /*392e0*/  HMMA.1688.F32.TF32 R136, R100.reuse, R98, R136 ;  /* 0x000000626488723c */ /* 0x040ff00000081088 */
[C---:B------:R-:W-:Y:S08]  /*392f0*/  HMMA.1688.F32.TF32 R128, R100.reuse, R74, R128 ;  /* 0x0000004a6480723c */ /* 0x040ff00000081080 */
[C---:B------:R-:W-:Y:S08]  /*39300*/  HMMA.1688.F32.TF32 R120, R100.reuse, R106, R120 ;  /* 0x0000006a6478723c */ /* 0x040ff00000081078 */
[----:B------:R-:W-:Y:S08]  /*39310*/  HMMA.1688.F32.TF32 R112, R100, R78, R112 ;  /* 0x0000004e6470723c */ /* 0x000ff00000081070 */
[C---:B------:R-:W-:Y:S08]  /*39320*/  HMMA.1688.F32.TF32 R24, R156.reuse, R74, R24 ;  /* 0x0000004a9c18723c */ /* 0x040ff00000081018 */
[-C--:B------:R-:W-:Y:S08]  /*39330*/  HMMA.1688.F32.TF32 R164, R156, R90.reuse, R164 ;  /* 0x0000005a9ca4723c */ /* 0x080ff000000810a4 */
[----:B------:R-:W-:Y:S08]  /*39340*/  HMMA.1688.F32.TF32 R100, R100, R90, R56 ;  /* 0x0000005a6464723c */ /* 0x000ff00000081038 */
[----:B-1----:R-:W-:Y:S08]  /*39350*/  HMMA.1688.F32.TF32 R76, R176, R140, R152 ;  /* 0x0000008cb04c723c */ /* 0x002ff00000081098 */
[C---:B------:R-:W-:Y:S01]  /*39360*/  HMMA.1688.F32.TF32 R32, R156.reuse, R98, R32 ;  /* 0x000000629c20723c */ /* 0x040fe20000081020 */
[----:B------:R-:W-:Y:S07]  /*39370*/  LDSM.16.M88.4 R96, [R194+0x1c000] ;  /* 0x01c00000c260783b */ /* 0x000fee0000000200 */
[----:B------:R-:W-:Y:S01]  /*39380*/  HMMA.1688.F32.TF32 R80, R156, R106, R80 ;  /* 0x0000006a9c50723c */ /* 0x000fe20000081050 */
[----:B------:R-:W1:Y:S04]  /*39390*/  LDSM.16.M88.4 R156, [R194] ;  /* 0x00000000c29c783b */ /* 0x000e680000000200 */
[----:B------:R-:W-:Y:S03]  /*393a0*/  LDS R106, [R3+0xa1c80] ;  /* 0x0a1c8000036a7984 */ /* 0x000fe60000000800 */
[-C--:B--2---:R-:W-:Y:S01]  /*393b0*/  HMMA.1688.F32.TF32 R88, R176, R148.reuse, R124 ;  /* 0x00000094b058723c */ /* 0x084fe2000008107c */
[----:B------:R-:W2:Y:S04]  /*393c0*/  LDSM.16.M88.4 R124, [R194+0x10000] ;  /* 0x01000000c27c783b */ /* 0x000ea80000000200 */
[----:B------:R-:W-:Y:S03]  /*393d0*/  LDS R107, [R192+0xa1c80] ;  /* 0x0a1c8000c06b7984 */ /* 0x000fe60000000800 */
[-C--:B---3--:R-:W-:Y:S01]  /*393e0*/  HMMA.1688.F32.TF32 R72, R168, R148.reuse, R132 ;  /* 0x00000094a848723c */ /* 0x088fe20000081084 */
[----:B------:R-:W3:Y:S07]  /*393f0*/  LDSM.16.M88.4 R132, [R194+0xc000] ;  /* 0x00c00000c284783b */ /* 0x000eee0000000200 */
[----:B----4-:R-:W-:Y:S01]  /*39400*/  HMMA.1688.F32.TF32 R28, R144, R148, R116 ;  /* 0x00000094901c723c */ /* 0x010fe20000081074 */
[----:B------:R-:W4:Y:S07]  /*39410*/  LDSM.16.M88.4 R116, [R194+0x14000] ;  /* 0x01400000c274783b */ /* 0x000f2e0000000200 */
[C---:B------:R-:W-:Y:S01]  /*39420*/  HMMA.1688.F32.TF32 R152, R8.reuse, R140, R108 ;  /* 0x0000008c0898723c */ /* 0x040fe2000008106c */
[----:B------:R-:W4:Y:S07]  /*39430*/  LDSM.16.M88.4 R108, [R194+0x18000] ;  /* 0x01800000c26c783b */ /* 0x000f2e0000000200 */
[C---:B------:R-:W-:Y:S08]  /*39440*/  HMMA.1688.F32.TF32 R180, R8.reuse, R148, R180 ;  /* 0x0000009408b4723c */ /* 0x040ff000000810b4 */
[C---:B-1----:R-:W-:Y:S08]  /*39450*/  HMMA.1688.F32.TF32 R184, R8.reuse, R156, R184 ;  /* 0x0000009c08b8723c */ /* 0x042ff000000810b8 */
[C---:B--2---:R-:W-:Y:S08]  /*39460*/  HMMA.1688.F32.TF32 R128, R8.reuse, R124, R128 ;  /* 0x0000007c0880723c */ /* 0x044ff00000081080 */
[C---:B---3--:R-:W-:Y:S08]  /*39470*/  HMMA.1688.F32.TF32 R136, R8.reuse, R132, R136 ;  /* 0x000000840888723c */ /* 0x048ff00000081088 */
[C---:B----4-:R-:W-:Y:S08]  /*39480*/  HMMA.1688.F32.TF32 R120, R8.reuse, R116, R120 ;  /* 0x000000740878723c */ /* 0x050ff00000081078 */
[C---:B------:R-:W-:Y:S08]  /*39490*/  HMMA.1688.F32.TF32 R112, R8.reuse, R108, R112 ;  /* 0x0000006c0870723c */ /* 0x040ff00000081070 */
[----:B------:R-:W-:Y:S01]  /*394a0*/  HMMA.1688.F32.TF32 R100, R8, R96, R100 ;  /* 0x000000600864723c */ /* 0x000fe20000081064 */
[----:B------:R-:W-:Y:S04]  /*394b0*/  LDS R8, [R0+0xa1800] ;  /* 0x0a18000000087984 */ /* 0x000fe80000000800 */
[----:B------:R-:W-:Y:S03]  /*394c0*/  LDS R10, [R0+0xa1c00] ;  /* 0x0a1c0000000a7984 */ /* 0x000fe60000000800 */
[C---:B------:R-:W-:Y:S01]  /*394d0*/  HMMA.1688.F32.TF32 R172, R144.reuse, R156, R172 ;  /* 0x0000009c90ac723c */ /* 0x040fe200000810ac */
[----:B------:R-:W-:Y:S04]  /*394e0*/  LDS R9, [R2+0xa1800] ;  /* 0x0a18000002097984 */ /* 0x000fe80000000800 */
[----:B------:R-:W1:Y:S03]  /*394f0*/  LDS R11, [R2+0xa1c00] ;  /* 0x0a1c0000020b7984 */ /* 0x000e660000000800 */
[----:B------:R-:W-:Y:S08]  /*39500*/  HMMA.1688.F32.TF32 R36, R144, R140, R36 ;  /* 0x0000008c9024723c */ /* 0x000ff00000081024 */
[-C--:B------:R-:W-:Y:S01]  /*39510*/  HMMA.1688.F32.TF32 R56, R176, R132.reuse, R160 ;  /* 0x00000084b038723c */ /* 0x080fe200000810a0 */
[----:B------:R-:W-:Y:S04]  /*39520*/  LDS R160, [R3+0xa1800] ;  /* 0x0a18000003a07984 */ /* 0x000fe80000000800 */
[----:B------:R-:W-:Y:S03]  /*39530*/  LDS R162, [R3+0xa1c00] ;  /* 0x0a1c000003a27984 */ /* 0x000fe60000000800 */
[C---:B------:R-:W-:Y:S01]  /*39540*/  HMMA.1688.F32.TF32 R32, R144.reuse, R132, R32 ;  /* 0x000000849020723c */ /* 0x040fe20000081020 */
[----:B------:R-:W-:Y:S04]  /*39550*/  LDS R161, [R192+0xa1800] ;  /* 0x0a180000c0a17984 */ /* 0x000fe80000000800 */
[----:B------:R-:W2:Y:S03]  /*39560*/  LDS R163, [R192+0xa1c00] ;  /* 0x0a1c0000c0a37984 */ /* 0x000ea60000000800 */
[C---:B------:R-:W-:Y:S08]  /*39570*/  HMMA.1688.F32.TF32 R24, R144.reuse, R124, R24 ;  /* 0x0000007c9018723c */ /* 0x040ff00000081018 */
[C---:B------:R-:W-:Y:S08]  /*39580*/  HMMA.1688.F32.TF32 R80, R144.reuse, R116, R80 ;  /* 0x000000749050723c */ /* 0x040ff00000081050 */
[C---:B------:R-:W-:Y:S08]  /*39590*/  HMMA.1688.F32.TF32 R84, R144.reuse, R108, R84 ;  /* 0x0000006c9054723c */ /* 0x040ff00000081054 */
[----:B------:R-:W-:Y:S01]  /*395a0*/  HMMA.1688.F32.TF32 R164, R144, R96, R164 ;  /* 0x0000006090a4723c */ /* 0x000fe200000810a4 */
[----:B------:R-:W-:Y:S04]  /*395b0*/  LDS R144, [R0+0xa1880] ;  /* 0x0a18800000907984 */ /* 0x000fe80000000800 */
[----:B------:R-:W-:Y:S04]  /*395c0*/  LDS R146, [R0+0xa1c80] ;  /* 0x0a1c800000927984 */ /* 0x000fe80000000800 */
[----:B------:R-:W-:Y:S04]  /*395d0*/  LDS R145, [R2+0xa1880] ;  /* 0x0a18800002917984 */ /* 0x000fe80000000800 */
[----:B------:R-:W3:Y:S01]  /*395e0*/  LDS R147, [R2+0xa1c80] ;  /* 0x0a1c800002937984 */ /* 0x000ee20000000800 */
[C---:B------:R-:W-:Y:S08]  /*395f0*/  HMMA.1688.F32.TF32 R92, R176.reuse, R156, R92 ;  /* 0x0000009cb05c723c */ /* 0x040ff0000008105c */
[C---:B------:R-:W-:Y:S08]  /*39600*/  HMMA.1688.F32.TF32 R60, R176.reuse, R124, R60 ;  /* 0x0000007cb03c723c */ /* 0x040ff0000008103c */
[C---:B------:R-:W-:Y:S08]  /*39610*/  HMMA.1688.F32.TF32 R40, R176.reuse, R116, R40 ;  /* 0x00000074b028723c */ /* 0x040ff00000081028 */
[C---:B------:R-:W-:Y:S08]  /*39620*/  HMMA.1688.F32.TF32 R52, R176.reuse, R108, R52 ;  /* 0x0000006cb034723c */ /* 0x040ff00000081034 */
        /* <DEDUP_REMOVED lines=10> */
[C---:B------:R-:W-:Y:S08]  /*396d0*/  HMMA.1688.F32.TF32 R4, R168.reuse, R96, R4 ;  /* 0x00000060a804723c */ /* 0x040ff00000081004 */
[----:B------:R-:W-:Y:S01]  /*396e0*/  HMMA.1688.F32.TF32 R68, R168, R156, R68 ;  /* 0x0000009ca844723c */ /* 0x000fe20000081044 */
[----:B------:R-:W-:Y:S04]  /*396f0*/  LDS R168, [R0+0xa2000] ;  /* 0x0a20000000a87984 */ /* 0x000fe80000000800 */
[----:B------:R-:W-:Y:S03]  /*39700*/  LDS R170, [R0+0xa2400] ;  /* 0x0a24000000aa7984 */ /* 0x000fe60000000800 */
[C---:B-1----:R-:W-:Y:S01]  /*39710*/  HMMA.1688.F32.TF32 R92, R8.reuse, R158, R92 ;  /* 0x0000009e085c723c */ /* 0x042fe2000008105c */
[----:B------:R-:W-:Y:S04]  /*39720*/  LDS R169, [R2+0xa2000] ;  /* 0x0a20000002a97984 */ /* 0x000fe80000000800 */
[----:B------:R-:W-:Y:S03]  /*39730*/  LDS R171, [R2+0xa2400] ;  /* 0x0a24000002ab7984 */ /* 0x000fe60000000800 */
[C---:B------:R-:W-:Y:S08]  /*39740*/  HMMA.1688.F32.TF32 R88, R8.reuse, R150, R88 ;  /* 0x000000960858723c */ /* 0x040ff00000081058 */
[C---:B------:R-:W-:Y:S08]  /*39750*/  HMMA.1688.F32.TF32 R76, R8.reuse, R142, R76 ;  /* 0x0000008e084c723c */ /* 0x040ff0000008104c */
[C---:B------:R-:W-:Y:S08]  /*39760*/  HMMA.1688.F32.TF32 R56, R8.reuse, R134, R56 ;  /* 0x000000860838723c */ /* 0x040ff00000081038 */
[C---:B------:R-:W-:Y:S08]  /*39770*/  HMMA.1688.F32.TF32 R60, R8.reuse, R126, R60 ;  /* 0x0000007e083c723c */ /* 0x040ff0000008103c */
[C---:B------:R-:W-:Y:S08]  /*39780*/  HMMA.1688.F32.TF32 R40, R8.reuse, R118, R40 ;  /* 0x000000760828723c */ /* 0x040ff00000081028 */
[C---:B------:R-:W-:Y:S08]  /*39790*/  HMMA.1688.F32.TF32 R52, R8.reuse, R110, R52 ;  /* 0x0000006e0834723c */ /* 0x040ff00000081034 */
[----:B------:R-:W-:Y:S08]  /*397a0*/  HMMA.1688.F32.TF32 R44, R8, R98, R44 ;  /* 0x00000062082c723c */ /* 0x000ff0000008102c */
[C---:B--2---:R-:W-:Y:S08]  /*397b0*/  HMMA.1688.F32.TF32 R8, R160.reuse, R150, R72 ;  /* 0x00000096a008723c */ /* 0x044ff00000081048 */
[C---:B------:R-:W-:Y:S08]  /*397c0*/  HMMA.1688.F32.TF32 R12, R160.reuse, R142, R12 ;  /* 0x0000008ea00c723c */ /* 0x040ff0000008100c */
[C---:B------:R-:W-:Y:S08]  /*397d0*/  HMMA.1688.F32.TF32 R16, R160.reuse, R134, R16 ;  /* 0x00000086a010723c */ /* 0x040ff00000081010 */
[C---:B------:R-:W-:Y:S08]  /*397e0*/  HMMA.1688.F32.TF32 R48, R160.reuse, R126, R48 ;  /* 0x0000007ea030723c */ /* 0x040ff00000081030 */
[C---:B------:R-:W-:Y:S08]  /*397f0*/  HMMA.1688.F32.TF32 R64, R160.reuse, R118, R64 ;  /* 0x00000076a040723c */ /* 0x040ff00000081040 */
[C---:B------:R-:W-:Y:S08]  /*39800*/  HMMA.1688.F32.TF32 R20, R160.reuse, R110, R20 ;  /* 0x0000006ea014723c */ /* 0x040ff00000081014 */
[----:B------:R-:W-:Y:S08]  /*39810*/  HMMA.1688.F32.TF32 R4, R160, R98, R4 ;  /* 0x00000062a004723c */ /* 0x000ff00000081004 */
[C---:B---3--:R-:W-:Y:S08]  /*39820*/  HMMA.1688.F32.TF32 R36, R144.reuse, R142, R36 ;  /* 0x0000008e9024723c */ /* 0x048ff00000081024 */
[C---:B------:R-:W-:Y:S08]  /*39830*/  HMMA.1688.F32.TF32 R32, R144.reuse, R134, R32 ;  /* 0x000000869020723c */ /* 0x040ff00000081020 */
[C---:B------:R-:W-:Y:S08]  /*39840*/  HMMA.1688.F32.TF32 R24, R144.reuse, R126, R24 ;  /* 0x0000007e9018723c */ /* 0x040ff00000081018 */
[C---:B------:R-:W-:Y:S08]  /*39850*/  HMMA.1688.F32.TF32 R80, R144.reuse, R118, R80 ;  /* 0x000000769050723c */ /* 0x040ff00000081050 */
[C---:B------:R-:W-:Y:S08]  /*39860*/  HMMA.1688.F32.TF32 R84, R144.reuse, R110, R84 ;  /* 0x0000006e9054723c */ /* 0x040ff00000081054 */
[----:B------:R-:W-:Y:S08]  /*39870*/  HMMA.1688.F32.TF32 R164, R144, R98, R164 ;  /* 0x0000006290a4723c */ /* 0x000ff000000810a4 */
[-C--:B------:R-:W-:Y:S01]  /*39880*/  HMMA.1688.F32.TF32 R68, R160, R158.reuse, R68 ;  /* 0x0000009ea044723c */ /* 0x080fe20000081044 */
[----:B------:R-:W1:Y:S07]  /*39890*/  LDSM.16.M88.4 R160, [R193+0x80] ;  /* 0x00008000c1a0783b */ /* 0x000e6e0000000200 */
[C---:B------:R-:W-:Y:S01]  /*398a0*/  HMMA.1688.F32.TF32 R72, R144.reuse, R158, R172 ;  /* 0x0000009e9048723c */ /* 0x040fe200000810ac */
[----:B------:R-:W-:Y:S04]  /*398b0*/  LDS R172, [R3+0xa2800] ;  /* 0x0a28000003ac7984 */ /* 0x000fe80000000800 */
[----:B------:R-:W-:Y:S03]  /*398c0*/  LDS R174, [R3+0xa2c00] ;  /* 0x0a2c000003ae7984 */ /* 0x000fe60000000800 */
[----:B------:R-:W-:Y:S01]  /*398d0*/  HMMA.1688.F32.TF32 R28, R144, R150, R28 ;  /* 0x00000096901c723c */ /* 0x000fe2000008101c */
[----:B------:R-:W-:Y:S04]  /*398e0*/  LDSM.16.M88.4 R144, [R193+0x8080] ;  /* 0x00808000c190783b */ /* 0x000fe80000000200 */
[----:B------:R-:W-:Y:S03]  /*398f0*/  LDS R173, [R192+0xa2800] ;  /* 0x0a280000c0ad7984 */ /* 0x000fe60000000800 */
[C---:B------:R-:W-:Y:S01]  /*39900*/  HMMA.1688.F32.TF32 R140, R104.reuse, R142, R152 ;  /* 0x0000008e688c723c */ /* 0x040fe20000081098 */
[----:B------:R-:W2:Y:S04]  /*39910*/  LDSM.16.M88.4 R152, [R193+0x4080] ;  /* 0x00408000c198783b */ /* 0x000ea80000000200 */
[----:B------:R-:W-:Y:S03]  /*39920*/  LDS R175, [R192+0xa2c00] ;  /* 0x0a2c0000c0af7984 */ /* 0x000fe60000000800 */
[C---:B------:R-:W-:Y:S01]  /*39930*/  HMMA.1688.F32.TF32 R132, R104.reuse, R134, R136 ;  /* 0x000000866884723c */ /* 0x040fe20000081088 */
[----:B------:R-:W3:Y:S07]  /*39940*/  LDSM.16.M88.4 R136, [R193+0xc080] ;  /* 0x00c08000c188783b */ /* 0x000eee0000000200 */
[C---:B------:R-:W-:Y:S01]  /*39950*/  HMMA.1688.F32.TF32 R124, R104.reuse, R126, R128 ;  /* 0x0000007e687c723c */ /* 0x040fe20000081080 */
[----:B------:R-:W4:Y:S07]  /*39960*/  LDSM.16.M88.4 R128, [R193+0x10080] ;  /* 0x01008000c180783b */ /* 0x000f2e0000000200 */
[C---:B------:R-:W-:Y:S01]  /*39970*/  HMMA.1688.F32.TF32 R116, R104.reuse, R118, R120 ;  /* 0x000000766874723c */ /* 0x040fe20000081078 */
[----:B------:R-:W1:Y:S07]  /*39980*/  LDSM.16.M88.4 R120, [R193+0x14080] ;  /* 0x01408000c178783b */ /* 0x000e6e0000000200 */
[C---:B------:R-:W-:Y:S01]  /*39990*/  HMMA.1688.F32.TF32 R108, R104.reuse, R110, R112 ;  /* 0x0000006e686c723c */ /* 0x040fe20000081070 */
[----:B------:R-:W2:Y:S07]  /*399a0*/  LDSM.16.M88.4 R112, [R193+0x18080] ;  /* 0x01808000c170783b */ /* 0x000eae0000000200 */
[C---:B------:R-:W-:Y:S01]  /*399b0*/  HMMA.1688.F32.TF32 R96, R104.reuse, R98, R100 ;  /* 0x000000626860723c */ /* 0x040fe20000081064 */
[----:B------:R-:W3:Y:S07]  /*399c0*/  LDSM.16.M88.4 R100, [R193+0x1c080] ;  /* 0x01c08000c164783b */ /* 0x000eee0000000200 */
[C---:B------:R-:W-:Y:S08]  /*399d0*/  HMMA.1688.F32.TF32 R156, R104.reuse, R158, R184 ;  /* 0x0000009e689c723c */ /* 0x040ff000000810b8 */
[----:B------:R-:W-:Y:S01]  /*399e0*/  HMMA.1688.F32.TF32 R148, R104, R150, R180 ;  /* 0x000000966894723c */ /* 0x000fe200000810b4 */
[----:B------:R-:W-:Y:S04]  /*399f0*/  LDS R104, [R3+0xa2000] ;  /* 0x0a20000003687984 */ /* 0x000fe80000000800 */
[----:B------:R-:W-:Y:S04]  /*39a00*/  LDS R106, [R3+0xa2400] ;  /* 0x0a240000036a7984 */ /* 0x000fe80000000800 */
[----:B------:R-:W-:Y:S04]  /*39a10*/  LDS R105, [R192+0xa2000] ;  /* 0x0a200000c0697984 */ /* 0x000fe80000000800 */
[----:B------:R-:W4:Y:S01]  /*39a20*/  LDS R107, [R192+0xa2400] ;  /* 0x0a240000c06b7984 */ /* 0x000f220000000800 */
[C---:B-1----:R-:W-:Y:S03]  /*39a30*/  HMMA.1688.F32.TF32 R92, R168.reuse, R160, R92 ;  /* 0x000000a0a85c723c */ /* 0x042fe6000008105c */
[----:B------:R-:W-:Y:S04]  /*39a40*/  LDS R180, [R0+0xa5800] ;  /* 0x0a58000000b47984 */ /* 0x000fe80000000800 */
[----:B------:R-:W-:Y:S01]  /*39a50*/  LDS R182, [R0+0xa5c00] ;  /* 0x0a5c000000b67984 */ /* 0x000fe20000000800 */
[C---:B--2---:R-:W-:Y:S03]  /*39a60*/  HMMA.1688.F32.TF32 R88, R168.reuse, R152, R88 ;  /* 0x00000098a858723c */ /* 0x044fe60000081058 */
[----:B------:R-:W-:Y:S04]  /*39a70*/  LDS R181, [R2+0xa5800] ;  /* 0x0a58000002b57984 */ /* 0x000fe80000000800 */
[----:B------:R-:W-:Y:S01]  /*39a80*/  LDS R183, [R2+0xa5c00] ;  /* 0x0a5c000002b77984 */ /* 0x000fe20000000800 */
[C---:B------:R-:W-:Y:S08]  /*39a90*/  HMMA.1688.F32.TF32 R76, R168.reuse, R144, R76 ;  /* 0x00000090a84c723c */ /* 0x040ff0000008104c */
[C---:B---3--:R-:W-:Y:S08]  /*39aa0*/  HMMA.1688.F32.TF32 R56, R168.reuse, R136, R56 ;  /* 0x00000088a838723c */ /* 0x048ff00000081038 */
[C---:B----4-:R-:W-:Y:S08]  /*39ab0*/  HMMA.1688.F32.TF32 R60, R168.reuse, R128, R60 ;  /* 0x00000080a83c723c */ /* 0x050ff0000008103c */
[C---:B------:R-:W-:Y:S08]  /*39ac0*/  HMMA.1688.F32.TF32 R40, R168.reuse, R120, R40 ;  /* 0x00000078a828723c */ /* 0x040ff00000081028 */
[C---:B------:R-:W-:Y:S08]  /*39ad0*/  HMMA.1688.F32.TF32 R52, R168.reuse, R112, R52 ;  /* 0x00000070a834723c */ /* 0x040ff00000081034 */
[----:B------:R-:W-:Y:S01]  /*39ae0*/  HMMA.1688.F32.TF32 R44, R168, R100, R44 ;  /* 0x00000064a82c723c */ /* 0x000fe2000008102c */
        /* <DEDUP_REMOVED lines=9> */
[C---:B------:R-:W-:Y:S08]  /*39b80*/  HMMA.1688.F32.TF32 R64, R104.reuse, R120, R64 ;  /* 0x000000786840723c */ /* 0x040ff00000081040 */
[C---:B------:R-:W-:Y:S08]  /*39b90*/  HMMA.1688.F32.TF32 R20, R104.reuse, R112, R20 ;  /* 0x000000706814723c */ /* 0x040ff00000081014 */
[----:B------:R-:W-:Y:S01]  /*39ba0*/  HMMA.1688.F32.TF32 R4, R104, R100, R4 ;  /* 0x000000646804723c */ /* 0x000fe20000081004 */
[----:B------:R-:W-:Y:S04]  /*39bb0*/  LDS R104, [R3+0xa2080] ;  /* 0x0a20800003687984 */ /* 0x000fe80000000800 */
[----:B------:R-:W-:Y:S04]  /*39bc0*/  LDS R106, [R3+0xa2480] ;  /* 0x0a248000036a7984 */ /* 0x000fe80000000800 */
[----:B------:R-:W-:Y:S04]  /*39bd0*/  LDS R105, [R192+0xa2080] ;  /* 0x0a208000c0697984 */ /* 0x000fe80000000800 */
[----:B------:R-:W2:Y:S01]  /*39be0*/  LDS R107, [R192+0xa2480] ;  /* 0x0a248000c06b7984 */ /* 0x000ea20000000800 */
[C---:B-1----:R-:W-:Y:S08]  /*39bf0*/  HMMA.1688.F32.TF32 R72, R168.reuse, R160, R72 ;  /* 0x000000a0a848723c */ /* 0x042ff00000081048 */
        /* <DEDUP_REMOVED lines=9> */
[C---:B--2---:R-:W-:Y:S01]  /*39c90*/  HMMA.1688.F32.TF32 R156, R104.reuse, R160, R156 ;  /* 0x000000a0689c723c */ /* 0x044fe2000008109c */
        /* <DEDUP_REMOVED lines=13> */
[C---:B------:R-:W-:Y:S08]  /*39d70*/  HMMA.1688.F32.TF32 R92, R176.reuse, R162, R92 ;  /* 0x000000a2b05c723c */ /* 0x040ff0000008105c */
        /* <DEDUP_REMOVED lines=35> */
[----:B------:R-:W-:Y:S03]  /*39fb0*/  LDS R171, [R2+0xa3400] ;  /* 0x0a34000002ab7984 */ /* 0x000fe60000000800 */
[C---:B------:R-:W-:Y:S01]  /*39fc0*/  HMMA.1688.F32.TF32 R152, R104.reuse, R154, R148 ;  /* 0x0000009a6898723c */ /* 0x040fe20000081094 */
[----:B------:R-:W1:Y:S04]  /*39fd0*/  LDSM.16.M88.4 R156, [R194+0x80] ;  /* 0x00008000c29c783b */ /* 0x000e680000000200 */
[----:B------:R-:W2:Y:S03]  /*39fe0*/  LDSM.16.M88.4 R148, [R194+0x4080] ;  /* 0x00408000c294783b */ /* 0x000ea60000000200 */
        /* <DEDUP_REMOVED lines=10> */
[----:B------:R-:W-:Y:S01]  /*3a090*/  HMMA.1688.F32.TF32 R100, R104, R102, R96 ;  /* 0x000000666864723c */ /* 0x000fe20000081060 */
[----:B------:R-:W-:Y:S04]  /*3a0a0*/  LDS R104, [R3+0xa3000] ;  /* 0x0a30000003687984 */ /* 0x000fe80000000800 */
[----:B------:R-:W-:Y:S04]  /*3a0b0*/  LDS R106, [R3+0xa3400] ;  /* 0x0a340000036a7984 */ /* 0x000fe80000000800 */
[----:B------:R-:W-:Y:S04]  /*3a0c0*/  LDS R105, [R192+0xa3000] ;  /* 0x0a300000c0697984 */ /* 0x000fe80000000800 */
[----:B------:R-:W-:Y:S04]  /*3a0d0*/  LDS R107, [R192+0xa3400] ;  /* 0x0a340000c06b7984 */ /* 0x000fe80000000800 */
[----:B------:R-:W4:Y:S01]  /*3a0e0*/  LDSM.16.M88.4 R96, [R194+0x1c080] ;  /* 0x01c08000c260783b */ /* 0x000f220000000200 */
[C---:B-1----:R-:W-:Y:S08]  /*3a0f0*/  HMMA.1688.F32.TF32 R92, R168.reuse, R156, R92 ;  /* 0x0000009ca85c723c */ /* 0x042ff0000008105c */
[C---:B--2---:R-:W-:Y:S08]  /*3a100*/  HMMA.1688.F32.TF32 R88, R168.reuse, R148, R88 ;  /* 0x00000094a858723c */ /* 0x044ff00000081058 */
[C---:B---3--:R-:W-:Y:S08]  /*3a110*/  HMMA.1688.F32.TF32 R76, R168.reuse, R140, R76 ;  /* 0x0000008ca84c723c */ /* 0x048ff0000008104c */
[C---:B----4-:R-:W-:Y:S08]  /*3a120*/  HMMA.1688.F32.TF32 R56, R168.reuse, R132, R56 ;  /* 0x00000084a838723c */ /* 0x050ff00000081038 */
        /* <DEDUP_REMOVED lines=94> */
[----:B------:R-:W4:Y:S07]  /*3a710*/  LDSM.16.M88.4 R116, [R193+0x10100] ;  /* 0x01010000c174783b */ /* 0x000f2e0000000200 */
[C---:B------:R-:W-:Y:S01]  /*3a720*/  HMMA.1688.F32.TF32 R112, R104.reuse, R110, R112 ;  /* 0x0000006e6870723c */ /* 0x040fe20000081070 */
[----:B------:R-:W4:Y:S07]  /*3a730*/  LDSM.16.M88.4 R108, [R193+0x14100] ;  /* 0x01410000c16c783b */ /* 0x000f2e0000000200 */
[----:B------:R-:W-:Y:S01]  /*3a740*/  HMMA.1688.F32.TF32 R100, R104, R98, R100 ;  /* 0x000000626864723c */ /* 0x000fe20000081064 */
[----:B------:R-:W4:Y:S04]  /*3a750*/  LDSM.16.M88.4 R104, [R193+0x18100] ;  /* 0x01810000c168783b */ /* 0x000f280000000200 */
[----:B------:R-:W4:Y:S03]  /*3a760*/  LDSM.16.M88.4 R96, [R193+0x1c100] ;  /* 0x01c10000c160783b */ /* 0x000f260000000200 */
        /* <DEDUP_REMOVED lines=152> */
[C---:B------:R-:W-:Y:S01]  /*3b0f0*/  HMMA.1688.F32.TF32 R184, R180.reuse, R134, R76 ;  /* 0x00000086b4b8723c */ /* 0x040fe2000008104c */
[----:B------:R-:W-:Y:S04]  /*3b100*/  LDS R76, [R0+0xa6080] ;  /* 0x0a608000004c7984 */ /* 0x000fe80000000800 */
[----:B------:R-:W-:Y:S03]  /*3b110*/  LDS R78, [R0+0xa6480] ;  /* 0x0a648000004e7984 */ /* 0x000fe60000000800 */
[C---:B------:R-:W-:Y:S01]  /*3b120*/  HMMA.1688.F32.TF32 R176, R180.reuse, R126, R56 ;  /* 0x0000007eb4b0723c */ /* 0x040fe20000081038 */
[----:B------:R-:W-:Y:S04]  /*3b130*/  LDSM.16.M88.4 R56, [R193+0x4180] ;  /* 0x00418000c138783b */ /* 0x000fe80000000200 */
[----:B------:R-:W-:Y:S03]  /*3b140*/  LDS R77, [R2+0xa6080] ;  /* 0x0a608000024d7984 */ /* 0x000fe60000000800 */
[C---:B------:R-:W-:Y:S01]  /*3b150*/  HMMA.1688.F32.TF32 R60, R180.reuse, R118, R60 ;  /* 0x00000076b43c723c */ /* 0x040fe2000008103c */
[----:B------:R-:W-:Y:S07]  /*3b160*/  LDS R79, [R2+0xa6480] ;  /* 0x0a648000024f7984 */ /* 0x000fee0000000800 */
[C---:B------:R-:W-:Y:S08]  /*3b170*/  HMMA.1688.F32.TF32 R40, R180.reuse, R110, R40 ;  /* 0x0000006eb428723c */ /* 0x040ff00000081028 */
[C---:B------:R-:W-:Y:S08]  /*3b180*/  HMMA.1688.F32.TF32 R52, R180.reuse, R106, R52 ;  /* 0x0000006ab434723c */ /* 0x040ff00000081034 */
[----:B------:R-:W-:Y:S08]  /*3b190*/  HMMA.1688.F32.TF32 R44, R180, R98, R44 ;  /* 0x00000062b42c723c */ /* 0x000ff0000008102c */
[-C--:B------:R-:W-:Y:S08]  /*3b1a0*/  HMMA.1688.F32.TF32 R68, R172, R150.reuse, R68 ;  /* 0x00000096ac44723c */ /* 0x080ff00000081044 */
[-C--:B-1----:R-:W-:Y:S01]  /*3b1b0*/  HMMA.1688.F32.TF32 R180, R168, R150.reuse, R72 ;  /* 0x00000096a8b4723c */ /* 0x082fe20000081048 */
[----:B------:R-:W-:Y:S04]  /*3b1c0*/  LDS R72, [R3+0xa6080] ;  /* 0x0a60800003487984 */ /* 0x000fe80000000800 */
[----:B------:R-:W-:Y:S03]  /*3b1d0*/  LDS R74, [R3+0xa6480] ;  /* 0x0a648000034a7984 */ /* 0x000fe60000000800 */
[----:B--2---:R-:W-:Y:S01]  /*3b1e0*/  HMMA.1688.F32.TF32 R188, R156, R150, R160 ;  /* 0x000000969cbc723c */ /* 0x004fe200000810a0 */
[----:B------:R-:W-:Y:S04]  /*3b1f0*/  LDS R150, [R3+0xa6400] ;  /* 0x0a64000003967984 */ /* 0x000fe80000000800 */
[----:B------:R-:W1:Y:S03]  /*3b200*/  LDS R151, [R192+0xa6400] ;  /* 0x0a640000c0977984 */ /* 0x000e660000000800 */
[C---:B------:R-:W-:Y:S01]  /*3b210*/  HMMA.1688.F32.TF32 R8, R172.reuse, R142, R8 ;  /* 0x0000008eac08723c */ /* 0x040fe20000081008 */
[----:B------:R-:W-:Y:S04]  /*3b220*/  LDS R73, [R192+0xa6080] ;  /* 0x0a608000c0497984 */ /* 0x000fe80000000800 */
[----:B------:R-:W-:Y:S03]  /*3b230*/  LDS R75, [R192+0xa6480] ;  /* 0x0a648000c04b7984 */ /* 0x000fe60000000800 */
[C---:B------:R-:W-:Y:S01]  /*3b240*/  HMMA.1688.F32.TF32 R12, R172.reuse, R134, R12 ;  /* 0x00000086ac0c723c */ /* 0x040fe2000008100c */
        /* <DEDUP_REMOVED lines=8> */
[----:B------:R-:W-:Y:S08]  /*3b2d0*/  HMMA.1688.F32.TF32 R4, R172, R98, R4 ;  /* 0x00000062ac04723c */ /* 0x000ff00000081004 */
[-C--:B------:R-:W-:Y:S01]  /*3b2e0*/  HMMA.1688.F32.TF32 R172, R168, R142.reuse, R28 ;  /* 0x0000008ea8ac723c */ /* 0x080fe2000008101c */
[----:B------:R-:W2:Y:S07]  /*3b2f0*/  LDSM.16.M88.4 R28, [R193+0x180] ;  /* 0x00018000c11c783b */ /* 0x000eae0000000200 */
[C---:B------:R-:W-:Y:S08]  /*3b300*/  HMMA.1688.F32.TF32 R152, R156.reuse, R142, R152 ;  /* 0x0000008e9c98723c */ /* 0x040ff00000081098 */
[C---:B------:R-:W-:Y:S08]  /*3b310*/  HMMA.1688.F32.TF32 R144, R156.reuse, R134, R144 ;  /* 0x000000869c90723c */ /* 0x040ff00000081090 */
[C---:B------:R-:W-:Y:S08]  /*3b320*/  HMMA.1688.F32.TF32 R136, R156.reuse, R126, R136 ;  /* 0x0000007e9c88723c */ /* 0x040ff00000081088 */
[C---:B------:R-:W-:Y:S08]  /*3b330*/  HMMA.1688.F32.TF32 R128, R156.reuse, R118, R128 ;  /* 0x000000769c80723c */ /* 0x040ff00000081080 */
[C---:B------:R-:W-:Y:S08]  /*3b340*/  HMMA.1688.F32.TF32 R120, R156.reuse, R110, R120 ;  /* 0x0000006e9c78723c */ /* 0x040ff00000081078 */
[C---:B------:R-:W-:Y:S08]  /*3b350*/  HMMA.1688.F32.TF32 R112, R156.reuse, R106, R112 ;  /* 0x0000006a9c70723c */ /* 0x040ff00000081070 */
[----:B------:R-:W-:Y:S08]  /*3b360*/  HMMA.1688.F32.TF32 R100, R156, R98, R100 ;  /* 0x000000629c64723c */ /* 0x000ff00000081064 */
[C---:B------:R-:W-:Y:S01]  /*3b370*/  HMMA.1688.F32.TF32 R32, R168.reuse, R126, R32 ;  /* 0x0000007ea820723c */ /* 0x040fe20000081020 */
[----:B------:R-:W-:Y:S07]  /*3b380*/  LDSM.16.M88.4 R124, [R193+0xc180] ;  /* 0x00c18000c17c783b */ /* 0x000fee0000000200 */
[C---:B------:R-:W-:Y:S01]  /*3b390*/  HMMA.1688.F32.TF32 R24, R168.reuse, R118, R24 ;  /* 0x00000076a818723c */ /* 0x040fe20000081018 */
[----:B------:R-:W-:Y:S07]  /*3b3a0*/  LDSM.16.M88.4 R116, [R193+0x10180] ;  /* 0x01018000c174783b */ /* 0x000fee0000000200 */
[C---:B------:R-:W-:Y:S01]  /*3b3b0*/  HMMA.1688.F32.TF32 R80, R168.reuse, R110, R80 ;  /* 0x0000006ea850723c */ /* 0x040fe20000081050 */
[----:B------:R-:W3:Y:S07]  /*3b3c0*/  LDSM.16.M88.4 R108, [R193+0x8180] ;  /* 0x00818000c16c783b */ /* 0x000eee0000000200 */
[C---:B------:R-:W-:Y:S01]  /*3b3d0*/  HMMA.1688.F32.TF32 R84, R168.reuse, R106, R84 ;  /* 0x0000006aa854723c */ /* 0x040fe20000081054 */
[----:B------:R-:W-:Y:S07]  /*3b3e0*/  LDSM.16.M88.4 R104, [R193+0x18180] ;  /* 0x01818000c168783b */ /* 0x000fee0000000200 */
[----:B------:R-:W-:Y:S01]  /*3b3f0*/  HMMA.1688.F32.TF32 R164, R168, R98, R164 ;  /* 0x00000062a8a4723c */ /* 0x000fe200000810a4 */
[----:B------:R-:W3:Y:S07]  /*3b400*/  LDSM.16.M88.4 R96, [R193+0x14180] ;  /* 0x01418000c160783b */ /* 0x000eee0000000200 */
[----:B-1----:R-:W-:Y:S01]  /*3b410*/  HMMA.1688.F32.TF32 R156, R148, R56, R8 ;  /* 0x00000038949c723c */ /* 0x002fe20000081008 */
[----:B------:R1:W3:Y:S07]  /*3b420*/  LDSM.16.M88.4 R8, [R193+0x1c180] ;  /* 0x01c18000c108783b */ /* 0x0002ee0000000200 */
[----:B------:R-:W-:Y:S01]  /*3b430*/  HMMA.1688.F32.TF32 R36, R168, R134, R36 ;  /* 0x00000086a824723c */ /* 0x000fe20000081024 */
[----:B-1----:R-:W4:Y:S07]  /*3b440*/  LDL.LU R193, [R1+0x90c] ;  /* 0x00090c0001c17983 */ /* 0x002f2e0000300800 */
[-C--:B--2---:R-:W-:Y:S08]  /*3b450*/  HMMA.1688.F32.TF32 R168, R76, R28.reuse, R180 ;  /* 0x0000001c4ca8723c */ /* 0x084ff000000810b4 */
[C---:B------:R-:W-:Y:S08]  /*3b460*/  HMMA.1688.F32.TF32 R180, R72.reuse, R28, R188 ;  /* 0x0000001c48b4723c */ /* 0x040ff000000810bc */
[----:B------:R-:W-:Y:S08]  /*3b470*/  HMMA.1688.F32.TF32 R188, R72, R56, R152 ;  /* 0x0000003848bc723c */ /* 0x000ff00000081098 */
[-C--:B------:R-:W-:Y:S08]  /*3b480*/  HMMA.1688.F32.TF32 R92, R160, R28.reuse, R92 ;  /* 0x0000001ca05c723c */ /* 0x080ff0000008105c */
[----:B------:R-:W-:Y:S08]  /*3b490*/  HMMA.1688.F32.TF32 R68, R148, R28, R68 ;  /* 0x0000001c9444723c */ /* 0x000ff00000081044 */
[-C--:B------:R-:W-:Y:S08]  /*3b4a0*/  HMMA.1688.F32.TF32 R88, R160, R56.reuse, R88 ;  /* 0x00000038a058723c */ /* 0x080ff00000081058 */
[----:B------:R-:W-:Y:S08]  /*3b4b0*/  HMMA.1688.F32.TF32 R132, R76, R56, R172 ;  /* 0x000000384c84723c */ /* 0x000ff000000810ac */
[C---:B---3--:R-:W-:Y:S01]  /*3b4c0*/  HMMA.1688.F32.TF32 R152, R160.reuse, R108, R184 ;  /* 0x0000006ca098723c */ /* 0x048fe200000810b8 */
[----:B------:R-:W2:Y:S04]  /*3b4d0*/  LDL.LU R184, [R1+0x928] ;  /* 0x0009280001b87983 */ /* 0x000ea80000300800 */
[----:B------:R-:W3:Y:S03]  /*3b4e0*/  LDL.LU R185, [R1+0x910] ;  /* 0x0009100001b97983 */ /* 0x000ee60000300800 */
[C---:B------:R-:W-:Y:S01]  /*3b4f0*/  HMMA.1688.F32.TF32 R140, R160.reuse, R124, R176 ;  /* 0x0000007ca08c723c */ /* 0x040fe200000810b0 */
[----:B------:R-:W2:Y:S07]  /*3b500*/  LDL.LU R186, [R1+0x91c] ;  /* 0x00091c0001ba7983 */ /* 0x000eae0000300800 */
        /* <DEDUP_REMOVED lines=35> */
[----:B------:R-:W-:Y:S01]  /*3b740*/  HMMA.1688.F32.TF32 R100, R72, R8, R100 ;  /* 0x000000084864723c */ /* 0x000fe20000081064 */
[----:B------:R-:W-:Y:S04]  /*3b750*/  LDS R72, [R3+0xa6880] ;  /* 0x0a68800003487984 */ /* 0x000fe80000000800 */
[----:B------:R-:W-:Y:S04]  /*3b760*/  LDS R74, [R3+0xa6c80] ;  /* 0x0a6c8000034a7984 */ /* 0x000fe80000000800 */
[----:B------:R-:W-:Y:S04]  /*3b770*/  LDS R73, [R192+0xa6880] ;  /* 0x0a688000c0497984 */ /* 0x000fe80000000800 */
[----:B------:R-:W4:Y:S01]  /*3b780*/  LDS R75, [R192+0xa6c80] ;  /* 0x0a6c8000c04b7984 */ /* 0x000f220000000800 */
[-C--:B-1----:R-:W-:Y:S08]  /*3b790*/  HMMA.1688.F32.TF32 R92, R160, R30.reuse, R92 ;  /* 0x0000001ea05c723c */ /* 0x082ff0000008105c */
        /* <DEDUP_REMOVED lines=10> */
[-C--:B------:R-:W-:Y:S01]  /*3b840*/  HMMA.1688.F32.TF32 R172, R76, R30.reuse, R168 ;  /* 0x0000001e4cac723c */ /* 0x080fe200000810a8 */
[----:B------:R-:W-:Y:S04]  /*3b850*/  LDS R149, [R2+0xa7080] ;  /* 0x0a70800002957984 */ /* 0x000fe80000000800 */
[----:B------:R-:W-:Y:S03]  /*3b860*/  LDS R151, [R2+0xa7480] ;  /* 0x0a74800002977984 */ /* 0x000fe60000000800 */
[----:B----4-:R-:W-:Y:S01]  /*3b870*/  HMMA.1688.F32.TF32 R180, R72, R30, R180 ;  /* 0x0000001e48b4723c */ /* 0x010fe200000810b4 */
[----:B------:R-:W1:Y:S04]  /*3b880*/  LDSM.16.M88.4 R28, [R194+0x4180] ;  /* 0x00418000c21c783b */ /* 0x000e680000000200 */
[----:B------:R-:W-:Y:S03]  /*3b890*/  LDS R168, [R0+0xa7000] ;  /* 0x0a70000000a87984 */ /* 0x000fe60000000800 */
[-C--:B------:R-:W-:Y:S01]  /*3b8a0*/  HMMA.1688.F32.TF32 R176, R76, R58.reuse, R132 ;  /* 0x0000003a4cb0723c */ /* 0x080fe20000081084 */
[----:B------:R-:W-:Y:S04]  /*3b8b0*/  LDS R132, [R3+0xa7080] ;  /* 0x0a70800003847984 */ /* 0x000fe80000000800 */
[----:B------:R-:W-:Y:S04]  /*3b8c0*/  LDS R134, [R3+0xa7480] ;  /* 0x0a74800003867984 */ /* 0x000fe80000000800 */
[----:B------:R-:W-:Y:S04]  /*3b8d0*/  LDS R133, [R192+0xa7080] ;  /* 0x0a708000c0857984 */ /* 0x000fe80000000800 */
[----:B------:R-:W4:Y:S01]  /*3b8e0*/  LDS R135, [R192+0xa7480] ;  /* 0x0a748000c0877984 */ /* 0x000f220000000800 */
[-C--:B------:R-:W-:Y:S03]  /*3b8f0*/  HMMA.1688.F32.TF32 R188, R72, R58.reuse, R188 ;  /* 0x0000003a48bc723c */ /* 0x080fe600000810bc */
[----:B------:R-:W-:Y:S04]  /*3b900*/  LDS R170, [R0+0xa7400] ;  /* 0x0a74000000aa7984 */ /* 0x000fe80000000800 */
[----:B------:R-:W-:Y:S01]  /*3b910*/  LDS R169, [R2+0xa7000] ;  /* 0x0a70000002a97984 */ /* 0x000fe20000000800 */
[C---:B------:R-:W-:Y:S03]  /*3b920*/  HMMA.1688.F32.TF32 R88, R160.reuse, R58, R88 ;  /* 0x0000003aa058723c */ /* 0x040fe60000081058 */
[----:B------:R-:W-:Y:S04]  /*3b930*/  LDSM.16.M88.4 R56, [R194+0x10180] ;  /* 0x01018000c238783b */ /* 0x000fe80000000200 */
[----:B------:R-:W-:Y:S01]  /*3b940*/  LDS R171, [R2+0xa7400] ;  /* 0x0a74000002ab7984 */ /* 0x000fe20000000800 */
        /* <DEDUP_REMOVED lines=15> */
[----:B------:R-:W-:Y:S01]  /*3ba40*/  HMMA.1688.F32.TF32 R164, R76, R10, R164 ;  /* 0x0000000a4ca4723c */ /* 0x000fe200000810a4 */
[----:B------:R-:W1:Y:S07]  /*3ba50*/  LDSM.16.M88.4 R76, [R194+0x180] ;  /* 0x00018000c24c783b */ /* 0x000e6e0000000200 */
[C---:B------:R-:W-:Y:S01]  /*3ba60*/  HMMA.1688.F32.TF32 R144, R72.reuse, R110, R144 ;  /* 0x0000006e4890723c */ /* 0x040fe20000081090 */
[----:B------:R-:W-:Y:S07]  /*3ba70*/  LDSM.16.M88.4 R108, [R194+0x1c180] ;  /* 0x01c18000c26c783b */ /* 0x000fee0000000200 */
[C---:B------:R-:W-:Y:S01]  /*3ba80*/  HMMA.1688.F32.TF32 R136, R72.reuse, R126, R136 ;  /* 0x0000007e4888723c */ /* 0x040fe20000081088 */
[----:B------:R-:W-:Y:S04]  /*3ba90*/  LDS R126, [R3+0xa7c80] ;  /* 0x0a7c8000037e7984 */ /* 0x000fe80000000800 */
[----:B------:R-:W-:Y:S03]  /*3baa0*/  LDS R127, [R192+0xa7c80] ;  /* 0x0a7c8000c07f7984 */ /* 0x000fe60000000800 */
[C---:B------:R-:W-:Y:S01]  /*3bab0*/  HMMA.1688.F32.TF32 R128, R72.reuse, R118, R128 ;  /* 0x000000764880723c */ /* 0x040fe20000081080 */
[----:B------:R-:W-:Y:S07]  /*3bac0*/  LDSM.16.M88.4 R116, [R194+0x18180] ;  /* 0x01818000c274783b */ /* 0x000fee0000000200 */
[C---:B------:R-:W-:Y:S01]  /*3bad0*/  HMMA.1688.F32.TF32 R120, R72.reuse, R98, R120 ;  /* 0x000000624878723c */ /* 0x040fe20000081078 */
[----:B------:R-:W2:Y:S07]  /*3bae0*/  LDSM.16.M88.4 R96, [R194+0x8180] ;  /* 0x00818000c260783b */ /* 0x000eae0000000200 */
[C---:B------:R-:W-:Y:S08]  /*3baf0*/  HMMA.1688.F32.TF32 R112, R72.reuse, R106, R112 ;  /* 0x0000006a4870723c */ /* 0x040ff00000081070 */
[----:B------:R-:W-:Y:S01]  /*3bb00*/  HMMA.1688.F32.TF32 R100, R72, R10, R100 ;  /* 0x0000000a4864723c */ /* 0x000fe20000081064 */
[----:B------:R-:W2:Y:S04]  /*3bb10*/  LDSM.16.M88.4 R72, [R194+0xc180] ;  /* 0x00c18000c248783b */ /* 0x000ea80000000200 */
[----:B------:R-:W2:Y:S03]  /*3bb20*/  LDSM.16.M88.4 R8, [R194+0x14180] ;  /* 0x01418000c208783b */ /* 0x000ea60000000200 */
[-C--:B-1----:R-:W-:Y:S08]  /*3bb30*/  HMMA.1688.F32.TF32 R104, R148, R28.reuse, R176 ;  /* 0x0000001c9468723c */ /* 0x082ff000000810b0 */
[----:B----4-:R-:W-:Y:S01]  /*3bb40*/  HMMA.1688.F32.TF32 R176, R132, R28, R188 ;  /* 0x0000001c84b0723c */ /* 0x010fe200000810bc */
[----:B------:R-:W3:Y:S07]  /*3bb50*/  LDL.LU R191, [R1+0x920] ;  /* 0x0009200001bf7983 */ /* 0x000eee0000300800 */
[-C--:B------:R-:W-:Y:S08]  /*3bb60*/  HMMA.1688.F32.TF32 R68, R160, R76.reuse, R68 ;  /* 0x0000004ca044723c */ /* 0x080ff00000081044 */
[-C--:B------:R-:W-:Y:S08]  /*3bb70*/  HMMA.1688.F32.TF32 R172, R148, R76.reuse, R172 ;  /* 0x0000004c94ac723c */ /* 0x080ff000000810ac */
[----:B------:R-:W-:Y:S08]  /*3bb80*/  HMMA.1688.F32.TF32 R180, R132, R76, R180 ;  /* 0x0000004c84b4723c */ /* 0x000ff000000810b4 */
[C---:B------:R-:W-:Y:S08]  /*3bb90*/  HMMA.1688.F32.TF32 R156, R160.reuse, R28, R156 ;  /* 0x0000001ca09c723c */ /* 0x040ff0000008109c */
[C---:B--2---:R-:W-:Y:S08]  /*3bba0*/  HMMA.1688.F32.TF32 R12, R160.reuse, R96, R12 ;  /* 0x00000060a00c723c */ /* 0x044ff0000008100c */
        /* <DEDUP_REMOVED lines=30> */
[----:B------:R-:W-:Y:S01]  /*3bd90*/  HMMA.1688.F32.TF32 R88, R168, R28, R88 ;  /* 0x0000001ca858723c */ /* 0x000fe20000081058 */
[----:B------:R-:W4:Y:S07]  /*3bda0*/  LDL.LU R28, [R1+0x900] ;  /* 0x00090000011c7983 */ /* 0x000f2e0000300800 */
[-C--:B-1----:R-:W-:Y:S08]  /*3bdb0*/  HMMA.1688.F32.TF32 R64, R160, R10.reuse, R64 ;  /* 0x0000000aa040723c */ /* 0x082ff00000081040 */
[-C--:B--2---:R-:W-:Y:S08]  /*3bdc0*/  HMMA.1688.F32.TF32 R80, R148, R10.reuse, R80 ;  /* 0x0000000a9450723c */ /* 0x084ff00000081050 */
[-C--:B------:R-:W-:Y:S08]  /*3bdd0*/  HMMA.1688.F32.TF32 R120, R124, R10.reuse, R120 ;  /* 0x0000000a7c78723c */ /* 0x080ff00000081078 */
[----:B---3--:R-:W-:Y:S01]  /*3bde0*/  HMMA.1688.F32.TF32 R40, R132, R10, R40 ;  /* 0x0000000a8428723c */ /* 0x008fe20000081028 */
[----:B------:R-:W2:Y:S04]  /*3bdf0*/  LDL.LU R11, [R1+0x8f0] ;  /* 0x0008f000010b7983 */ /* 0x000ea80000300800 */
[----:B------:R-:W3:Y:S01]  /*3be00*/  LDL.LU R10, [R1+0x8fc] ;  /* 0x0008fc00010a7983 */ /* 0x000ee20000300800 */
[----:B------:R-:W-:-:S05]  /*3be10*/  IMAD.MOV.U32 R187, RZ, RZ, 0x7f ;  /* 0x0000007fffbb7424 */ /* 0x000fca00078e00ff */
[----:B------:R-:W-:-:S04]  /*3be20*/  IADD3 R190, R187, c[0x0][0x180], RZ ;  /* 0x00006000bbbe7a10 */ /* 0x000fc80007ffe0ff */
[----:B------:R-:W-:Y:S01]  /*3be30*/  SHF.R.S32.HI R187, RZ, 0x1f, R190 ;  /* 0x0000001fffbb7819 */ /* 0x000fe200000114be */
[----:B------:R-:W-:-:S03]  /*3be40*/  UIMAD UR6, UR4, -0x80, UR7 ;  /* 0xffffff80040678a4 */ /* 0x000fc6000f8e0207 */
[----:B------:R-:W-:Y:S01]  /*3be50*/  LEA.HI R187, R187, R190, RZ, 0x7 ;  /* 0x000000bebbbb7211 */ /* 0x000fe200078f38ff */
[----:B------:R-:W-:-:S03]  /*3be60*/  UIADD3 UR8, UR8, 0x1, URZ ;  /* 0x0000000108087890 */ /* 0x000fc6000fffe03f */
[----:B------:R-:W-:Y:S02]  /*3be70*/  SHF.R.S32.HI R187, RZ, 0x7, R187 ;  /* 0x00000007ffbb7819 */ /* 0x000fe400000114bb */
[----:B------:R-:W-:Y:S02]  /*3be80*/  ISETP.GE.AND P1, PT, R198, UR6, PT ;  /* 0x00000006c6007c0c */ /* 0x000fe4000bf26270 */
[----:B------:R-:W-:Y:S01]  /*3be90*/  IADD3 R187, R187, -0x5, RZ ;  /* 0xfffffffbbbbb7810 */ /* 0x000fe20007ffe0ff */
[----:B------:R-:W-:Y:S01]  /*3bea0*/  UISETP.GT.AND UP0, UPT, UR8, 0x4, UPT ;  /* 0x000000040800788c */ /* 0x000fe2000bf04270 */
[----:B------:R-:W-:Y:S02]  /*3beb0*/  SEL R0, RZ, 0x4, P1 ;  /* 0x00000004ff007807 */ /* 0x000fe40000800000 */
[----:B------:R-:W-:Y:S01]  /*3bec0*/  ISETP.LE.AND P0, PT, R187, UR4, PT ;  /* 0x00000004bb007c0c */ /* 0x000fe2000bf03270 */
[----:B------:R-:W-:-:S03]  /*3bed0*/  USEL UR8, UR8, URZ, !UP0 ;  /* 0x0000003f08087287 */ /* 0x000fc6000c000000 */
[----:B------:R-:W-:Y:S02]  /*3bee0*/  SEL R0, R0, RZ, !P0 ;  /* 0x000000ff00007207 */ /* 0x000fe40004000000 */
[----:B------:R-:W-:Y:S02]  /*3bef0*/  IADD3 R184, P2, R184, UR14, RZ ;  /* 0x0000000eb8b87c10 */ /* 0x000fe4000ff5e0ff */
[----:B------:R-:W-:Y:S01]  /*3bf00*/  ISETP.NE.U32.AND P1, PT, R0, RZ, PT ;  /* 0x000000ff0000720c */ /* 0x000fe20003f25070 */
[----:B------:R-:W-:-:S04]  /*3bf10*/  IMAD.U32 R0, RZ, RZ, UR8 ;  /* 0x00000008ff007e24 */ /* 0x000fc8000f8e00ff */
[----:B------:R-:W-:Y:S02]  /*3bf20*/  IMAD R0, R0, 0x8000, R196 ;  /* 0x0000800000007824 */ /* 0x000fe400078e02c4 */
[----:B------:R-:W-:Y:S01]  /*3bf30*/  IMAD.MOV.U32 R2, RZ, RZ, R184 ;  /* 0x000000ffff027224 */ /* 0x000fe200078e00b8 */
[----:B------:R-:W-:Y:S02]  /*3bf40*/  LOP3.LUT R187, R198, 0x4, RZ, 0xfc, !PT ;  /* 0x00000004c6bb7812 */ /* 0x000fe400078efcff */
[----:B------:R-:W-:Y:S02]  /*3bf50*/  IADD3 R8, R0, 0x100000, RZ ;  /* 0x0010000000087810 */ /* 0x000fe40007ffe0ff */
[----:B------:R-:W-:-:S05]  /*3bf60*/  IADD3.X R191, R191, UR9, RZ, P2, !PT ;  /* 0x00000009bfbf7c10 */ /* 0x000fca00097fe4ff */
[----:B------:R-:W-:Y:S01]  /*3bf70*/  IMAD.MOV.U32 R3, RZ, RZ, R191 ;  /* 0x000000ffff037224 */ /* 0x000fe200078e00bf */
[----:B------:R-:W-:Y:S01]  /*3bf80*/  BAR.SYNC.DEFER_BLOCKING 0x0 ;  /* 0x0000000000007b1d */ /* 0x000fe20000010000 */
[----:B------:R-:W-:-:S04]  /*3bf90*/  IADD3 R186, P2, R186, UR14, RZ ;  /* 0x0000000ebaba7c10 */ /* 0x000fc8000ff5e0ff */
[----:B------:R-:W-:Y:S01]  /*3bfa0*/  IADD3.X R185, R185, UR9, RZ, P2, !PT ;  /* 0x00000009b9b97c10 */ /* 0x000fe200097fe4ff */
[----:B------:R-:W-:Y:S01]  /*3bfb0*/  @!PT LDS RZ, [RZ] ;  /* 0x00000000fffff984 */ /* 0x000fe20000000800 */
[----:B------:R-:W-:Y:S01]  /*3bfc0*/  @!PT LDS RZ, [RZ] ;  /* 0x00000000fffff984 */ /* 0x000fe20000000800 */
[----:B------:R-:W-:Y:S01]  /*3bfd0*/  @!PT LDS RZ, [RZ] ;  /* 0x00000000fffff984 */ /* 0x000fe20000000800 */
[----:B------:R1:W-:Y:S01]  /*3bfe0*/  LDGSTS.E [R8+-0x60000], [R2.64], P1 ;  /* 0xa000000002087fae */ /* 0x0003e2000892184c */
[----:B------:R-:W-:-:S04]  /*3bff0*/  ISETP.GE.AND P1, PT, R187, UR6, PT ;  /* 0x00000006bb007c0c */ /* 0x000fc8000bf26270 */
[----:B-1----:R-:W-:-:S04]  /*3c000*/  SEL R2, RZ, 0x4, P1 ;  /* 0x00000004ff027807 */ /* 0x002fc80000800000 */
[----:B------:R-:W-:-:S04]  /*3c010*/  SEL R2, R2, RZ, !P0 ;  /* 0x000000ff02027207 */ /* 0x000fc80004000000 */
[----:B------:R-:W-:Y:S01]  /*3c020*/  ISETP.NE.U32.AND P1, PT, R2, RZ, PT ;  /* 0x000000ff0200720c */ /* 0x000fe20003f25070 */
[----:B------:R-:W-:Y:S02]  /*3c030*/  IMAD.MOV.U32 R2, RZ, RZ, R186 ;  /* 0x000000ffff027224 */ /* 0x000fe400078e00ba */
[----:B------:R-:W-:Y:S01]  /*3c040*/  IMAD.MOV.U32 R3, RZ, RZ, R185 ;  /* 0x000000ffff037224 */ /* 0x000fe200078e00b9 */
[----:B------:R-:W-:-:S09]  /*3c050*/  LOP3.LUT R187, R198, 0x8, RZ, 0xfc, !PT ;  /* 0x00000008c6bb7812 */ /* 0x000fd200078efcff */
[----:B------:R1:W-:Y:S01]  /*3c060*/  LDGSTS.E [R8+-0x5fc00], [R2.64], P1 ;  /* 0xa040000002087fae */ /* 0x0003e2000892184c */
[----:B------:R-:W-:Y:S02]  /*3c070*/  ISETP.GE.AND P1, PT, R187, UR6, PT ;  /* 0x00000006bb007c0c */ /* 0x000fe4000bf26270 */
[----:B------:R-:W-:Y:S02]  /*3c080*/  IADD3 R193, P2, R193, UR14, RZ ;  /* 0x0000000ec1c17c10 */ /* 0x000fe4000ff5e0ff */
[----:B-1----:R-:W-:-:S04]  /*3c090*/  SEL R2, RZ, 0x4, P1 ;  /* 0x00000004ff027807 */ /* 0x002fc80000800000 */
[----:B------:R-:W-:-:S04]  /*3c0a0*/  SEL R2, R2, RZ, !P0 ;  /* 0x000000ff02027207 */ /* 0x000fc80004000000 */
[----:B------:R-:W-:Y:S01]  /*3c0b0*/  ISETP.NE.U32.AND P1, PT, R2, RZ, PT ;  /* 0x000000ff0200720c */ /* 0x000fe20003f25070 */
[----:B------:R-:W-:Y:S01]  /*3c0c0*/  IMAD.MOV.U32 R2, RZ, RZ, R193 ;  /* 0x000000ffff027224 */ /* 0x000fe200078e00c1 */
[----:B------:R-:W-:Y:S02]  /*3c0d0*/  LOP3.LUT R9, R198, 0xc, RZ, 0xfc, !PT ;  /* 0x0000000cc6097812 */ /* 0x000fe400078efcff */
[----:B----4-:R-:W-:-:S05]  /*3c0e0*/  IADD3.X R28, R28, UR9, RZ, P2, !PT ;  /* 0x000000091c1c7c10 */ /* 0x010fca00097fe4ff */
[----:B------:R-:W-:-:S05]  /*3c0f0*/  IMAD.MOV.U32 R3, RZ, RZ, R28 ;  /* 0x000000ffff037224 */ /* 0x000fca00078e001c */
[----:B------:R1:W-:Y:S01]  /*3c100*/  LDGSTS.E [R8+-0x5f800], [R2.64], P1 ;  /* 0xa080000002087fae */ /* 0x0003e2000892184c */
[----:B------:R-:W-:-:S04]  /*3c110*/  ISETP.GE.AND P1, PT, R9, UR6, PT ;  /* 0x0000000609007c0c */ /* 0x000fc8000bf26270 */
[----:B-1----:R-:W-:-:S04]  /*3c120*/  SEL R2, RZ, 0x4, P1 ;  /* 0x00000004ff027807 */ /* 0x002fc80000800000 */
[----:B------:R-:W-:-:S04]  /*3c130*/  SEL R2, R2, RZ, !P0 ;  /* 0x000000ff02027207 */ /* 0x000fc80004000000 */
[----:B------:R-:W-:Y:S02]  /*3c140*/  ISETP.NE.U32.AND P1, PT, R2, RZ, PT ;  /* 0x000000ff0200720c */ /* 0x000fe40003f25070 */
[----:B---3--:R-:W-:-:S04]  /*3c150*/  IADD3 R10, P2, R10, UR14, RZ ;  /* 0x0000000e0a0a7c10 */ /* 0x008fc8000ff5e0ff */
[----:B--2---:R-:W-:Y:S01]  /*3c160*/  IADD3.X R11, R11, UR9, RZ, P2, !PT ;  /* 0x000000090b0b7c10 */ /* 0x004fe200097fe4ff */
[----:B------:R-:W-:Y:S01]  /*3c170*/  IMAD.MOV.U32 R2, RZ, RZ, R10 ;  /* 0x000000ffff027224 */ /* 0x000fe200078e000a */
[----:B------:R-:W-:-:S03]  /*3c180*/  LOP3.LUT R9, R198, 0x10, RZ, 0xfc, !PT ;  /* 0x00000010c6097812 */ /* 0x000fc600078efcff */
[----:B------:R-:W-:-:S05]  /*3c190*/  IMAD.MOV.U32 R3, RZ, RZ, R11 ;  /* 0x000000ffff037224 */ /* 0x000fca00078e000b */
[----:B------:R1:W-:Y:S01]  /*3c1a0*/  LDGSTS.E [R8+-0x5f400], [R2.64], P1 ;  /* 0xa0c0000002087fae */ /* 0x0003e2000892184c */
[----:B------:R-:W-:Y:S02]  /*3c1b0*/  ISETP.GE.AND P1, PT, R9, UR6, PT ;  /* 0x0000000609007c0c */ /* 0x000fe4000bf26270 */
[----:B------:R-:W-:Y:S02]  /*3c1c0*/  IADD3 R201, P2, R201, UR14, RZ ;  /* 0x0000000ec9c97c10 */ /* 0x000fe4000ff5e0ff */
[----:B-1----:R-:W-:-:S04]  /*3c1d0*/  SEL R2, RZ, 0x4, P1 ;  /* 0x00000004ff027807 */ /* 0x002fc80000800000 */
[----:B------:R-:W-:-:S04]  /*3c1e0*/  SEL R2, R2, RZ, !P0 ;  /* 0x000000ff02027207 */ /* 0x000fc80004000000 */
[----:B------:R-:W-:Y:S02]  /*3c1f0*/  ISETP.NE.U32.AND P1, PT, R2, RZ, PT ;  /* 0x000000ff0200720c */ /* 0x000fe40003f25070 */
[----:B------:R-:W-:Y:S01]  /*3c200*/  IADD3.X R200, R200, UR9, RZ, P2, !PT ;  /* 0x00000009c8c87c10 */ /* 0x000fe200097fe4ff */
[----:B------:R-:W-:Y:S01]  /*3c210*/  IMAD.MOV.U32 R2, RZ, RZ, R201 ;  /* 0x000000ffff027224 */ /* 0x000fe200078e00c9 */
[----:B------:R-:W-:-:S03]  /*3c220*/  LOP3.LUT R9, R198, 0x14, RZ, 0xfc, !PT ;  /* 0x00000014c6097812 */ /* 0x000fc600078efcff */
[----:B------:R-:W-:-:S06]  /*3c230*/  IMAD.MOV.U32 R3, RZ, RZ, R200 ;  /* 0x000000ffff037224 */ /* 0x000fcc00078e00c8 */
        /* <DEDUP_REMOVED lines=87> */
[----:B------:R-:W-:Y:S01]  /*3c7b0*/  STL [R1+0x928], R184 ;  /* 0x000928b801007387 */ /* 0x000fe20000100800 */
[----:B------:R-:W-:Y:S01]  /*3c7c0*/  IMAD.MOV.U32 R2, RZ, RZ, R237 ;  /* 0x000000ffff027224 */ /* 0x000fe200078e00ed */
[----:B------:R-:W-:Y:S02]  /*3c7d0*/  LOP3.LUT R9, R198, 0x38, RZ, 0xfc, !PT ;  /* 0x00000038c6097812 */ /* 0x000fe400078efcff */
[----:B------:R-:W-:Y:S01]  /*3c7e0*/  STL [R1+0x920], R191 ;  /* 0x000920bf01007387 */ /* 0x000fe20000100800 */
[----:B------:R-:W-:-:S03]  /*3c7f0*/  IMAD.MOV.U32 R3, RZ, RZ, R236 ;  /* 0x000000ffff037224 */ /* 0x000fc600078e00ec */
[----:B------:R-:W-:Y:S01]  /*3c800*/  STL [R1+0x91c], R186 ;  /* 0x00091cba01007387 */ /* 0x000fe20000100800 */
[C---:B------:R-:W-:Y:S03]  /*3c810*/  HMMA.1688.F32.TF32 R92, R168.reuse, R76, R92 ;  /* 0x0000004ca85c723c */ /* 0x040fe6000008105c */
[----:B------:R-:W-:Y:S04]  /*3c820*/  STL [R1+0x910], R185 ;  /* 0x000910b901007387 */ /* 0x000fe80000100800 */
[----:B------:R-:W-:Y:S01]  /*3c830*/  STL [R1+0x90c], R193 ;  /* 0x00090cc101007387 */ /* 0x000fe20000100800 */
[C---:B------:R-:W-:Y:S03]  /*3c840*/  HMMA.1688.F32.TF32 R152, R168.reuse, R96, R152 ;  /* 0x00000060a898723c */ /* 0x040fe60000081098 */
[----:B------:R-:W-:Y:S04]  /*3c850*/  STL [R1+0x900], R28 ;  /* 0x0009001c01007387 */ /* 0x000fe80000100800 */
[----:B------:R-:W-:Y:S01]  /*3c860*/  STL [R1+0x8fc], R10 ;  /* 0x0008fc0a01007387 */ /* 0x000fe20000100800 */
[C---:B------:R-:W-:Y:S03]  /*3c870*/  HMMA.1688.F32.TF32 R140, R168.reuse, R72, R140 ;  /* 0x00000048a88c723c */ /* 0x040fe6000008108c */
[----:B------:R1:W-:Y:S04]  /*3c880*/  STL [R1+0x8f0], R11 ;  /* 0x0008f00b01007387 */ /* 0x0003e80000100800 */
[----:B------:R2:W-:Y:S01]  /*3c890*/  LDGSTS.E [R8+-0x5cc00], [R2.64], P1 ;  /* 0xa340000002087fae */ /* 0x0005e2000892184c */
[----:B------:R-:W-:Y:S01]  /*3c8a0*/  HMMA.1688.F32.TF32 R60, R168, R56, R60 ;  /* 0x00000038a83c723c */ /* 0x000fe2000008103c */
[----:B------:R-:W-:-:S02]  /*3c8b0*/  ISETP.GE.AND P1, PT, R9, UR6, PT ;  /* 0x0000000609007c0c */ /* 0x000fc4000bf26270 */
[----:B-1----:R-:W3:Y:S05]  /*3c8c0*/  LDL.LU R11, [R1] ;  /* 0x00000000010b7983 */ /* 0x002eea0000300800 */
[C---:B------:R-:W-:Y:S01]  /*3c8d0*/  HMMA.1688.F32.TF32 R52, R168.reuse, R116, R52 ;  /* 0x00000074a834723c */ /* 0x040fe20000081034 */
[----:B------:R-:W4:Y:S07]  /*3c8e0*/  LDL.LU R9, [R1+0x4] ;  /* 0x0000040001097983 */ /* 0x000f2e0000300800 */
[----:B------:R-:W-:Y:S08]  /*3c8f0*/  HMMA.1688.F32.TF32 R44, R168, R108, R44 ;  /* 0x0000006ca82c723c */ /* 0x000ff0000008102c */
[C---:B------:R-:W-:Y:S08]  /*3c900*/  HMMA.1688.F32.TF32 R92, R132.reuse, R78, R92 ;  /* 0x0000004e845c723c */ /* 0x040ff0000008105c */
[C---:B------:R-:W-:Y:S08]  /*3c910*/  HMMA.1688.F32.TF32 R88, R132.reuse, R30, R88 ;  /* 0x0000001e8458723c */ /* 0x040ff00000081058 */
[C---:B------:R-:W-:Y:S08]  /*3c920*/  HMMA.1688.F32.TF32 R152, R132.reuse, R98, R152 ;  /* 0x000000628498723c */ /* 0x040ff00000081098 */
[C---:B------:R-:W-:Y:S08]  /*3c930*/  HMMA.1688.F32.TF32 R140, R132.reuse, R74, R140 ;  /* 0x0000004a848c723c */ /* 0x040ff0000008108c */
[C---:B------:R-:W-:Y:S08]  /*3c940*/  HMMA.1688.F32.TF32 R60, R132.reuse, R58, R60 ;  /* 0x0000003a843c723c */ /* 0x040ff0000008103c */
[C---:B------:R-:W-:Y:S08]  /*3c950*/  HMMA.1688.F32.TF32 R52, R132.reuse, R118, R52 ;  /* 0x000000768434723c */ /* 0x040ff00000081034 */
[----:B------:R-:W-:Y:S08]  /*3c960*/  HMMA.1688.F32.TF32 R44, R132, R110, R44 ;  /* 0x0000006e842c723c */ /* 0x000ff0000008102c */
[-C--:B------:R-:W-:Y:S08]  /*3c970*/  HMMA.1688.F32.TF32 R132, R160, R30.reuse, R156 ;  /* 0x0000001ea084723c */ /* 0x080ff0000008109c */
[-C--:B------:R-:W-:Y:S08]  /*3c980*/  HMMA.1688.F32.TF32 R104, R148, R30.reuse, R104 ;  /* 0x0000001e9468723c */ /* 0x080ff00000081068 */
[----:B------:R-:W-:Y:S01]  /*3c990*/  HMMA.1688.F32.TF32 R168, R124, R30, R176 ;  /* 0x0000001e7ca8723c */ /* 0x000fe200000810b0 */
[----:B------:R-:W3:Y:S04]  /*3c9a0*/  LDL.LU R30, [R1+0x10] ;  /* 0x00001000011e7983 */ /* 0x000ee80000300800 */
[----:B------:R-:W3:Y:S01]  /*3c9b0*/  LDL.LU R29, [R1+0x14] ;  /* 0x00001400011d7983 */ /* 0x000ee20000300800 */
[----:B--2---:R-:W-:-:S02]  /*3c9c0*/  SEL R2, RZ, 0x4, P1 ;  /* 0x00000004ff027807 */ /* 0x004fc40000800000 */
[----:B------:R-:W-:Y:S01]  /*3c9d0*/  IADD3 R241, P2, R241, UR14, RZ ;  /* 0x0000000ef1f17c10 */ /* 0x000fe2000ff5e0ff */
[----:B------:R-:W2:Y:S01]  /*3c9e0*/  LDL.LU R28, [R1+0x20] ;  /* 0x00002000011c7983 */ /* 0x000ea20000300800 */
        /* <DEDUP_REMOVED lines=17> */
[----:B------:R-:W-:-:S03]  /*3cb00*/  ISETP.GE.AND P1, PT, R10, UR6, PT ;  /* 0x000000060a007c0c */ /* 0x000fc6000bf26270 */
[----:B------:R-:W2:Y:S01]  /*3cb10*/  LDL.LU R10, [R1+0x24] ;  /* 0x00002400010a7983 */ /* 0x000ea20000300800 */
        /* <DEDUP_REMOVED lines=10> */
[----:B----4-:R-:W-:-:S04]  /*3cbc0*/  IADD3 R9, P2, R9, UR14, RZ ;  /* 0x0000000e09097c10 */ /* 0x010fc8000ff5e0ff */
[----:B---3--:R-:W-:Y:S01]  /*3cbd0*/  IADD3.X R11, R11, UR9, RZ, P2, !PT ;  /* 0x000000090b0b7c10 */ /* 0x008fe200097fe4ff */
[----:B------:R-:W-:Y:S04]  /*3cbe0*/  STL [R1+0x4], R9 ;  /* 0x0000040901007387 */ /* 0x000fe80000100800 */
[----:B------:R3:W-:Y:S04]  /*3cbf0*/  STL [R1], R11 ;  /* 0x0000000b01007387 */ /* 0x0007e80000100800 */
[----:B------:R-:W4:Y:S04]  /*3cc00*/  LDL.LU R57, [R1+0x30] ;  /* 0x0000300001397983 */ /* 0x000f280000300800 */
[----:B------:R-:W4:Y:S01]  /*3cc10*/  LDL.LU R31, [R1+0x34] ;  /* 0x00003400011f7983 */ /* 0x000f220000300800 */
[----:B-1----:R-:W-:-:S03]  /*3cc20*/  IMAD.MOV.U32 R3, RZ, RZ, R11 ;  /* 0x000000ffff037224 */ /* 0x002fc600078e000b */
[----:B---3--:R-:W3:Y:S01]  /*3cc30*/  LDL.LU R11, [R1+0x44] ;  /* 0x00004400010b7983 */ /* 0x008ee20000300800 */
[----:B------:R-:W-:-:S04]  /*3cc40*/  IADD3 R29, P2, R29, UR14, RZ ;  /* 0x0000000e1d1d7c10 */ /* 0x000fc8000ff5e0ff */
[----:B------:R-:W-:Y:S01]  /*3cc50*/  IADD3.X R30, R30, UR9, RZ, P2, !PT ;  /* 0x000000091e1e7c10 */ /* 0x000fe200097fe4ff */
[----:B------:R-:W-:Y:S04]  /*3cc60*/  STL [R1+0x14], R29 ;  /* 0x0000141d01007387 */ /* 0x000fe80000100800 */
[----:B------:R1:W-:Y:S04]  /*3cc70*/  STL [R1+0x10], R30 ;  /* 0x0000101e01007387 */ /* 0x0003e80000100800 */
[----:B------:R-:W3:Y:S01]  /*3cc80*/  LDL.LU R56, [R1+0x40] ;  /* 0x0000400001387983 */ /* 0x000ee20000300800 */
[----:B------:R-:W-:-:S04]  /*3cc90*/  SEL R2, RZ, 0x4, P1 ;  /* 0x00000004ff027807 */ /* 0x000fc80000800000 */
[----:B------:R-:W-:-:S04]  /*3cca0*/  SEL R2, R2, RZ, !P0 ;  /* 0x000000ff02027207 */ /* 0x000fc80004000000 */
[----:B------:R-:W-:Y:S01]  /*3ccb0*/  ISETP.NE.U32.AND P1, PT, R2, RZ, PT ;  /* 0x000000ff0200720c */ /* 0x000fe20003f25070 */
[----:B------:R-:W-:Y:S01]  /*3ccc0*/  IMAD.MOV.U32 R2, RZ, RZ, R9 ;  /* 0x000000ffff027224 */ /* 0x000fe200078e0009 */
[----:B------:R-:W-:-:S11]  /*3ccd0*/  LOP3.LUT R9, R198, 0x48, RZ, 0xfc, !PT ;  /* 0x00000048c6097812 */ /* 0x000fd600078efcff */
[----:B------:R1:W-:Y:S01]  /*3cce0*/  LDGSTS.E [R8+-0x5bc00], [R2.64], P1 ;  /* 0xa440000002087fae */ /* 0x0003e2000892184c */
[----:B------:R-:W-:-:S04]  /*3ccf0*/  ISETP.GE.AND P1, PT, R9, UR6, PT ;  /* 0x0000000609007c0c */ /* 0x000fc8000bf26270 */
[----:B-1----:R-:W-:-:S04]  /*3cd00*/  SEL R2, RZ, 0x4, P1 ;  /* 0x00000004ff027807 */ /* 0x002fc80000800000 */
[----:B------:R-:W-:-:S04]  /*3cd10*/  SEL R2, R2, RZ, !P0 ;  /* 0x000000ff02027207 */ /* 0x000fc80004000000 */
[----:B------:R-:W-:Y:S01]  /*3cd20*/  ISETP.NE.U32.AND P1, PT, R2, RZ, PT ;  /* 0x000000ff0200720c */ /* 0x000fe20003f25070 */
[----:B------:R-:W-:Y:S02]  /*3cd30*/  IMAD.MOV.U32 R2, RZ, RZ, R29 ;  /* 0x000000ffff027224 */ /* 0x000fe400078e001d */
[----:B------:R-:W-:Y:S01]  /*3cd40*/  IMAD.MOV.U32 R3, RZ, RZ, R30 ;  /* 0x000000ffff037224 */ /* 0x000fe200078e001e */
[----:B------:R-:W-:Y:S01]  /*3cd50*/  LOP3.LUT R9, R198, 0x4c, RZ, 0xfc, !PT ;  /* 0x0000004cc6097812 */ /* 0x000fe200078efcff */
[----:B------:R-:W3:Y:S01]  /*3cd60*/  LDL.LU R30, [R1+0x50] ;  /* 0x00005000011e7983 */ /* 0x000ee20000300800 */
[----:B--2---:R-:W-:-:S03]  /*3cd70*/  IADD3 R10, P2, R10, UR14, RZ ;  /* 0x0000000e0a0a7c10 */ /* 0x004fc6000ff5e0ff */
[----:B------:R-:W2:Y:S04]  /*3cd80*/  LDL.LU R29, [R1+0x54] ;  /* 0x00005400011d7983 */ /* 0x000ea80000300800 */
[----:B------:R1:W-:Y:S01]  /*3cd90*/  LDGSTS.E [R8+-0x5b800], [R2.64], P1 ;  /* 0xa480000002087fae */ /* 0x0003e2000892184c */
[----:B------:R-:W-:-:S04]  /*3cda0*/  ISETP.GE.AND P1, PT, R9, UR6, PT ;  /* 0x0000000609007c0c */ /* 0x000fc8000bf26270 */
        /* <DEDUP_REMOVED lines=9> */
[----:B------:R-:W-:Y:S01]  /*3ce40*/  STL [R1+0x24], R10 ;  /* 0x0000240a01007387 */ /* 0x000fe20000100800 */
[----:B-1----:R-:W-:-:S03]  /*3ce50*/  SEL R2, RZ, 0x4, P1 ;  /* 0x00000004ff027807 */ /* 0x002fc60000800000 */
[----:B------:R1:W-:Y:S01]  /*3ce60*/  STL [R1+0x20], R28 ;  /* 0x0000201c01007387 */ /* 0x0003e20000100800 */
[----:B------:R-:W-:-:S04]  /*3ce70*/  SEL R2, R2, RZ, !P0 ;  /* 0x000000ff02027207 */ /* 0x000fc80004000000 */
[----:B------:R-:W-:Y:S01]  /*3ce80*/  ISETP.NE.U32.AND P1, PT, R2, RZ, PT ;  /* 0x000000ff0200720c */ /* 0x000fe20003f25070 */
[----:B-1----:R-:W2:Y:S04]  /*3ce90*/  LDL.LU R28, [R1+0x60] ;  /* 0x00006000011c7983 */ /* 0x002ea80000300800 */
[----:B------:R-:W2:Y:S01]  /*3cea0*/  LDL.LU R9, [R1+0x64] ;  /* 0x0000640001097983 */ /* 0x000ea20000300800 */
[----:B------:R-:W-:Y:S02]  /*3ceb0*/  LOP3.LUT R10, R198, 0x54, RZ, 0xfc, !PT ;  /* 0x00000054c60a7812 */ /* 0x000fe400078efcff */
[----:B----4-:R-:W-:-:S04]  /*3cec0*/  IADD3 R31, P2, R31, UR14, RZ ;  /* 0x0000000e1f1f7c10 */ /* 0x010fc8000ff5e0ff */
[----:B------:R-:W-:Y:S01]  /*3ced0*/  IADD3.X R57, R57, UR9, RZ, P2, !PT ;  /* 0x0000000939397c10 */ /* 0x000fe200097fe4ff */
[----:B------:R-:W-:-:S04]  /*3cee0*/  IMAD.MOV.U32 R2, RZ, RZ, R31 ;  /* 0x000000ffff027224 */ /* 0x000fc800078e001f */
[----:B------:R-:W-:-:S05]  /*3cef0*/  IMAD.MOV.U32 R3, RZ, RZ, R57 ;  /* 0x000000ffff037224 */ /* 0x000fca00078e0039 */
[----:B------:R1:W-:Y:S01]  /*3cf00*/  LDGSTS.E [R8+-0x5b000], [R2.64], P1 ;  /* 0xa500000002087fae */ /* 0x0003e2000892184c */
[----:B------:R-:W-:Y:S02]  /*3cf10*/  ISETP.GE.AND P1, PT, R10, UR6, PT ;  /* 0x000000060a007c0c */ /* 0x000fe4000bf26270 */
[----:B---3--:R-:W-:Y:S01]  /*3cf20*/  IADD3 R11, P2, R11, UR14, RZ ;  /* 0x0000000e0b0b7c10 */ /* 0x008fe2000ff5e0ff */
[----:B------:R-:W-:Y:S01]  /*3cf30*/  STL [R1+0x34], R31 ;  /* 0x0000341f01007387 */ /* 0x000fe20000100800 */
[----:B-1----:R-:W-:-:S03]  /*3cf40*/  SEL R2, RZ, 0x4, P1 ;  /* 0x00000004ff027807 */ /* 0x002fc60000800000 */
[----:B------:R-:W-:Y:S01]  /*3cf50*/  STL [R1+0x30], R57 ;  /* 0x0000303901007387 */ /* 0x000fe20000100800 */
[----:B------:R-:W-:-:S03]  /*3cf60*/  SEL R2, R2, RZ, !P0 ;  /* 0x000000ff02027207 */ /* 0x000fc60004000000 */
[----:B------:R-:W3:Y:S01]  /*3cf70*/  LDL.LU R10, [R1+0x74] ;  /* 0x00007400010a7983 */ /* 0x000ee20000300800 */
[----:B------:R-:W-:-:S03]  /*3cf80*/  ISETP.NE.U32.AND P1, PT, R2, RZ, PT ;  /* 0x000000ff0200720c */ /* 0x000fc60003f25070 */
[----:B------:R1:W-:Y:S01]  /*3cf90*/  STL [R1+0x44], R11 ;  /* 0x0000440b01007387 */ /* 0x0003e20000100800 */
[----:B------:R-:W-:Y:S01]  /*3cfa0*/  IMAD.MOV.U32 R2, RZ, RZ, R11 ;  /* 0x000000ffff027224 */ /* 0x000fe200078e000b */
[----:B------:R-:W-:-:S05]  /*3cfb0*/  IADD3.X R56, R56, UR9, RZ, P2, !PT ;  /* 0x0000000938387c10 */ /* 0x000fca00097fe4ff */
[----:B------:R-:W-:Y:S04]  /*3cfc0*/  STL [R1+0x40], R56 ;  /* 0x0000403801007387 */ /* 0x000fe80000100800 */
[----:B-1----:R-:W4:Y:S01]  /*3cfd0*/  LDL.LU R11, [R1+0x70] ;  /* 0x00007000010b7983 */ /* 0x002f220000300800 */
[----:B------:R-:W-:Y:S01]  /*3cfe0*/  IMAD.MOV.U32 R3, RZ, RZ, R56 ;  /* 0x000000ffff037224 */ /* 0x000fe200078e0038 */
[----:B------:R-:W-:-:S04]  /*3cff0*/  LOP3.LUT R31, R198, 0x58, RZ, 0xfc, !PT ;  /* 0x00000058c61f7812 */ /* 0x000fc800078efcff */
[----:B------:R1:W-:Y:S01]  /*3d000*/  LDGSTS.E [R8+-0x5ac00], [R2.64], P1 ;  /* 0xa540000002087fae */ /* 0x0003e2000892184c */
[----:B------:R-:W-:-:S04]  /*3d010*/  ISETP.GE.AND P1, PT, R31, UR6, PT ;  /* 0x000000061f007c0c */ /* 0x000fc8000bf26270 */
[----:B-1----:R-:W-:-:S04]  /*3d020*/  SEL R2, RZ, 0x4, P1 ;  /* 0x00000004ff027807 */ /* 0x002fc80000800000 */
[----:B------:R-:W-:-:S04]  /*3d030*/  SEL R2, R2, RZ, !P0 ;  /* 0x000000ff02027207 */ /* 0x000fc80004000000 */
[----:B------:R-:W-:Y:S02]  /*3d040*/  ISETP.NE.U32.AND P1, PT, R2, RZ, PT ;  /* 0x000000ff0200720c */ /* 0x000fe40003f25070 */
[----:B--2---:R-:W-:-:S04]  /*3d050*/  IADD3 R29, P2, R29, UR14, RZ ;  /* 0x0000000e1d1d7c10 */ /* 0x004fc8000ff5e0ff */
[----:B------:R-:W-:Y:S01]  /*3d060*/  IADD3.X R30, R30, UR9, RZ, P2, !PT ;  /* 0x000000091e1e7c10 */ /* 0x000fe200097fe4ff */
[----:B------:R-:W-:Y:S01]  /*3d070*/  STL [R1+0x54], R29 ;  /* 0x0000541d01007387 */ /* 0x000fe20000100800 */
[----:B------:R-:W-:-:S03]  /*3d080*/  IMAD.MOV.U32 R2, RZ, RZ, R29 ;  /* 0x000000ffff027224 */ /* 0x000fc600078e001d */
[----:B------:R1:W-:Y:S01]  /*3d090*/  STL [R1+0x50], R30 ;  /* 0x0000501e01007387 */ /* 0x0003e20000100800 */
[----:B------:R-:W-:Y:S01]  /*3d0a0*/  IMAD.MOV.U32 R3, RZ, RZ, R30 ;  /* 0x000000ffff037224 */ /* 0x000fe200078e001e */
[----:B------:R-:W-:-:S04]  /*3d0b0*/  LOP3.LUT R31, R198, 0x5c, RZ, 0xfc, !PT ;  /* 0x0000005cc61f7812 */ /* 0x000fc800078efcff */
[----:B------:R2:W-:Y:S04]  /*3d0c0*/  LDGSTS.E [R8+-0x5a800], [R2.64], P1 ;  /* 0xa580000002087fae */ /* 0x0005e8000892184c */
[----:B-1----:R-:W4:Y:S04]  /*3d0d0*/  LDL.LU R30, [R1+0x80] ;  /* 0x00008000011e7983 */ /* 0x002f280000300800 */
[----:B------:R-:W4:Y:S01]  /*3d0e0*/  LDL.LU R29, [R1+0x84] ;  /* 0x00008400011d7983 */ /* 0x000f220000300800 */
[----:B------:R-:W-:-:S04]  /*3d0f0*/  ISETP.GE.AND P1, PT, R31, UR6, PT ;  /* 0x000000061f007c0c */ /* 0x000fc8000bf26270 */
[----:B--2---:R-:W-:-:S04]  /*3d100*/  SEL R2, RZ, 0x4, P1 ;  /* 0x00000004ff027807 */ /* 0x004fc80000800000 */
[----:B------:R-:W-:Y:S02]  /*3d110*/  SEL R2, R2, RZ, !P0 ;  /* 0x000000ff02027207 */ /* 0x000fe40004000000 */
[----:B------:R-:W-:-:S04]  /*3d120*/  IADD3 R9, P2, R9, UR14, RZ ;  /* 0x0000000e09097c10 */ /* 0x000fc8000ff5e0ff */
[----:B------:R-:W-:Y:S01]  /*3d130*/  IADD3.X R28, R28, UR9, RZ, P2, !PT ;  /* 0x000000091c1c7c10 */ /* 0x000fe200097fe4ff */
[----:B------:R-:W-:Y:S04]  /*3d140*/  STL [R1+0x64], R9 ;  /* 0x0000640901007387 */ /* 0x000fe80000100800 */
[----:B------:R1:W-:Y:S04]  /*3d150*/  STL [R1+0x60], R28 ;  /* 0x0000601c01007387 */ /* 0x0003e80000100800 */
[----:B------:R-:W2:Y:S04]  /*3d160*/  LDL.LU R57, [R1+0x90] ;  /* 0x0000900001397983 */ /* 0x000ea80000300800 */
[----:B------:R-:W2:Y:S01]  /*3d170*/  LDL.LU R31, [R1+0x94] ;  /* 0x00009400011f7983 */ /* 0x000ea20000300800 */
[----:B------:R-:W-:Y:S01]  /*3d180*/  IMAD.MOV.U32 R3, RZ, RZ, R28 ;  /* 0x000000ffff037224 */ /* 0x000fe200078e001c */
[----:B------:R-:W-:-:S02]  /*3d190*/  ISETP.NE.U32.AND P1, PT, R2, RZ, PT ;  /* 0x000000ff0200720c */ /* 0x000fc40003f25070 */
[----:B-1----:R-:W2:Y:S01]  /*3d1a0*/  LDL.LU R28, [R1+0xa4] ;  /* 0x0000a400011c7983 */ /* 0x002ea20000300800 */
[----:B------:R-:W-:Y:S01]  /*3d1b0*/  IMAD.MOV.U32 R2, RZ, RZ, R9 ;  /* 0x000000ffff027224 */ /* 0x000fe200078e0009 */
[----:B------:R-:W-:-:S09]  /*3d1c0*/  LOP3.LUT R9, R198, 0x60, RZ, 0xfc, !PT ;  /* 0x00000060c6097812 */ /* 0x000fd200078efcff */
[----:B------:R1:W-:Y:S01]  /*3d1d0*/  LDGSTS.E [R8+-0x5a400], [R2.64], P1 ;  /* 0xa5c0000002087fae */ /* 0x0003e2000892184c */
[----:B------:R-:W-:-:S04]  /*3d1e0*/  ISETP.GE.AND P1, PT, R9, UR6, PT ;  /* 0x0000000609007c0c */ /* 0x000fc8000bf26270 */
[----:B-1----:R-:W-:-:S04]  /*3d1f0*/  SEL R2, RZ, 0x4, P1 ;  /* 0x00000004ff027807 */ /* 0x002fc80000800000 */
[----:B------:R-:W-:-:S04]  /*3d200*/  SEL R2, R2, RZ, !P0 ;  /* 0x000000ff02027207 */ /* 0x000fc80004000000 */
[----:B------:R-:W-:Y:S02]  /*3d210*/  ISETP.NE.U32.AND P1, PT, R2, RZ, PT ;  /* 0x000000ff0200720c */ /* 0x000fe40003f25070 */
[----:B------:R-:W-:Y:S02]  /*3d220*/  LOP3.LUT R9, R198, 0x64, RZ, 0xfc, !PT ;  /* 0x00000064c6097812 */ /* 0x000fe400078efcff */
[----:B---3--:R-:W-:-:S05]  /*3d230*/  IADD3 R10, P2, R10, UR14, RZ ;  /* 0x0000000e0a0a7c10 */ /* 0x008fca000ff5e0ff */
[----:B------:R1:W-:Y:S01]  /*3d240*/  STL [R1+0x74], R10 ;  /* 0x0000740a01007387 */ /* 0x0003e20000100800 */
[----:B------:R-:W-:Y:S01]  /*3d250*/  IMAD.MOV.U32 R2, RZ, RZ, R10 ;  /* 0x000000ffff027224 */ /* 0x000fe200078e000a */
[----:B----4-:R-:W-:-:S05]  /*3d260*/  IADD3.X R11, R11, UR9, RZ, P2, !PT ;  /* 0x000000090b0b7c10 */ /* 0x010fca00097fe4ff */
[----:B------:R3:W-:Y:S04]  /*3d270*/  STL [R1+0x70], R11 ;  /* 0x0000700b01007387 */ /* 0x0007e80000100800 */
[----:B------:R-:W4:Y:S01]  /*3d280*/  LDL.LU R56, [R1+0xa0] ;  /* 0x0000a00001387983 */ /* 0x000f220000300800 */
[----:B------:R-:W-:-:S03]  /*3d290*/  IMAD.MOV.U32 R3, RZ, RZ, R11 ;  /* 0x000000ffff037224 */ /* 0x000fc600078e000b */
[----:B-1----:R-:W4:Y:S04]  /*3d2a0*/  LDL.LU R10, [R1+0xb0] ;  /* 0x0000b000010a7983 */ /* 0x002f280000300800 */
[----:B------:R1:W-:Y:S01]  /*3d2b0*/  LDGSTS.E [R8+-0x5a000], [R2.64], P1 ;  /* 0xa600000002087fae */ /* 0x0003e2000892184c */
[----:B------:R-:W-:-:S03]  /*3d2c0*/  ISETP.GE.AND P1, PT, R9, UR6, PT ;  /* 0x0000000609007c0c */ /* 0x000fc6000bf26270 */
[----:B------:R-:W4:Y:S01]  /*3d2d0*/  LDL.LU R9, [R1+0xb4] ;  /* 0x0000b40001097983 */ /* 0x000f220000300800 */
[----:B-1----:R-:W-:-:S04]  /*3d2e0*/  SEL R2, RZ, 0x4, P1 ;  /* 0x00000004ff027807 */ /* 0x002fc80000800000 */
[----:B------:R-:W-:-:S04]  /*3d2f0*/  SEL R2, R2, RZ, !P0 ;  /* 0x000000ff02027207 */ /* 0x000fc80004000000 */
[----:B------:R-:W-:Y:S02]  /*3d300*/  ISETP.NE.U32.AND P1, PT, R2, RZ, PT ;  /* 0x000000ff0200720c */ /* 0x000fe40003f25070 */
[----:B---3--:R-:W-:Y:S02]  /*3d310*/  LOP3.LUT R11, R198, 0x68, RZ, 0xfc, !PT ;  /* 0x00000068c60b7812 */ /* 0x008fe400078efcff */
[----:B------:R-:W-:-:S04]  /*3d320*/  IADD3 R29, P2, R29, UR14, RZ ;  /* 0x0000000e1d1d7c10 */ /* 0x000fc8000ff5e0ff */
[----:B------:R-:W-:Y:S01]  /*3d330*/  IADD3.X R30, R30, UR9, RZ, P2, !PT ;  /* 0x000000091e1e7c10 */ /* 0x000fe200097fe4ff */
[----:B------:R-:W-:-:S04]  /*3d340*/  IMAD.MOV.U32 R2, RZ, RZ, R29 ;  /* 0x000000ffff027224 */ /* 0x000fc800078e001d */
[----:B------:R-:W-:Y:S01]  /*3d350*/  IMAD.MOV.U32 R3, RZ, RZ, R30 ;  /* 0x000000ffff037224 */ /* 0x000fe200078e001e */
[----:B------:R-:W-:Y:S04]  /*3d360*/  STL [R1+0x84], R29 ;  /* 0x0000841d01007387 */ /* 0x000fe80000100800 */
[----:B------:R1:W-:Y:S01]  /*3d370*/  LDGSTS.E [R8+-0x59c00], [R2.64], P1 ;  /* 0xa640000002087fae */ /* 0x0003e2000892184c */
[----:B------:R-:W-:-:S03]  /*3d380*/  ISETP.GE.AND P1, PT, R11, UR6, PT ;  /* 0x000000060b007c0c */ /* 0x000fc6000bf26270 */
[----:B------:R3:W-:Y:S01]  /*3d390*/  STL [R1+0x80], R30 ;  /* 0x0000801e01007387 */ /* 0x0007e20000100800 */
[----:B-1----:R-:W-:-:S03]  /*3d3a0*/  SEL R2, RZ, 0x4, P1 ;  /* 0x00000004ff027807 */ /* 0x002fc60000800000 */
[----:B---3--:R-:W3:Y:S01]  /*3d3b0*/  LDL.LU R30, [R1+0xc0] ;  /* 0x0000c000011e7983 */ /* 0x008ee20000300800 */
[----:B------:R-:W-:-:S03]  /*3d3c0*/  SEL R2, R2, RZ, !P0 ;  /* 0x000000ff02027207 */ /* 0x000fc60004000000 */
[----:B------:R-:W3:Y:S01]  /*3d3d0*/  LDL.LU R29, [R1+0xc4] ;  /* 0x0000c400011d7983 */ /* 0x000ee20000300800 */
[----:B------:R-:W-:Y:S02]  /*3d3e0*/  ISETP.NE.U32.AND P1, PT, R2, RZ, PT ;  /* 0x000000ff0200720c */ /* 0x000fe40003f25070 */
[----:B------:R-:W-:Y:S02]  /*3d3f0*/  LOP3.LUT R11, R198, 0x6c, RZ, 0xfc, !PT ;  /* 0x0000006cc60b7812 */ /* 0x000fe400078efcff */
[----:B--2---:R-:W-:-:S04]  /*3d400*/  IADD3 R31, P2, R31, UR14, RZ ;  /* 0x0000000e1f1f7c10 */ /* 0x004fc8000ff5e0ff */
[----:B------:R-:W-:Y:S01]  /*3d410*/  IADD3.X R57, R57, UR9, RZ, P2, !PT ;  /* 0x0000000939397c10 */ /* 0x000fe200097fe4ff */
[----:B------:R-:W-:-:S04]  /*3d420*/  IMAD.MOV.U32 R2, RZ, RZ, R31 ;  /* 0x000000ffff027224 */ /* 0x000fc800078e001f */
[----:B------:R-:W-:-:S05]  /*3d430*/  IMAD.MOV.U32 R3, RZ, RZ, R57 ;  /* 0x000000ffff037224 */ /* 0x000fca00078e0039 */
[----:B------:R1:W-:Y:S01]  /*3d440*/  LDGSTS.E [R8+-0x59800], [R2.64], P1 ;  /* 0xa680000002087fae */ /* 0x0003e2000892184c */
[----:B------:R-:W-:Y:S02]  /*3d450*/  ISETP.GE.AND P1, PT, R11, UR6, PT ;  /* 0x000000060b007c0c */ /* 0x000fe4000bf26270 */
[----:B------:R-:W-:Y:S01]  /*3d460*/  IADD3 R28, P2, R28, UR14, RZ ;  /* 0x0000000e1c1c7c10 */ /* 0x000fe2000ff5e0ff */
[----:B------:R-:W-:Y:S01]  /*3d470*/  STL [R1+0x94], R31 ;  /* 0x0000941f01007387 */ /* 0x000fe20000100800 */
[----:B-1----:R-:W-:-:S03]  /*3d480*/  SEL R2, RZ, 0x4, P1 ;  /* 0x00000004ff027807 */ /* 0x002fc60000800000 */
[----:B------:R-:W-:Y:S01]  /*3d490*/  STL [R1+0x90], R57 ;  /* 0x0000903901007387 */ /* 0x000fe20000100800 */
[----:B------:R-:W-:-:S03]  /*3d4a0*/  SEL R2, R2, RZ, !P0 ;  /* 0x000000ff02027207 */ /* 0x000fc60004000000 */
[----:B------:R-:W2:Y:S01]  /*3d4b0*/  LDL.LU R11, [R1+0xd4] ;  /* 0x0000d400010b7983 */ /* 0x000ea20000300800 */
[----:B------:R-:W-:-:S03]  /*3d4c0*/  ISETP.NE.U32.AND P1, PT, R2, RZ, PT ;  /* 0x000000ff0200720c */ /* 0x000fc60003f25070 */
[----:B------:R1:W-:Y:S01]  /*3d4d0*/  STL [R1+0xa4], R28 ;  /* 0x0000a41c01007387 */ /* 0x0003e20000100800 */
[----:B------:R-:W-:Y:S01]  /*3d4e0*/  IMAD.MOV.U32 R2, RZ, RZ, R28 ;  /* 0x000000ffff027224 */ /* 0x000fe200078e001c */
[----:B----4-:R-:W-:-:S05]  /*3d4f0*/  IADD3.X R56, R56, UR9, RZ, P2, !PT ;  /* 0x0000000938387c10 */ /* 0x010fca00097fe4ff */
[----:B------:R-:W-:Y:S04]  /*3d500*/  STL [R1+0xa0], R56 ;  /* 0x0000a03801007387 */ /* 0x000fe80000100800 */
[----:B-1----:R-:W4:Y:S01]  /*3d510*/  LDL.LU R28, [R1+0xd0] ;  /* 0x0000d000011c7983 */ /* 0x002f220000300800 */
[----:B------:R-:W-:Y:S01]  /*3d520*/  IADD3 R9, P2, R9, UR14, RZ ;  /* 0x0000000e09097c10 */ /* 0x000fe2000ff5e0ff */
[----:B------:R-:W-:-:S03]  /*3d530*/  IMAD.MOV.U32 R3, RZ, RZ, R56 ;  /* 0x000000ffff037224 */ /* 0x000fc600078e0038 */
[----:B------:R-:W-:Y:S01]  /*3d540*/  IADD3.X R10, R10, UR9, RZ, P2, !PT ;  /* 0x000000090a0a7c10 */ /* 0x000fe200097fe4ff */
[----:B------:R-:W-:Y:S04]  /*3d550*/  STL [R1+0xb4], R9 ;  /* 0x0000b40901007387 */ /* 0x000fe80000100800 */
[----:B------:R1:W-:Y:S04]  /*3d560*/  LDGSTS.E [R8+-0x59400], [R2.64], P1 ;  /* 0xa6c0000002087fae */ /* 0x0003e8000892184c */
[----:B------:R1:W-:Y:S04]  /*3d570*/  STL [R1+0xb0], R10 ;  /* 0x0000b00a01007387 */ /* 0x0003e80000100800 */
[----:B------:R-:W4:Y:S01]  /*3d580*/  LDL.LU R57, [R1+0xe0] ;  /* 0x0000e00001397983 */ /* 0x000f220000300800 */
[----:B-1----:R-:W-:-:S03]  /*3d590*/  IMAD.MOV.U32 R3, RZ, RZ, R10 ;  /* 0x000000ffff037224 */ /* 0x002fc600078e000a */
[----:B------:R-:W4:Y:S01]  /*3d5a0*/  LDL.LU R10, [R1+0xe4] ;  /* 0x0000e400010a7983 */ /* 0x000f220000300800 */
[----:B------:R-:W-:-:S04]  /*3d5b0*/  LOP3.LUT R31, R198, 0x70, RZ, 0xfc, !PT ;  /* 0x00000070c61f7812 */ /* 0x000fc800078efcff */
[----:B------:R-:W-:-:S04]  /*3d5c0*/  ISETP.GE.AND P1, PT, R31, UR6, PT ;  /* 0x000000061f007c0c */ /* 0x000fc8000bf26270 */
[----:B------:R-:W-:-:S04]  /*3d5d0*/  SEL R2, RZ, 0x4, P1 ;  /* 0x00000004ff027807 */ /* 0x000fc80000800000 */
[----:B------:R-:W-:-:S04]  /*3d5e0*/  SEL R2, R2, RZ, !P0 ;  /* 0x000000ff02027207 */ /* 0x000fc80004000000 */
[----:B------:R-:W-:Y:S01]  /*3d5f0*/  ISETP.NE.U32.AND P1, PT, R2, RZ, PT ;  /* 0x000000ff0200720c */ /* 0x000fe20003f25070 */
[----:B------:R-:W-:Y:S01]  /*3d600*/  IMAD.MOV.U32 R2, RZ, RZ, R9 ;  /* 0x000000ffff027224 */ /* 0x000fe200078e0009 */
[----:B------:R-:W-:-:S11]  /*3d610*/  LOP3.LUT R9, R198, 0x74, RZ, 0xfc, !PT ;  /* 0x00000074c6097812 */ /* 0x000fd600078efcff */
[----:B------:R1:W-:Y:S01]  /*3d620*/  LDGSTS.E [R8+-0x59000], [R2.64], P1 ;  /* 0xa700000002087fae */ /* 0x0003e2000892184c */
[----:B------:R-:W-:Y:S02]  /*3d630*/  ISETP.GE.AND P1, PT, R9, UR6, PT ;  /* 0x0000000609007c0c */ /* 0x000fe4000bf26270 */
[----:B---3--:R-:W-:-:S04]  /*3d640*/  IADD3 R29, P2, R29, UR14, RZ ;  /* 0x0000000e1d1d7c10 */ /* 0x008fc8000ff5e0ff */
[----:B------:R-:W-:Y:S01]  /*3d650*/  IADD3.X R30, R30, UR9, RZ, P2, !PT ;  /* 0x000000091e1e7c10 */ /* 0x000fe200097fe4ff */
[----:B------:R3:W-:Y:S04]  /*3d660*/  STL [R1+0xc4], R29 ;  /* 0x0000c41d01007387 */ /* 0x0007e80000100800 */
[----:B------:R2:W-:Y:S04]  /*3d670*/  STL [R1+0xc0], R30 ;  /* 0x0000c01e01007387 */ /* 0x0005e80000100800 */
[----:B------:R-:W4:Y:S04]  /*3d680*/  LDL.LU R31, [R1+0x924] ;  /* 0x00092400011f7983 */ /* 0x000f280000300800 */
[----:B------:R-:W4:Y:S01]  /*3d690*/  LDL.LU R56, [R1+0x918] ;  /* 0x0009180001387983 */ /* 0x000f220000300800 */
[----:B-1----:R-:W-:-:S04]  /*3d6a0*/  SEL R2, RZ, 0x4, P1 ;  /* 0x00000004ff027807 */ /* 0x002fc80000800000 */
[----:B------:R-:W-:-:S04]  /*3d6b0*/  SEL R2, R2, RZ, !P0 ;  /* 0x000000ff02027207 */ /* 0x000fc80004000000 */
[----:B------:R-:W-:Y:S01]  /*3d6c0*/  ISETP.NE.U32.AND P1, PT, R2, RZ, PT ;  /* 0x000000ff0200720c */ /* 0x000fe20003f25070 */
[----:B------:R-:W-:Y:S02]  /*3d6d0*/  IMAD.MOV.U32 R2, RZ, RZ, R29 ;  /* 0x000000ffff027224 */ /* 0x000fe400078e001d */
[----:B---3--:R-:W3:Y:S01]  /*3d6e0*/  LDL.LU R29, [R1+0x914] ;  /* 0x00091400011d7983 */ /* 0x008ee20000300800 */
[----:B------:R-:W-:Y:S01]  /*3d6f0*/  IMAD.MOV.U32 R3, RZ, RZ, R30 ;  /* 0x000000ffff037224 */ /* 0x000fe200078e001e */
[----:B------:R-:W-:-:S08]  /*3d700*/  LOP3.LUT R9, R198, 0x78, RZ, 0xfc, !PT ;  /* 0x00000078c6097812 */ /* 0x000fd000078efcff */
[----:B------:R1:W-:Y:S01]  /*3d710*/  LDGSTS.E [R8+-0x58c00], [R2.64], P1 ;  /* 0xa740000002087fae */ /* 0x0003e2000892184c */
[----:B--2---:R-:W-:-:S05]  /*3d720*/  IADD3 R11, P2, R11, UR14, RZ ;  /* 0x0000000e0b0b7c10 */ /* 0x004fca000ff5e0ff */
[----:B------:R-:W-:Y:S01]  /*3d730*/  STL [R1+0xd4], R11 ;  /* 0x0000d40b01007387 */ /* 0x000fe20000100800 */
[----:B------:R-:W-:-:S04]  /*3d740*/  ISETP.GE.AND P1, PT, R9, UR6, PT ;  /* 0x0000000609007c0c */ /* 0x000fc8000bf26270 */
[----:B-1----:R-:W-:-:S04]  /*3d750*/  SEL R2, RZ, 0x4, P1 ;  /* 0x00000004ff027807 */ /* 0x002fc80000800000 */
[----:B------:R-:W-:-:S04]  /*3d760*/  SEL R2, R2, RZ, !P0 ;  /* 0x000000ff02027207 */ /* 0x000fc80004000000 */
[----:B------:R-:W-:Y:S01]  /*3d770*/  ISETP.NE.U32.AND P1, PT, R2, RZ, PT ;  /* 0x000000ff0200720c */ /* 0x000fe20003f25070 */
[----:B------:R-:W-:Y:S01]  /*3d780*/  IMAD.MOV.U32 R2, RZ, RZ, R11 ;  /* 0x000000ffff027224 */ /* 0x000fe200078e000b */
[----:B------:R-:W-:Y:S02]  /*3d790*/  LOP3.LUT R9, R198, 0x7c, RZ, 0xfc, !PT ;  /* 0x0000007cc6097812 */ /* 0x000fe400078efcff */
[----:B----4-:R-:W-:-:S05]  /*3d7a0*/  IADD3.X R28, R28, UR9, RZ, P2, !PT ;  /* 0x000000091c1c7c10 */ /* 0x010fca00097fe4ff */
[----:B------:R1:W-:Y:S04]  /*3d7b0*/  STL [R1+0xd0], R28 ;  /* 0x0000d01c01007387 */ /* 0x0003e80000100800 */
[----:B------:R-:W2:Y:S01]  /*3d7c0*/  LDL.LU R30, [R1+0x908] ;  /* 0x00090800011e7983 */ /* 0x000ea20000300800 */
[----:B------:R-:W-:-:S03]  /*3d7d0*/  IMAD.MOV.U32 R3, RZ, RZ, R28 ;  /* 0x000000ffff037224 */ /* 0x000fc600078e001c */
[----:B-1----:R-:W4:Y:S04]  /*3d7e0*/  LDL.LU R28, [R1+0x8f8] ;  /* 0x0008f800011c7983 */ /* 0x002f280000300800 */
[----:B------:R-:W4:Y:S04]  /*3d7f0*/  LDL.LU R11, [R1+0x904] ;  /* 0x00090400010b7983 */ /* 0x000f280000300800 */
[----:B------:R1:W-:Y:S01]  /*3d800*/  LDGSTS.E [R8+-0x58800], [R2.64], P1 ;  /* 0xa780000002087fae */ /* 0x0003e2000892184c */
[----:B------:R-:W-:Y:S02]  /*3d810*/  ISETP.GE.AND P1, PT, R9, UR6, PT ;  /* 0x0000000609007c0c */ /* 0x000fe4000bf26270 */
[----:B------:R-:W-:-:S04]  /*3d820*/  IADD3 R10, P2, R10, UR14, RZ ;  /* 0x0000000e0a0a7c10 */ /* 0x000fc8000ff5e0ff */
[----:B------:R-:W-:Y:S02]  /*3d830*/  IADD3.X R57, R57, UR9, RZ, P2, !PT ;  /* 0x0000000939397c10 */ /* 0x000fe400097fe4ff */
[----:B-1----:R-:W-:-:S04]  /*3d840*/  SEL R2, RZ, 0x4, P1 ;  /* 0x00000004ff027807 */ /* 0x002fc80000800000 */
[----:B------:R-:W-:Y:S01]  /*3d850*/  SEL R2, R2, RZ, !P0 ;  /* 0x000000ff02027207 */ /* 0x000fe20004000000 */
[----:B------:R1:W-:Y:S03]  /*3d860*/  STL [R1+0xe4], R10 ;  /* 0x0000e40a01007387 */ /* 0x0003e60000100800 */
[----:B------:R-:W-:Y:S01]  /*3d870*/  ISETP.NE.U32.AND P1, PT, R2, RZ, PT ;  /* 0x000000ff0200720c */ /* 0x000fe20003f25070 */
[----:B------:R-:W-:Y:S01]  /*3d880*/  STL [R1+0xe0], R57 ;  /* 0x0000e03901007387 */ /* 0x000fe20000100800 */
[----:B------:R-:W-:-:S03]  /*3d890*/  IMAD.MOV.U32 R2, RZ, RZ, R10 ;  /* 0x000000ffff027224 */ /* 0x000fc600078e000a */
[----:B-1----:R-:W4:Y:S01]  /*3d8a0*/  LDL.LU R10, [R1+0x8f4] ;  /* 0x0008f400010a7983 */ /* 0x002f220000300800 */
[----:B------:R-:W-:Y:S01]  /*3d8b0*/  IADD3 R0, R0, 0x100000, RZ ;  /* 0x0010000000007810 */ /* 0x000fe20007ffe0ff */
[----:B------:R-:W-:Y:S01]  /*3d8c0*/  IMAD.MOV.U32 R3, RZ, RZ, R57 ;  /* 0x000000ffff037224 */ /* 0x000fe200078e0039 */
[----:B------:R-:W-:-:S05]  /*3d8d0*/  LOP3.LUT R9, R198, 0x2, RZ, 0xfc, !PT ;  /* 0x00000002c6097812 */ /* 0x000fca00078efcff */
[----:B------:R1:W-:Y:S01]  /*3d8e0*/  LDGSTS.E [R0+-0x58400], [R2.64], P1 ;  /* 0xa7c0000002007fae */ /* 0x0003e2000892184c */
[----:B------:R-:W-:-:S04]  /*3d8f0*/  ISETP.GE.AND P1, PT, R9, UR6, PT ;  /* 0x0000000609007c0c */ /* 0x000fc8000bf26270 */
[----:B-1----:R-:W-:-:S04]  /*3d900*/  SEL R0, RZ, 0x4, P1 ;  /* 0x00000004ff007807 */ /* 0x002fc80000800000 */
[----:B------:R-:W-:-:S04]  /*3d910*/  SEL R0, R0, RZ, !P0 ;  /* 0x000000ff00007207 */ /* 0x000fc80004000000 */
[----:B------:R-:W-:Y:S01]  /*3d920*/  ISETP.NE.U32.AND P1, PT, R0, RZ, PT ;  /* 0x000000ff0000720c */ /* 0x000fe20003f25070 */
[----:B------:R-:W-:-:S04]  /*3d930*/  IMAD.U32 R0, RZ, RZ, UR8 ;  /* 0x00000008ff007e24 */ /* 0x000fc8000f8e00ff */
[----:B------:R-:W-:Y:S01]  /*3d940*/  IMAD R0, R0, 0x8000, R252 ;  /* 0x0000800000007824 */ /* 0x000fe200078e02fc */
[----:B------:R-:W-:-:S04]  /*3d950*/  IADD3 R31, P2, R31, UR14, RZ ;  /* 0x0000000e1f1f7c10 */ /* 0x000fc8000ff5e0ff */
[----:B------:R-:W-:Y:S01]  /*3d960*/  IADD3.X R56, R56, UR9, RZ, P2, !PT ;  /* 0x0000000938387c10 */ /* 0x000fe200097fe4ff */
[----:B------:R-:W-:Y:S01]  /*3d970*/  IMAD.MOV.U32 R2, RZ, RZ, R31 ;  /* 0x000000ffff027224 */ /* 0x000fe200078e001f */
[----:B------:R-:W-:-:S03]  /*3d980*/  IADD3 R8, R0, 0x100000, RZ ;  /* 0x0010000000087810 */ /* 0x000fc60007ffe0ff */
[----:B------:R-:W-:Y:S01]  /*3d990*/  IMAD.MOV.U32 R3, RZ, RZ, R56 ;  /* 0x000000ffff037224 */ /* 0x000fe200078e0038 */
[----:B------:R-:W-:-:S04]  /*3d9a0*/  LOP3.LUT R9, R198, 0x6, RZ, 0xfc, !PT ;  /* 0x00000006c6097812 */ /* 0x000fc800078efcff */
[----:B------:R1:W-:Y:S01]  /*3d9b0*/  LDGSTS.E [R8+-0x5fe00], [R2.64], P1 ;  /* 0xa020000002087fae */ /* 0x0003e2000892184c */
[----:B------:R-:W-:Y:S02]  /*3d9c0*/  ISETP.GE.AND P1, PT, R9, UR6, PT ;  /* 0x0000000609007c0c */ /* 0x000fe4000bf26270 */
[----:B---3--:R-:W-:Y:S02]  /*3d9d0*/  IADD3 R29, P2, R29, UR14, RZ ;  /* 0x0000000e1d1d7c10 */ /* 0x008fe4000ff5e0ff */
[----:B-1----:R-:W-:-:S04]  /*3d9e0*/  SEL R2, RZ, 0x4, P1 ;  /* 0x00000004ff027807 */ /* 0x002fc80000800000 */
[----:B------:R-:W-:-:S04]  /*3d9f0*/  SEL R2, R2, RZ, !P0 ;  /* 0x000000ff02027207 */ /* 0x000fc80004000000 */
[----:B------:R-:W-:Y:S01]  /*3da00*/  ISETP.NE.U32.AND P1, PT, R2, RZ, PT ;  /* 0x000000ff0200720c */ /* 0x000fe20003f25070 */
[----:B------:R-:W-:Y:S01]  /*3da10*/  IMAD.MOV.U32 R2, RZ, RZ, R29 ;  /* 0x000000ffff027224 */ /* 0x000fe200078e001d */
[----:B------:R-:W-:Y:S02]  /*3da20*/  LOP3.LUT R9, R198, 0xa, RZ, 0xfc, !PT ;  /* 0x0000000ac6097812 */ /* 0x000fe400078efcff */
[----:B--2---:R-:W-:-:S05]  /*3da30*/  IADD3.X R30, R30, UR9, RZ, P2, !PT ;  /* 0x000000091e1e7c10 */ /* 0x004fca00097fe4ff */
[----:B------:R-:W-:-:S05]  /*3da40*/  IMAD.MOV.U32 R3, RZ, RZ, R30 ;  /* 0x000000ffff037224 */ /* 0x000fca00078e001e */
[----:B------:R1:W-:Y:S01]  /*3da50*/  LDGSTS.E [R8+-0x5fa00], [R2.64], P1 ;  /* 0xa060000002087fae */ /* 0x0003e2000892184c */
[----:B------:R-:W-:Y:S02]  /*3da60*/  ISETP.GE.AND P1, PT, R9, UR6, PT ;  /* 0x0000000609007c0c */ /* 0x000fe4000bf26270 */
[----:B----4-:R-:W-:Y:S02]  /*3da70*/  IADD3 R11, P2, R11, UR14, RZ ;  /* 0x0000000e0b0b7c10 */ /* 0x010fe4000ff5e0ff */
        /* <DEDUP_REMOVED lines=119> */
[----:B------:R-:W-:Y:S04]  /*3e1f0*/  STL [R1+0x914], R29 ;  /* 0x0009141d01007387 */ /* 0x000fe80000100800 */
[----:B------:R-:W-:Y:S04]  /*3e200*/  STL [R1+0x908], R30 ;  /* 0x0009081e01007387 */ /* 0x000fe80000100800 */
[----:B------:R1:W-:Y:S04]  /*3e210*/  STL [R1+0x904], R11 ;  /* 0x0009040b01007387 */ /* 0x0003e80000100800 */
[----:B------:R2:W-:Y:S04]  /*3e220*/  STL [R1+0x8f8], R28 ;  /* 0x0008f81c01007387 */ /* 0x0005e80000100800 */
[----:B------:R2:W-:Y:S04]  /*3e230*/  STL [R1+0x8f4], R10 ;  /* 0x0008f40a01007387 */ /* 0x0005e80000100800 */
[----:B------:R4:W-:Y:S01]  /*3e240*/  LDGSTS.E [R8+-0x5ca00], [R2.64], P1 ;  /* 0xa360000002087fae */ /* 0x0009e2000892184c */
[----:B------:R-:W-:-:S03]  /*3e250*/  ISETP.GE.AND P1, PT, R9, UR6, PT ;  /* 0x0000000609007c0c */ /* 0x000fc6000bf26270 */
[----:B-1----:R-:W3:Y:S04]  /*3e260*/  LDL.LU R11, [R1+0x8] ;  /* 0x00000800010b7983 */ /* 0x002ee80000300800 */
[----:B------:R-:W3:Y:S04]  /*3e270*/  LDL.LU R9, [R1+0xc] ;  /* 0x00000c0001097983 */ /* 0x000ee80000300800 */
[----:B------:R-:W3:Y:S04]  /*3e280*/  LDL.LU R30, [R1+0x18] ;  /* 0x00001800011e7983 */ /* 0x000ee80000300800 */
[----:B--2---:R-:W2:Y:S01]  /*3e290*/  LDL.LU R28, [R1+0x1c] ;  /* 0x00001c00011c7983 */ /* 0x004ea20000300800 */
[----:B----4-:R-:W-:-:S02]  /*3e2a0*/  SEL R2, RZ, 0x4, P1 ;  /* 0x00000004ff027807 */ /* 0x010fc40000800000 */
[----:B------:R-:W-:Y:S01]  /*3e2b0*/  IADD3 R243, P2, R243, UR14, RZ ;  /* 0x0000000ef3f37c10 */ /* 0x000fe2000ff5e0ff */
[----:B------:R-:W3:Y:S01]  /*3e2c0*/  LDL.LU R29, [R1+0x28] ;  /* 0x00002800011d7983 */ /* 0x000ee20000300800 */
        /* <DEDUP_REMOVED lines=18> */
[----:B------:R-:W3:Y:S01]  /*3e3f0*/  LDL.LU R10, [R1+0x2c] ;  /* 0x00002c00010a7983 */ /* 0x000ee20000300800 */
        /* <DEDUP_REMOVED lines=10> */
[----:B---3--:R-:W-:-:S04]  /*3e4a0*/  IADD3 R9, P2, R9, UR14, RZ ;  /* 0x0000000e09097c10 */ /* 0x008fc8000ff5e0ff */
[----:B------:R-:W-:Y:S01]  /*3e4b0*/  IADD3.X R11, R11, UR9, RZ, P2, !PT ;  /* 0x000000090b0b7c10 */ /* 0x000fe200097fe4ff */
[----:B------:R-:W-:Y:S04]  /*3e4c0*/  STL [R1+0xc], R9 ;  /* 0x00000c0901007387 */ /* 0x000fe80000100800 */
[----:B------:R3:W-:Y:S04]  /*3e4d0*/  STL [R1+0x8], R11 ;  /* 0x0000080b01007387 */ /* 0x0007e80000100800 */
[----:B------:R-:W4:Y:S04]  /*3e4e0*/  LDL.LU R57, [R1+0x38] ;  /* 0x0000380001397983 */ /* 0x000f280000300800 */
[----:B------:R-:W4:Y:S01]  /*3e4f0*/  LDL.LU R31, [R1+0x3c] ;  /* 0x00003c00011f7983 */ /* 0x000f220000300800 */
[----:B--2---:R-:W-:Y:S01]  /*3e500*/  IADD3 R28, P2, R28, UR14, RZ ;  /* 0x0000000e1c1c7c10 */ /* 0x004fe2000ff5e0ff */
[----:B-1----:R-:W-:-:S02]  /*3e510*/  IMAD.MOV.U32 R3, RZ, RZ, R11 ;  /* 0x000000ffff037224 */ /* 0x002fc400078e000b */
[----:B---3--:R-:W2:Y:S01]  /*3e520*/  LDL.LU R11, [R1+0x4c] ;  /* 0x00004c00010b7983 */ /* 0x008ea20000300800 */
[----:B------:R-:W-:-:S03]  /*3e530*/  IADD3.X R30, R30, UR9, RZ, P2, !PT ;  /* 0x000000091e1e7c10 */ /* 0x000fc600097fe4ff */
        /* <DEDUP_REMOVED lines=17> */
[----:B------:R-:W-:-:S03]  /*3e650*/  IADD3 R10, P2, R10, UR14, RZ ;  /* 0x0000000e0a0a7c10 */ /* 0x000fc6000ff5e0ff */
[----:B------:R-:W3:Y:S04]  /*3e660*/  LDL.LU R28, [R1+0x5c] ;  /* 0x00005c00011c7983 */ /* 0x000ee80000300800 */
        /* <DEDUP_REMOVED lines=16> */
[----:B-1----:R-:W3:Y:S04]  /*3e770*/  LDL.LU R29, [R1+0x68] ;  /* 0x00006800011d7983 */ /* 0x002ee80000300800 */
[----:B------:R-:W3:Y:S01]  /*3e780*/  LDL.LU R9, [R1+0x6c] ;  /* 0x00006c0001097983 */ /* 0x000ee20000300800 */
[----:B------:R-:W-:Y:S02]  /*3e790*/  LOP3.LUT R10, R198, 0x56, RZ, 0xfc, !PT ;  /* 0x00000056c60a7812 */ /* 0x000fe400078efcff */
[----:B----4-:R-:W-:-:S04]  /*3e7a0*/  IADD3 R31, P2, R31, UR14, RZ ;  /* 0x0000000e1f1f7c10 */ /* 0x010fc8000ff5e0ff */
[----:B------:R-:W-:Y:S01]  /*3e7b0*/  IADD3.X R57, R57, UR9, RZ, P2, !PT ;  /* 0x0000000939397c10 */ /* 0x000fe200097fe4ff */
[----:B------:R-:W-:-:S04]  /*3e7c0*/  IMAD.MOV.U32 R2, RZ, RZ, R31 ;  /* 0x000000ffff027224 */ /* 0x000fc800078e001f */
[----:B------:R-:W-:-:S05]  /*3e7d0*/  IMAD.MOV.U32 R3, RZ, RZ, R57 ;  /* 0x000000ffff037224 */ /* 0x000fca00078e0039 */
[----:B------:R1:W-:Y:S01]  /*3e7e0*/  LDGSTS.E [R8+-0x5ae00], [R2.64], P1 ;  /* 0xa520000002087fae */ /* 0x0003e2000892184c */
[----:B------:R-:W-:Y:S02]  /*3e7f0*/  ISETP.GE.AND P1, PT, R10, UR6, PT ;  /* 0x000000060a007c0c */ /* 0x000fe4000bf26270 */
[----:B--2---:R-:W-:Y:S01]  /*3e800*/  IADD3 R11, P2, R11, UR14, RZ ;  /* 0x0000000e0b0b7c10 */ /* 0x004fe2000ff5e0ff */
[----:B------:R-:W-:Y:S03]  /*3e810*/  STL [R1+0x3c], R31 ;  /* 0x00003c1f01007387 */ /* 0x000fe60000100800 */
[----:B---3--:R-:W-:Y:S02]  /*3e820*/  IADD3.X R56, R56, UR9, RZ, P2, !PT ;  /* 0x0000000938387c10 */ /* 0x008fe400097fe4ff */
[----:B-1----:R-:W-:Y:S01]  /*3e830*/  SEL R2, RZ, 0x4, P1 ;  /* 0x00000004ff027807 */ /* 0x002fe20000800000 */
[----:B------:R-:W-:Y:S03]  /*3e840*/  STL [R1+0x38], R57 ;  /* 0x0000383901007387 */ /* 0x000fe60000100800 */
[----:B------:R-:W-:Y:S01]  /*3e850*/  SEL R2, R2, RZ, !P0 ;  /* 0x000000ff02027207 */ /* 0x000fe20004000000 */
[----:B------:R-:W2:Y:S03]  /*3e860*/  LDL.LU R10, [R1+0x7c] ;  /* 0x00007c00010a7983 */ /* 0x000ea60000300800 */
[----:B------:R-:W-:Y:S01]  /*3e870*/  ISETP.NE.U32.AND P1, PT, R2, RZ, PT ;  /* 0x000000ff0200720c */ /* 0x000fe20003f25070 */
[----:B------:R1:W-:Y:S01]  /*3e880*/  STL [R1+0x4c], R11 ;  /* 0x00004c0b01007387 */ /* 0x0003e20000100800 */
[----:B------:R-:W-:-:S03]  /*3e890*/  IMAD.MOV.U32 R2, RZ, RZ, R11 ;  /* 0x000000ffff027224 */ /* 0x000fc600078e000b */
[----:B------:R-:W-:Y:S04]  /*3e8a0*/  STL [R1+0x48], R56 ;  /* 0x0000483801007387 */ /* 0x000fe80000100800 */
[----:B-1----:R-:W3:Y:S01]  /*3e8b0*/  LDL.LU R11, [R1+0x78] ;  /* 0x00007800010b7983 */ /* 0x002ee20000300800 */
[----:B------:R-:W-:Y:S01]  /*3e8c0*/  IMAD.MOV.U32 R3, RZ, RZ, R56 ;  /* 0x000000ffff037224 */ /* 0x000fe200078e0038 */
[----:B------:R-:W-:-:S04]  /*3e8d0*/  LOP3.LUT R31, R198, 0x5a, RZ, 0xfc, !PT ;  /* 0x0000005ac61f7812 */ /* 0x000fc800078efcff */
[----:B------:R1:W-:Y:S01]  /*3e8e0*/  LDGSTS.E [R8+-0x5aa00], [R2.64], P1 ;  /* 0xa560000002087fae */ /* 0x0003e2000892184c */
[----:B------:R-:W-:-:S04]  /*3e8f0*/  ISETP.GE.AND P1, PT, R31, UR6, PT ;  /* 0x000000061f007c0c */ /* 0x000fc8000bf26270 */
[----:B-1----:R-:W-:Y:S02]  /*3e900*/  SEL R2, RZ, 0x4, P1 ;  /* 0x00000004ff027807 */ /* 0x002fe40000800000 */
[----:B------:R-:W-:Y:S02]  /*3e910*/  IADD3 R28, P2, R28, UR14, RZ ;  /* 0x0000000e1c1c7c10 */ /* 0x000fe4000ff5e0ff */
[----:B------:R-:W-:Y:S02]  /*3e920*/  SEL R2, R2, RZ, !P0 ;  /* 0x000000ff02027207 */ /* 0x000fe40004000000 */
[----:B------:R-:W-:Y:S01]  /*3e930*/  IADD3.X R30, R30, UR9, RZ, P2, !PT ;  /* 0x000000091e1e7c10 */ /* 0x000fe200097fe4ff */
[----:B------:R1:W-:Y:S01]  /*3e940*/  STL [R1+0x5c], R28 ;  /* 0x00005c1c01007387 */ /* 0x0003e20000100800 */
[----:B------:R-:W-:Y:S01]  /*3e950*/  ISETP.NE.U32.AND P1, PT, R2, RZ, PT ;  /* 0x000000ff0200720c */ /* 0x000fe20003f25070 */
[----:B------:R-:W-:Y:S02]  /*3e960*/  IMAD.MOV.U32 R2, RZ, RZ, R28 ;  /* 0x000000ffff027224 */ /* 0x000fe400078e001c */
[----:B------:R4:W-:Y:S04]  /*3e970*/  STL [R1+0x58], R30 ;  /* 0x0000581e01007387 */ /* 0x0009e80000100800 */
[----:B------:R-:W3:Y:S04]  /*3e980*/  LDL.LU R31, [R1+0x88] ;  /* 0x00008800011f7983 */ /* 0x000ee80000300800 */
[----:B-1----:R-:W3:Y:S01]  /*3e990*/  LDL.LU R28, [R1+0x8c] ;  /* 0x00008c00011c7983 */ /* 0x002ee20000300800 */
[----:B------:R-:W-:-:S05]  /*3e9a0*/  IMAD.MOV.U32 R3, RZ, RZ, R30 ;  /* 0x000000ffff037224 */ /* 0x000fca00078e001e */
[----:B------:R1:W-:Y:S01]  /*3e9b0*/  LDGSTS.E [R8+-0x5a600], [R2.64], P1 ;  /* 0xa5a0000002087fae */ /* 0x0003e2000892184c */
[----:B----4-:R-:W-:-:S04]  /*3e9c0*/  LOP3.LUT R30, R198, 0x5e, RZ, 0xfc, !PT ;  /* 0x0000005ec61e7812 */ /* 0x010fc800078efcff */
[----:B------:R-:W-:Y:S02]  /*3e9d0*/  ISETP.GE.AND P1, PT, R30, UR6, PT ;  /* 0x000000061e007c0c */ /* 0x000fe4000bf26270 */
[----:B------:R-:W-:-:S04]  /*3e9e0*/  IADD3 R9, P2, R9, UR14, RZ ;  /* 0x0000000e09097c10 */ /* 0x000fc8000ff5e0ff */
[----:B------:R-:W-:Y:S01]  /*3e9f0*/  IADD3.X R29, R29, UR9, RZ, P2, !PT ;  /* 0x000000091d1d7c10 */ /* 0x000fe200097fe4ff */
[----:B------:R-:W-:Y:S04]  /*3ea00*/  STL [R1+0x6c], R9 ;  /* 0x00006c0901007387 */ /* 0x000fe80000100800 */
[----:B------:R4:W-:Y:S01]  /*3ea10*/  STL [R1+0x68], R29 ;  /* 0x0000681d01007387 */ /* 0x0009e20000100800 */
[----:B-1----:R-:W-:-:S03]  /*3ea20*/  IMAD.MOV.U32 R3, RZ, RZ, R29 ;  /* 0x000000ffff037224 */ /* 0x002fc600078e001d */
[----:B------:R-:W3:Y:S04]  /*3ea30*/  LDL.LU R57, [R1+0x98] ;  /* 0x0000980001397983 */ /* 0x000ee80000300800 */
[----:B----4-:R-:W4:Y:S04]  /*3ea40*/  LDL.LU R29, [R1+0x9c] ;  /* 0x00009c00011d7983 */ /* 0x010f280000300800 */
[----:B------:R-:W4:Y:S01]  /*3ea50*/  LDL.LU R30, [R1+0xac] ;  /* 0x0000ac00011e7983 */ /* 0x000f220000300800 */
[----:B--2---:R-:W-:-:S05]  /*3ea60*/  IADD3 R10, P2, R10, UR14, RZ ;  /* 0x0000000e0a0a7c10 */ /* 0x004fca000ff5e0ff */
[----:B------:R-:W-:Y:S01]  /*3ea70*/  STL [R1+0x7c], R10 ;  /* 0x00007c0a01007387 */ /* 0x000fe20000100800 */
[----:B---3--:R-:W-:-:S05]  /*3ea80*/  IADD3.X R11, R11, UR9, RZ, P2, !PT ;  /* 0x000000090b0b7c10 */ /* 0x008fca00097fe4ff */
[----:B------:R1:W-:Y:S04]  /*3ea90*/  STL [R1+0x78], R11 ;  /* 0x0000780b01007387 */ /* 0x0003e80000100800 */
[----:B------:R-:W2:Y:S01]  /*3eaa0*/  LDL.LU R56, [R1+0xa8] ;  /* 0x0000a80001387983 */ /* 0x000ea20000300800 */
[----:B------:R-:W-:-:S04]  /*3eab0*/  SEL R2, RZ, 0x4, P1 ;  /* 0x00000004ff027807 */ /* 0x000fc80000800000 */
[----:B------:R-:W-:-:S04]  /*3eac0*/  SEL R2, R2, RZ, !P0 ;  /* 0x000000ff02027207 */ /* 0x000fc80004000000 */
[----:B------:R-:W-:Y:S01]  /*3ead0*/  ISETP.NE.U32.AND P1, PT, R2, RZ, PT ;  /* 0x000000ff0200720c */ /* 0x000fe20003f25070 */
[----:B------:R-:W-:Y:S01]  /*3eae0*/  IMAD.MOV.U32 R2, RZ, RZ, R9 ;  /* 0x000000ffff027224 */ /* 0x000fe200078e0009 */
[----:B------:R-:W-:-:S11]  /*3eaf0*/  LOP3.LUT R9, R198, 0x62, RZ, 0xfc, !PT ;  /* 0x00000062c6097812 */ /* 0x000fd600078efcff */
[----:B------:R3:W-:Y:S01]  /*3eb00*/  LDGSTS.E [R8+-0x5a200], [R2.64], P1 ;  /* 0xa5e0000002087fae */ /* 0x0007e2000892184c */
[----:B------:R-:W-:-:S04]  /*3eb10*/  ISETP.GE.AND P1, PT, R9, UR6, PT ;  /* 0x0000000609007c0c */ /* 0x000fc8000bf26270 */
[----:B---3--:R-:W-:-:S04]  /*3eb20*/  SEL R2, RZ, 0x4, P1 ;  /* 0x00000004ff027807 */ /* 0x008fc80000800000 */
[----:B------:R-:W-:-:S04]  /*3eb30*/  SEL R2, R2, RZ, !P0 ;  /* 0x000000ff02027207 */ /* 0x000fc80004000000 */
[----:B------:R-:W-:Y:S01]  /*3eb40*/  ISETP.NE.U32.AND P1, PT, R2, RZ, PT ;  /* 0x000000ff0200720c */ /* 0x000fe20003f25070 */
[----:B------:R-:W-:Y:S02]  /*3eb50*/  IMAD.MOV.U32 R2, RZ, RZ, R10 ;  /* 0x000000ffff027224 */ /* 0x000fe400078e000a */
[----:B------:R-:W-:Y:S01]  /*3eb60*/  IMAD.MOV.U32 R3, RZ, RZ, R11 ;  /* 0x000000ffff037224 */ /* 0x000fe200078e000b */
[----:B------:R-:W-:Y:S01]  /*3eb70*/  LOP3.LUT R9, R198, 0x66, RZ, 0xfc, !PT ;  /* 0x00000066c6097812 */ /* 0x000fe200078efcff */
[----:B-1----:R-:W3:Y:S08]  /*3eb80*/  LDL.LU R11, [R1+0xb8] ;  /* 0x0000b800010b7983 */ /* 0x002ef00000300800 */
[----:B------:R1:W-:Y:S01]  /*3eb90*/  LDGSTS.E [R8+-0x59e00], [R2.64], P1 ;  /* 0xa620000002087fae */ /* 0x0003e2000892184c */
[----:B------:R-:W-:-:S02]  /*3eba0*/  ISETP.GE.AND P1, PT, R9, UR6, PT ;  /* 0x0000000609007c0c */ /* 0x000fc4000bf26270 */
[----:B------:R-:W-:Y:S01]  /*3ebb0*/  IADD3 R28, P2, R28, UR14, RZ ;  /* 0x0000000e1c1c7c10 */ /* 0x000fe2000ff5e0ff */
[----:B------:R-:W3:Y:S01]  /*3ebc0*/  LDL.LU R9, [R1+0xbc] ;  /* 0x0000bc0001097983 */ /* 0x000ee20000300800 */
        /* <DEDUP_REMOVED lines=8> */
[----:B------:R-:W-:-:S04]  /*3ec50*/  ISETP.GE.AND P1, PT, R10, UR6, PT ;  /* 0x000000060a007c0c */ /* 0x000fc8000bf26270 */
[----:B-1----:R-:W-:-:S04]  /*3ec60*/  SEL R2, RZ, 0x4, P1 ;  /* 0x00000004ff027807 */ /* 0x002fc80000800000 */
[----:B------:R-:W-:Y:S02]  /*3ec70*/  SEL R2, R2, RZ, !P0 ;  /* 0x000000ff02027207 */ /* 0x000fe40004000000 */
[----:B----4-:R-:W-:Y:S02]  /*3ec80*/  IADD3 R29, P2, R29, UR14, RZ ;  /* 0x0000000e1d1d7c10 */ /* 0x010fe4000ff5e0ff */
[----:B------:R-:W-:Y:S02]  /*3ec90*/  ISETP.NE.U32.AND P1, PT, R2, RZ, PT ;  /* 0x000000ff0200720c */ /* 0x000fe40003f25070 */
[----:B------:R-:W-:Y:S01]  /*3eca0*/  IADD3.X R57, R57, UR9, RZ, P2, !PT ;  /* 0x0000000939397c10 */ /* 0x000fe200097fe4ff */
[----:B------:R-:W-:Y:S01]  /*3ecb0*/  IMAD.MOV.U32 R2, RZ, RZ, R29 ;  /* 0x000000ffff027224 */ /* 0x000fe200078e001d */
[----:B------:R-:W-:-:S03]  /*3ecc0*/  LOP3.LUT R10, R198, 0x6e, RZ, 0xfc, !PT ;  /* 0x0000006ec60a7812 */ /* 0x000fc600078efcff */
[----:B------:R-:W-:Y:S01]  /*3ecd0*/  IMAD.MOV.U32 R3, RZ, RZ, R57 ;  /* 0x000000ffff037224 */ /* 0x000fe200078e0039 */
[----:B------:R-:W-:Y:S04]  /*3ece0*/  STL [R1+0x8c], R28 ;  /* 0x00008c1c01007387 */ /* 0x000fe80000100800 */
[----:B------:R1:W-:Y:S04]  /*3ecf0*/  STL [R1+0x88], R31 ;  /* 0x0000881f01007387 */ /* 0x0003e80000100800 */
[----:B------:R4:W-:Y:S01]  /*3ed00*/  LDGSTS.E [R8+-0x59600], [R2.64], P1 ;  /* 0xa6a0000002087fae */ /* 0x0009e2000892184c */
[----:B------:R-:W-:-:S03]  /*3ed10*/  ISETP.GE.AND P1, PT, R10, UR6, PT ;  /* 0x000000060a007c0c */ /* 0x000fc6000bf26270 */
[----:B-1----:R-:W3:Y:S04]  /*3ed20*/  LDL.LU R31, [R1+0xc8] ;  /* 0x0000c800011f7983 */ /* 0x002ee80000300800 */
[----:B------:R-:W3:Y:S01]  /*3ed30*/  LDL.LU R28, [R1+0xcc] ;  /* 0x0000cc00011c7983 */ /* 0x000ee20000300800 */
[----:B------:R-:W-:Y:S02]  /*3ed40*/  IADD3 R30, P2, R30, UR14, RZ ;  /* 0x0000000e1e1e7c10 */ /* 0x000fe4000ff5e0ff */
[----:B----4-:R-:W-:Y:S01]  /*3ed50*/  SEL R2, RZ, 0x4, P1 ;  /* 0x00000004ff027807 */ /* 0x010fe20000800000 */
[----:B------:R1:W-:Y:S03]  /*3ed60*/  STL [R1+0x9c], R29 ;  /* 0x00009c1d01007387 */ /* 0x0003e60000100800 */
[----:B------:R-:W-:Y:S01]  /*3ed70*/  SEL R2, R2, RZ, !P0 ;  /* 0x000000ff02027207 */ /* 0x000fe20004000000 */
[----:B------:R-:W-:Y:S03]  /*3ed80*/  STL [R1+0x98], R57 ;  /* 0x0000983901007387 */ /* 0x000fe60000100800 */
[----:B------:R-:W-:Y:S01]  /*3ed90*/  ISETP.NE.U32.AND P1, PT, R2, RZ, PT ;  /* 0x000000ff0200720c */ /* 0x000fe20003f25070 */
[----:B-1----:R-:W4:Y:S01]  /*3eda0*/  LDL.LU R29, [R1+0xdc] ;  /* 0x0000dc00011d7983 */ /* 0x002f220000300800 */
[----:B------:R-:W-:-:S03]  /*3edb0*/  IMAD.MOV.U32 R2, RZ, RZ, R30 ;  /* 0x000000ffff027224 */ /* 0x000fc600078e001e */
[----:B------:R1:W-:Y:S01]  /*3edc0*/  STL [R1+0xac], R30 ;  /* 0x0000ac1e01007387 */ /* 0x0003e20000100800 */
[----:B--2---:R-:W-:-:S05]  /*3edd0*/  IADD3.X R56, R56, UR9, RZ, P2, !PT ;  /* 0x0000000938387c10 */ /* 0x004fca00097fe4ff */
[----:B------:R-:W-:Y:S04]  /*3ede0*/  STL [R1+0xa8], R56 ;  /* 0x0000a83801007387 */ /* 0x000fe80000100800 */
[----:B-1----:R-:W2:Y:S01]  /*3edf0*/  LDL.LU R30, [R1+0xd8] ;  /* 0x0000d800011e7983 */ /* 0x002ea20000300800 */
[----:B------:R-:W-:Y:S01]  /*3ee00*/  IMAD.MOV.U32 R3, RZ, RZ, R56 ;  /* 0x000000ffff037224 */ /* 0x000fe200078e0038 */
[----:B------:R-:W-:-:S04]  /*3ee10*/  LOP3.LUT R10, R198, 0x72, RZ, 0xfc, !PT ;  /* 0x00000072c60a7812 */ /* 0x000fc800078efcff */
[----:B------:R1:W-:Y:S01]  /*3ee20*/  LDGSTS.E [R8+-0x59200], [R2.64], P1 ;  /* 0xa6e0000002087fae */ /* 0x0003e2000892184c */
[----:B------:R-:W-:-:S04]  /*3ee30*/  ISETP.GE.AND P1, PT, R10, UR6, PT ;  /* 0x000000060a007c0c */ /* 0x000fc8000bf26270 */
[----:B-1----:R-:W-:-:S04]  /*3ee40*/  SEL R2, RZ, 0x4, P1 ;  /* 0x00000004ff027807 */ /* 0x002fc80000800000 */
[----:B------:R-:W-:-:S04]  /*3ee50*/  SEL R2, R2, RZ, !P0 ;  /* 0x000000ff02027207 */ /* 0x000fc80004000000 */
[----:B------:R-:W-:Y:S02]  /*3ee60*/  ISETP.NE.U32.AND P1, PT, R2, RZ, PT ;  /* 0x000000ff0200720c */ /* 0x000fe40003f25070 */
[----:B------:R-:W-:Y:S02]  /*3ee70*/  LOP3.LUT R10, R198, 0x76, RZ, 0xfc, !PT ;  /* 0x00000076c60a7812 */ /* 0x000fe400078efcff */
[----:B---3--:R-:W-:-:S04]  /*3ee80*/  IADD3 R9, P2, R9, UR14, RZ ;  /* 0x0000000e09097c10 */ /* 0x008fc8000ff5e0ff */
[----:B------:R-:W-:Y:S01]  /*3ee90*/  IADD3.X R11, R11, UR9, RZ, P2, !PT ;  /* 0x000000090b0b7c10 */ /* 0x000fe200097fe4ff */
[----:B------:R-:W-:Y:S01]  /*3eea0*/  IMAD.MOV.U32 R2, RZ, RZ, R9 ;  /* 0x000000ffff027224 */ /* 0x000fe200078e0009 */
[----:B------:R1:W-:Y:S03]  /*3eeb0*/  STL [R1+0xbc], R9 ;  /* 0x0000bc0901007387 */ /* 0x0003e60000100800 */
[----:B------:R-:W-:Y:S01]  /*3eec0*/  IMAD.MOV.U32 R3, RZ, RZ, R11 ;  /* 0x000000ffff037224 */ /* 0x000fe200078e000b */
[----:B------:R-:W-:Y:S04]  /*3eed0*/  STL [R1+0xb8], R11 ;  /* 0x0000b80b01007387 */ /* 0x000fe80000100800 */
[----:B------:R3:W-:Y:S01]  /*3eee0*/  LDGSTS.E [R8+-0x58e00], [R2.64], P1 ;  /* 0xa720000002087fae */ /* 0x0007e2000892184c */
[----:B------:R-:W-:-:S03]  /*3eef0*/  ISETP.GE.AND P1, PT, R10, UR6, PT ;  /* 0x000000060a007c0c */ /* 0x000fc6000bf26270 */
[----:B-1----:R-:W2:Y:S04]  /*3ef00*/  LDL.LU R9, [R1+0xec] ;  /* 0x0000ec0001097983 */ /* 0x002ea80000300800 */
[----:B------:R-:W2:Y:S01]  /*3ef10*/  LDL.LU R10, [R1+0xe8] ;  /* 0x0000e800010a7983 */ /* 0x000ea20000300800 */
[----:B---3--:R-:W-:-:S04]  /*3ef20*/  SEL R2, RZ, 0x4, P1 ;  /* 0x00000004ff027807 */ /* 0x008fc80000800000 */
[----:B------:R-:W-:-:S04]  /*3ef30*/  SEL R2, R2, RZ, !P0 ;  /* 0x000000ff02027207 */ /* 0x000fc80004000000 */
[----:B------:R-:W-:Y:S01]  /*3ef40*/  ISETP.NE.U32.AND P1, PT, R2, RZ, PT ;  /* 0x000000ff0200720c */ /* 0x000fe20003f25070 */
[-C--:B------:R-:W-:Y:S08]  /*3ef50*/  HMMA.1688.F32.TF32 R16, R160, R74.reuse, R16 ;  /* 0x0000004aa010723c */ /* 0x080ff00000081010 */
[-C--:B------:R-:W-:Y:S08]  /*3ef60*/  HMMA.1688.F32.TF32 R32, R148, R74.reuse, R32 ;  /* 0x0000004a9420723c */ /* 0x080ff00000081020 */
[----:B------:R-:W-:Y:S01]  /*3ef70*/  HMMA.1688.F32.TF32 R136, R124, R74, R136 ;  /* 0x0000004a7c88723c */ /* 0x000fe20000081088 */
[----:B------:R-:W-:-:S04]  /*3ef80*/  IADD3 R28, P2, R28, UR14, RZ ;  /* 0x0000000e1c1c7c10 */ /* 0x000fc8000ff5e0ff */
[----:B------:R-:W-:Y:S01]  /*3ef90*/  IADD3.X R31, R31, UR9, RZ, P2, !PT ;  /* 0x000000091f1f7c10 */ /* 0x000fe200097fe4ff */
[----:B------:R-:W-:Y:S01]  /*3efa0*/  STL [R1+0xcc], R28 ;  /* 0x0000cc1c01007387 */ /* 0x000fe20000100800 */
[----:B------:R-:W-:-:S03]  /*3efb0*/  IMAD.MOV.U32 R2, RZ, RZ, R28 ;  /* 0x000000ffff027224 */ /* 0x000fc600078e001c */
[----:B------:R1:W-:Y:S01]  /*3efc0*/  STL [R1+0xc8], R31 ;  /* 0x0000c81f01007387 */ /* 0x0003e20000100800 */
[----:B------:R-:W-:Y:S01]  /*3efd0*/  IMAD.MOV.U32 R3, RZ, RZ, R31 ;  /* 0x000000ffff037224 */ /* 0x000fe200078e001f */
[----:B----4-:R-:W-:-:S04]  /*3efe0*/  IADD3 R29, P2, R29, UR14, RZ ;  /* 0x0000000e1d1d7c10 */ /* 0x010fc8000ff5e0ff */
[----:B------:R3:W-:Y:S04]  /*3eff0*/  LDGSTS.E [R8+-0x58a00], [R2.64], P1 ;  /* 0xa760000002087fae */ /* 0x0007e8000892184c */
[----:B-1----:R-:W4:Y:S04]  /*3f000*/  LDL.LU R31, [R1+0xf0] ;  /* 0x0000f000011f7983 */ /* 0x002f280000300800 */
[----:B------:R-:W4:Y:S04]  /*3f010*/  LDL.LU R28, [R1+0xf4] ;  /* 0x0000f400011c7983 */ /* 0x000f280000300800 */
[----:B------:R-:W4:Y:S04]  /*3f020*/  LDL.LU R57, [R1+0x134] ;  /* 0x0001340001397983 */ /* 0x000f280000300800 */
[----:B------:R-:W-:Y:S01]  /*3f030*/  STL [R1+0xdc], R29 ;  /* 0x0000dc1d01007387 */ /* 0x000fe20000100800 */
[----:B--2---:R-:W-:-:S05]  /*3f040*/  IADD3.X R30, R30, UR9, RZ, P2, !PT ;  /* 0x000000091e1e7c10 */ /* 0x004fca00097fe4ff */
[----:B------:R-:W-:Y:S04]  /*3f050*/  STL [R1+0xd8], R30 ;  /* 0x0000d81e01007387 */ /* 0x000fe80000100800 */
[----:B------:R-:W2:Y:S01]  /*3f060*/  LDL.LU R74, [R1+0x130] ;  /* 0x00013000014a7983 */ /* 0x000ea20000300800 */
[----:B------:R-:W-:-:S04]  /*3f070*/  LOP3.LUT R11, R198, 0x7a, RZ, 0xfc, !PT ;  /* 0x0000007ac60b7812 */ /* 0x000fc800078efcff */
[----:B------:R-:W-:-:S04]  /*3f080*/  ISETP.GE.AND P1, PT, R11, UR6, PT ;  /* 0x000000060b007c0c */ /* 0x000fc8000bf26270 */
[----:B---3--:R-:W-:-:S04]  /*3f090*/  SEL R2, RZ, 0x4, P1 ;  /* 0x00000004ff027807 */ /* 0x008fc80000800000 */
[----:B------:R-:W-:-:S04]  /*3f0a0*/  SEL R2, R2, RZ, !P0 ;  /* 0x000000ff02027207 */ /* 0x000fc80004000000 */
[----:B------:R-:W-:Y:S01]  /*3f0b0*/  ISETP.NE.U32.AND P1, PT, R2, RZ, PT ;  /* 0x000000ff0200720c */ /* 0x000fe20003f25070 */
[----:B------:R-:W-:Y:S02]  /*3f0c0*/  IMAD.MOV.U32 R2, RZ, RZ, R29 ;  /* 0x000000ffff027224 */ /* 0x000fe400078e001d */
[----:B------:R-:W-:Y:S01]  /*3f0d0*/  IMAD.MOV.U32 R3, RZ, RZ, R30 ;  /* 0x000000ffff037224 */ /* 0x000fe200078e001e */
[----:B------:R-:W-:Y:S01]  /*3f0e0*/  LOP3.LUT R11, R198, 0x7e, RZ, 0xfc, !PT ;  /* 0x0000007ec60b7812 */ /* 0x000fe200078efcff */
[----:B------:R-:W1:Y:S08]  /*3f0f0*/  S2R R193, SR_TID.X ;  /* 0x0000000000c17919 */ /* 0x000e700000002100 */
[----:B------:R3:W-:Y:S01]  /*3f100*/  LDGSTS.E [R8+-0x58600], [R2.64], P1 ;  /* 0xa7a0000002087fae */ /* 0x0007e2000892184c */
[----:B------:R-:W-:-:S03]  /*3f110*/  ISETP.GE.AND P1, PT, R11, UR6, PT ;  /* 0x000000060b007c0c */ /* 0x000fc6000bf26270 */
[----:B------:R-:W2:Y:S01]  /*3f120*/  LDL.LU R11, [R1+0x174] ;  /* 0x00017400010b7983 */ /* 0x000ea20000300800 */
[----:B------:R-:W-:Y:S03]  /*3f130*/  HMMA.1688.F32.TF32 R48, R160, R58, R48 ;  /* 0x0000003aa030723c */ /* 0x000fe60000081030 */
[----:B------:R-:W2:Y:S01]  /*3f140*/  LDL.LU R72, [R1+0x1b4] ;  /* 0x0001b40001487983 */ /* 0x000ea20000300800 */
[----:B---3--:R-:W-:-:S04]  /*3f150*/  SEL R2, RZ, 0x4, P1 ;  /* 0x00000004ff027807 */ /* 0x008fc80000800000 */
[----:B------:R-:W-:-:S04]  /*3f160*/  SEL R2, R2, RZ, !P0 ;  /* 0x000000ff02027207 */ /* 0x000fc80004000000 */
[----:B------:R-:W-:Y:S02]  /*3f170*/  ISETP.NE.U32.AND P1, PT, R2, RZ, PT ;  /* 0x000000ff0200720c */ /* 0x000fe40003f25070 */
[----:B------:R-:W-:-:S04]  /*3f180*/  IADD3 R9, P2, R9, UR14, RZ ;  /* 0x0000000e09097c10 */ /* 0x000fc8000ff5e0ff */
[----:B------:R-:W-:Y:S01]  /*3f190*/  IADD3.X R10, R10, UR9, RZ, P2, !PT ;  /* 0x000000090a0a7c10 */ /* 0x000fe200097fe4ff */
[----:B------:R1:W-:Y:S01]  /*3f1a0*/  STL [R1+0xec], R9 ;  /* 0x0000ec0901007387 */ /* 0x0003e20000100800 */
[-C--:B------:R-:W-:Y:S01]  /*3f1b0*/  HMMA.1688.F32.TF32 R24, R148, R58.reuse, R24 ;  /* 0x0000003a9418723c */ /* 0x080fe20000081018 */
[----:B------:R-:W-:Y:S02]  /*3f1c0*/  IADD3 R0, R0, 0x100000, RZ ;  /* 0x0010000000007810 */ /* 0x000fe40007ffe0ff */
[----:B------:R3:W-:Y:S01]  /*3f1d0*/  STL [R1+0xe8], R10 ;  /* 0x0000e80a01007387 */ /* 0x0007e20000100800 */
[----:B------:R-:W-:Y:S02]  /*3f1e0*/  IMAD.MOV.U32 R2, RZ, RZ, R9 ;  /* 0x000000ffff027224 */ /* 0x000fe400078e0009 */
[----:B------:R-:W-:Y:S02]  /*3f1f0*/  IMAD.MOV.U32 R3, RZ, RZ, R10 ;  /* 0x000000ffff037224 */ /* 0x000fe400078e000a */
[----:B------:R-:W-:Y:S01]  /*3f200*/  HMMA.1688.F32.TF32 R128, R124, R58, R128 ;  /* 0x0000003a7c80723c */ /* 0x000fe20000081080 */
[----:B------:R-:W2:Y:S01]  /*3f210*/  LDL.LU R58, [R1+0x170] ;  /* 0x00017000013a7983 */ /* 0x000ea20000300800 */
[----:B-1----:R-:W-:-:S03]  /*3f220*/  LOP3.LUT R9, R193, 0x7f, RZ, 0xc0, !PT ;  /* 0x0000007fc1097812 */ /* 0x002fc600078ec0ff */
[----:B------:R-:W2:Y:S04]  /*3f230*/  LDL.LU R73, [R1+0x1b0] ;  /* 0x0001b00001497983 */ /* 0x000ea80000300800 */
[----:B------:R1:W-:Y:S01]  /*3f240*/  LDGSTS.E [R0+-0x58200], [R2.64], P1 ;  /* 0xa7e0000002007fae */ /* 0x0003e2000892184c */
[----:B------:R-:W-:-:S03]  /*3f250*/  ISETP.GE.AND P1, PT, R9, UR6, PT ;  /* 0x0000000609007c0c */ /* 0x000fc6000bf26270 */
[----:B------:R-:W2:Y:S04]  /*3f260*/  LDL.LU R56, [R1+0x1f0] ;  /* 0x0001f00001387983 */ /* 0x000ea80000300800 */
[----:B------:R-:W2:Y:S04]  /*3f270*/  LDL.LU R9, [R1+0x1f4] ;  /* 0x0001f40001097983 */ /* 0x000ea80000300800 */
[----:B------:R-:W2:Y:S04]  /*3f280*/  LDL.LU R59, [R1+0x230] ;  /* 0x00023000013b7983 */ /* 0x000ea80000300800 */
[----:B------:R-:W2:Y:S01]  /*3f290*/  LDL.LU R29, [R1+0x234] ;  /* 0x00023400011d7983 */ /* 0x000ea20000300800 */
[----:B-1----:R-:W-:-:S03]  /*3f2a0*/  SEL R0, RZ, 0x4, P1 ;  /* 0x00000004ff007807 */ /* 0x002fc60000800000 */
[----:B---3--:R-:W3:Y:S04]  /*3f2b0*/  LDL.LU R10, [R1+0x274] ;  /* 0x00027400010a7983 */ /* 0x008ee80000300800 */
[----:B------:R-:W3:Y:S04]  /*3f2c0*/  LDL.LU R30, [R1+0x2b4] ;  /* 0x0002b400011e7983 */ /* 0x000ee80000300800 */
[----:B------:R-:W0:Y:S01]  /*3f2d0*/  LDGDEPBAR ;  /* 0x00000000000079af */ /* 0x000e220000000000 */
[----:B----4-:R-:W-:Y:S02]  /*3f2e0*/  IADD3 R28, P1, R28, UR11, RZ ;  /* 0x0000000b1c1c7c10 */ /* 0x010fe4000ff3e0ff */
[----:B------:R-:W-:-:S02]  /*3f2f0*/  IADD3 R57, P2, R57, UR11, RZ ;  /* 0x0000000b39397c10 */ /* 0x000fc4000ff5e0ff */
[----:B------:R-:W-:Y:S01]  /*3f300*/  IADD3.X R31, R31, UR10, RZ, P1, !PT ;  /* 0x0000000a1f1f7c10 */ /* 0x000fe20008ffe4ff */
[----:B------:R1:W-:Y:S01]  /*3f310*/  STL [R1+0xf4], R28 ;  /* 0x0000f41c01007387 */ /* 0x0003e20000100800 */
[----:B------:R-:W-:-:S03]  /*3f320*/  IMAD.MOV.U32 R2, RZ, RZ, R28 ;  /* 0x000000ffff027224 */ /* 0x000fc600078e001c */
[----:B------:R-:W-:Y:S04]  /*3f330*/  STL [R1+0x134], R57 ;  /* 0x0001343901007387 */ /* 0x000fe80000100800 */
[----:B------:R4:W-:Y:S04]  /*3f340*/  STL [R1+0xf0], R31 ;  /* 0x0000f01f01007387 */ /* 0x0009e80000100800 */
[----:B-1----:R-:W3:Y:S01]  /*3f350*/  LDL.LU R28, [R1+0x270] ;  /* 0x00027000011c7983 */ /* 0x002ee20000300800 */
[----:B------:R-:W-:Y:S01]  /*3f360*/  IMAD.MOV.U32 R3, RZ, RZ, R31 ;  /* 0x000000ffff037224 */ /* 0x000fe200078e001f */
[----:B--2---:R-:W-:-:S05]  /*3f370*/  IADD3.X R74, R74, UR10, RZ, P2, !PT ;  /* 0x0000000a4a4a7c10 */ /* 0x004fca00097fe4ff */
[----:B------:R-:W-:Y:S04]  /*3f380*/  STL [R1+0x130], R74 ;  /* 0x0001304a01007387 */ /* 0x000fe80000100800 */
[----:B----4-:R-:W2:Y:S01]  /*3f390*/  LDL.LU R31, [R1+0x2b0] ;  /* 0x0002b000011f7983 */ /* 0x010ea20000300800 */
[----:B------:R-:W-:-:S04]  /*3f3a0*/  SEL R0, R0, RZ, !P0 ;  /* 0x000000ff00007207 */ /* 0x000fc80004000000 */
[----:B------:R-:W-:Y:S01]  /*3f3b0*/  ISETP.NE.U32.AND P0, PT, R0, RZ, PT ;  /* 0x000000ff0000720c */ /* 0x000fe20003f05070 */
[----:B------:R-:W-:-:S04]  /*3f3c0*/  IMAD.U32 R0, RZ, RZ, UR8 ;  /* 0x00000008ff007e24 */ /* 0x000fc8000f8e00ff */
[----:B------:R-:W-:-:S08]  /*3f3d0*/  IMAD R0, R0, 0x20000, R197 ;  /* 0x0002000000007824 */ /* 0x000fd000078e02c5 */
[----:B------:R1:W-:Y:S01]  /*3f3e0*/  LDGSTS.E [R0], [R2.64], P0 ;  /* 0x0000000002007fae */ /* 0x0003e2000812184c */
[----:B------:R-:W-:Y:S01]  /*3f3f0*/  IADD3 R11, P1, R11, UR11, RZ ;  /* 0x0000000b0b0b7c10 */ /* 0x000fe2000ff3e0ff */
[----:B-1----:R-:W-:Y:S02]  /*3f400*/  IMAD.MOV.U32 R2, RZ, RZ, R57 ;  /* 0x000000ffff027224 */ /* 0x002fe400078e0039 */
[----:B------:R-:W-:Y:S01]  /*3f410*/  IMAD.MOV.U32 R3, RZ, RZ, R74 ;  /* 0x000000ffff037224 */ /* 0x000fe200078e004a */
[----:B------:R-:W-:Y:S01]  /*3f420*/  IADD3 R72, P2, R72, UR11, RZ ;  /* 0x0000000b48487c10 */ /* 0x000fe2000ff5e0ff */
[----:B------:R-:W4:Y:S04]  /*3f430*/  LDL.LU R57, [R1+0x2f4] ;  /* 0x0002f40001397983 */ /* 0x000f280000300800 */
[----:B------:R-:W4:Y:S04]  /*3f440*/  LDL.LU R8, [R1+0x334] ;  /* 0x0003340001087983 */ /* 0x000f280000300800 */
[----:B------:R1:W-:Y:S04]  /*3f450*/  LDGSTS.E [R0+0x1000], [R2.64], P0 ;  /* 0x0100000002007fae */ /* 0x0003e8000812184c */
[----:B------:R-:W-:Y:S01]  /*3f460*/  STL [R1+0x174], R11 ;  /* 0x0001740b01007387 */ /* 0x000fe20000100800 */
[----:B-1----:R-:W-:Y:S01]  /*3f470*/  IMAD.MOV.U32 R2, RZ, RZ, R11 ;  /* 0x000000ffff027224 */ /* 0x002fe200078e000b */
[----:B------:R-:W-:-:S02]  /*3f480*/  IADD3.X R58, R58, UR10, RZ, P1, !PT ;  /* 0x0000000a3a3a7c10 */ /* 0x000fc40008ffe4ff */
[----:B------:R-:W-:-:S03]  /*3f490*/  IADD3.X R73, R73, UR10, RZ, P2, !PT ;  /* 0x0000000a49497c10 */ /* 0x000fc600097fe4ff */
[----:B------:R1:W-:Y:S01]  /*3f4a0*/  STL [R1+0x170], R58 ;  /* 0x0001703a01007387 */ /* 0x0003e20000100800 */
[----:B------:R-:W-:-:S03]  /*3f4b0*/  IMAD.MOV.U32 R3, RZ, RZ, R58 ;  /* 0x000000ffff037224 */ /* 0x000fc600078e003a */
[----:B------:R-:W-:Y:S04]  /*3f4c0*/  STL [R1+0x1b4], R72 ;  /* 0x0001b44801007387 */ /* 0x000fe80000100800 */
[----:B------:R1:W-:Y:S01]  /*3f4d0*/  LDGSTS.E [R0+0x2000], [R2.64], P0 ;  /* 0x0200000002007fae */ /* 0x0003e2000812184c */
[----:B------:R-:W-:-:S03]  /*3f4e0*/  IADD3 R9, P1, R9, UR11, RZ ;  /* 0x0000000b09097c10 */ /* 0x000fc6000ff3e0ff */
[----:B-1----:R-:W4:Y:S04]  /*3f4f0*/  LDL.LU R58, [R1+0x2f0] ;  /* 0x0002f000013a7983 */ /* 0x002f280000300800 */
[----:B------:R-:W-:Y:S01]  /*3f500*/  STL [R1+0x1b0], R73 ;  /* 0x0001b04901007387 */ /* 0x000fe20000100800 */
[----:B------:R-:W-:-:S03]  /*3f510*/  IADD3.X R56, R56, UR10, RZ, P1, !PT ;  /* 0x0000000a38387c10 */ /* 0x000fc60008ffe4ff */
[----:B------:R-:W4:Y:S01]  /*3f520*/  LDL.LU R11, [R1+0x330] ;  /* 0x00033000010b7983 */ /* 0x000f220000300800 */
[----:B------:R-:W-:Y:S02]  /*3f530*/  IMAD.MOV.U32 R2, RZ, RZ, R72 ;  /* 0x000000ffff027224 */ /* 0x000fe400078e0048 */
[----:B------:R-:W-:Y:S01]  /*3f540*/  IMAD.MOV.U32 R3, RZ, RZ, R73 ;  /* 0x000000ffff037224 */ /* 0x000fe200078e0049 */
[----:B------:R-:W-:Y:S01]  /*3f550*/  IADD3 R29, P2, R29, UR11, RZ ;  /* 0x0000000b1d1d7c10 */ /* 0x000fe2000ff5e0ff */
[----:B------:R-:W-:Y:S03]  /*3f560*/  STL [R1+0x1f4], R9 ;  /* 0x0001f40901007387 */ /* 0x000fe60000100800 */
[----:B------:R-:W-:Y:S01]  /*3f570*/  IADD3.X R59, R59, UR10, RZ, P2, !PT ;  /* 0x0000000a3b3b7c10 */ /* 0x000fe200097fe4ff */
[----:B------:R1:W-:Y:S04]  /*3f580*/  LDGSTS.E [R0+0x3000], [R2.64], P0 ;  /* 0x0300000002007fae */ /* 0x0003e8000812184c */
[----:B------:R1:W-:Y:S04]  /*3f590*/  STL [R1+0x1f0], R56 ;  /* 0x0001f03801007387 */ /* 0x0003e80000100800 */
[----:B------:R-:W-:Y:S01]  /*3f5a0*/  STL [R1+0x234], R29 ;  /* 0x0002341d01007387 */ /* 0x000fe20000100800 */
[----:B-1----:R-:W-:-:S02]  /*3f5b0*/  IMAD.MOV.U32 R2, RZ, RZ, R9 ;  /* 0x000000ffff027224 */ /* 0x002fc400078e0009 */
[----:B------:R-:W-:Y:S02]  /*3f5c0*/  IMAD.MOV.U32 R3, RZ, RZ, R56 ;  /* 0x000000ffff037224 */ /* 0x000fe400078e0038 */
[----:B------:R-:W4:Y:S04]  /*3f5d0*/  LDL.LU R56, [R1+0x374] ;  /* 0x0003740001387983 */ /* 0x000f280000300800 */
[----:B------:R1:W-:Y:S04]  /*3f5e0*/  STL [R1+0x230], R59 ;  /* 0x0002303b01007387 */ /* 0x0003e80000100800 */
[----:B------:R1:W-:Y:S04]  /*3f5f0*/  LDGSTS.E [R0+0x4000], [R2.64], P0 ;  /* 0x0400000002007fae */ /* 0x0003e8000812184c */
[----:B------:R-:W4:Y:S01]  /*3f600*/  LDL.LU R9, [R1+0x3b4] ;  /* 0x0003b40001097983 */ /* 0x000f220000300800 */
[----:B---3--:R-:W-:Y:S01]  /*3f610*/  IADD3 R10, P1, R10, UR11, RZ ;  /* 0x0000000b0a0a7c10 */ /* 0x008fe2000ff3e0ff */
[----:B-1----:R-:W-:-:S02]  /*3f620*/  IMAD.MOV.U32 R3, RZ, RZ, R59 ;  /* 0x000000ffff037224 */ /* 0x002fc400078e003b */
[----:B------:R-:W3:Y:S01]  /*3f630*/  LDL.LU R59, [R1+0x370] ;  /* 0x00037000013b7983 */ /* 0x000ee20000300800 */
[----:B------:R-:W-:-:S03]  /*3f640*/  IMAD.MOV.U32 R2, RZ, RZ, R29 ;  /* 0x000000ffff027224 */ /* 0x000fc600078e001d */
[----:B------:R-:W3:Y:S01]  /*3f650*/  LDL.LU R29, [R1+0x3b0] ;  /* 0x0003b000011d7983 */ /* 0x000ee20000300800 */
[----:B------:R-:W-:-:S03]  /*3f660*/  IADD3 R30, P2, R30, UR11, RZ ;  /* 0x0000000b1e1e7c10 */ /* 0x000fc6000ff5e0ff */
[----:B------:R1:W-:Y:S01]  /*3f670*/  LDGSTS.E [R0+0x5000], [R2.64], P0 ;  /* 0x0500000002007fae */ /* 0x0003e2000812184c */
[----:B------:R-:W-:-:S03]  /*3f680*/  IADD3.X R28, R28, UR10, RZ, P1, !PT ;  /* 0x0000000a1c1c7c10 */ /* 0x000fc60008ffe4ff */
[----:B------:R-:W-:Y:S04]  /*3f690*/  STL [R1+0x274], R10 ;  /* 0x0002740a01007387 */ /* 0x000fe80000100800 */
[----:B------:R1:W-:Y:S02]  /*3f6a0*/  STL [R1+0x270], R28 ;  /* 0x0002701c01007387 */ /* 0x0003e40000100800 */
[----:B-1----:R-:W-:Y:S02]  /*3f6b0*/  IMAD.MOV.U32 R2, RZ, RZ, R10 ;  /* 0x000000ffff027224 */ /* 0x002fe400078e000a */
[----:B------:R-:W-:Y:S01]  /*3f6c0*/  IMAD.MOV.U32 R3, RZ, RZ, R28 ;  /* 0x000000ffff037224 */ /* 0x000fe200078e001c */
[----:B------:R1:W-:Y:S04]  /*3f6d0*/  STL [R1+0x2b4], R30 ;  /* 0x0002b41e01007387 */ /* 0x0003e80000100800 */
[----:B------:R-:W3:Y:S04]  /*3f6e0*/  LDL.LU R28, [R1+0x3f4] ;  /* 0x0003f400011c7983 */ /* 0x000ee80000300800 */
[----:B------:R1:W-:Y:S02]  /*3f6f0*/  LDGSTS.E [R0+0x6000], [R2.64], P0 ;  /* 0x0600000002007fae */ /* 0x0003e4000812184c */
[----:B-1----:R-:W-:Y:S01]  /*3f700*/  IMAD.MOV.U32 R2, RZ, RZ, R30 ;  /* 0x000000ffff027224 */ /* 0x002fe200078e001e */
[----:B--2---:R-:W-:-:S05]  /*3f710*/  IADD3.X R31, R31, UR10, RZ, P2, !PT ;  /* 0x0000000a1f1f7c10 */ /* 0x004fca00097fe4ff */
[----:B------:R1:W-:Y:S04]  /*3f720*/  STL [R1+0x2b0], R31 ;  /* 0x0002b01f01007387 */ /* 0x0003e80000100800 */
[----:B------:R-:W2:Y:S04]  /*3f730*/  LDL.LU R10, [R1+0x434] ;  /* 0x00043400010a7983 */ /* 0x000ea80000300800 */
[----:B------:R-:W2:Y:S01]  /*3f740*/  LDL.LU R30, [R1+0x3f0] ;  /* 0x0003f000011e7983 */ /* 0x000ea20000300800 */
[----:B------:R-:W-:-:S03]  /*3f750*/  IMAD.MOV.U32 R3, RZ, RZ, R31 ;  /* 0x000000ffff037224 */ /* 0x000fc600078e001f */
[----:B-1----:R-:W2:Y:S04]  /*3f760*/  LDL.LU R31, [R1+0x430] ;  /* 0x00043000011f7983 */ /* 0x002ea80000300800 */
[----:B------:R1:W-:Y:S01]  /*3f770*/  LDGSTS.E [R0+0x7000], [R2.64], P0 ;  /* 0x0700000002007fae */ /* 0x0003e2000812184c */
[----:B----4-:R-:W-:Y:S02]  /*3f780*/  IADD3 R57, P1, R57, UR11, RZ ;  /* 0x0000000b39397c10 */ /* 0x010fe4000ff3e0ff */
[----:B------:R-:W-:-:S03]  /*3f790*/  IADD3 R8, P2, R8, UR11, RZ ;  /* 0x0000000b08087c10 */ /* 0x000fc6000ff5e0ff */
[----:B------:R4:W-:Y:S01]  /*3f7a0*/  STL [R1+0x2f4], R57 ;  /* 0x0002f43901007387 */ /* 0x0009e20000100800 */
[----:B-1----:R-:W-:Y:S01]  /*3f7b0*/  IMAD.MOV.U32 R2, RZ, RZ, R57 ;  /* 0x000000ffff027224 */ /* 0x002fe200078e0039 */
[----:B------:R-:W-:-:S05]  /*3f7c0*/  IADD3.X R58, R58, UR10, RZ, P1, !PT ;  /* 0x0000000a3a3a7c10 */ /* 0x000fca0008ffe4ff */
[----:B------:R1:W-:Y:S01]  /*3f7d0*/  STL [R1+0x2f0], R58 ;  /* 0x0002f03a01007387 */ /* 0x0003e20000100800 */
[----:B------:R-:W-:-:S03]  /*3f7e0*/  IADD3.X R11, R11, UR10, RZ, P2, !PT ;  /* 0x0000000a0b0b7c10 */ /* 0x000fc600097fe4ff */
[----:B------:R1:W-:Y:S01]  /*3f7f0*/  STL [R1+0x334], R8 ;  /* 0x0003340801007387 */ /* 0x0003e20000100800 */
[----:B------:R-:W-:-:S03]  /*3f800*/  IMAD.MOV.U32 R3, RZ, RZ, R58 ;  /* 0x000000ffff037224 */ /* 0x000fc600078e003a */
[----:B----4-:R-:W4:Y:S04]  /*3f810*/  LDL.LU R57, [R1+0x474] ;  /* 0x0004740001397983 */ /* 0x010f280000300800 */
[----:B------:R1:W-:Y:S04]  /*3f820*/  STL [R1+0x330], R11 ;  /* 0x0003300b01007387 */ /* 0x0003e80000100800 */
[----:B------:R-:W4:Y:S04]  /*3f830*/  LDL.LU R72, [R1+0x4b4] ;  /* 0x0004b40001487983 */ /* 0x000f280000300800 */
[----:B-1----:R-:W4:Y:S04]  /*3f840*/  LDL.LU R58, [R1+0x470] ;  /* 0x00047000013a7983 */ /* 0x002f280000300800 */
[----:B------:R1:W-:Y:S01]  /*3f850*/  LDGSTS.E [R0+0x8000], [R2.64], P0 ;  /* 0x0800000002007fae */ /* 0x0003e2000812184c */
[----:B------:R-:W-:-:S03]  /*3f860*/  IADD3 R56, P1, R56, UR11, RZ ;  /* 0x0000000b38387c10 */ /* 0x000fc6000ff3e0ff */
[----:B------:R-:W4:Y:S01]  /*3f870*/  LDL.LU R73, [R1+0x4b0] ;  /* 0x0004b00001497983 */ /* 0x000f220000300800 */
[----:B-1----:R-:W-:Y:S02]  /*3f880*/  IMAD.MOV.U32 R2, RZ, RZ, R8 ;  /* 0x000000ffff027224 */ /* 0x002fe400078e0008 */
[----:B------:R-:W-:Y:S01]  /*3f890*/  IMAD.MOV.U32 R3, RZ, RZ, R11 ;  /* 0x000000ffff037224 */ /* 0x000fe200078e000b */
[----:B------:R-:W4:Y:S01]  /*3f8a0*/  LDL.LU R8, [R1+0x4f4] ;  /* 0x0004f40001087983 */ /* 0x000f220000300800 */
[----:B------:R-:W-:-:S03]  /*3f8b0*/  IADD3 R9, P2, R9, UR11, RZ ;  /* 0x0000000b09097c10 */ /* 0x000fc6000ff5e0ff */
[----:B------:R-:W4:Y:S01]  /*3f8c0*/  LDL.LU R11, [R1+0x534] ;  /* 0x00053400010b7983 */ /* 0x000f220000300800 */
[----:B---3--:R-:W-:-:S03]  /*3f8d0*/  IADD3.X R59, R59, UR10, RZ, P1, !PT ;  /* 0x0000000a3b3b7c10 */ /* 0x008fc60008ffe4ff */
[----:B------:R1:W-:Y:S01]  /*3f8e0*/  STL [R1+0x374], R56 ;  /* 0x0003743801007387 */ /* 0x0003e20000100800 */
[----:B------:R-:W-:-:S03]  /*3f8f0*/  IADD3.X R29, R29, UR10, RZ, P2, !PT ;  /* 0x0000000a1d1d7c10 */ /* 0x000fc600097fe4ff */
[----:B------:R3:W-:Y:S04]  /*3f900*/  LDGSTS.E [R0+0x9000], [R2.64], P0 ;  /* 0x0900000002007fae */ /* 0x0007e8000812184c */
[----:B------:R1:W-:Y:S04]  /*3f910*/  STL [R1+0x370], R59 ;  /* 0x0003703b01007387 */ /* 0x0003e80000100800 */
[----:B------:R3:W-:Y:S02]  /*3f920*/  STL [R1+0x3b4], R9 ;  /* 0x0003b40901007387 */ /* 0x0007e40000100800 */
[----:B---3--:R-:W-:-:S02]  /*3f930*/  IMAD.MOV.U32 R2, RZ, RZ, R56 ;  /* 0x000000ffff027224 */ /* 0x008fc400078e0038 */
[----:B-1----:R-:W3:Y:S01]  /*3f940*/  LDL.LU R56, [R1+0x4f0] ;  /* 0x0004f00001387983 */ /* 0x002ee20000300800 */
[----:B------:R-:W-:-:S03]  /*3f950*/  IMAD.MOV.U32 R3, RZ, RZ, R59 ;  /* 0x000000ffff037224 */ /* 0x000fc600078e003b */
[----:B------:R1:W-:Y:S04]  /*3f960*/  STL [R1+0x3b0], R29 ;  /* 0x0003b01d01007387 */ /* 0x0003e80000100800 */
[----:B------:R-:W3:Y:S01]  /*3f970*/  LDL.LU R59, [R1+0x530] ;  /* 0x00053000013b7983 */ /* 0x000ee20000300800 */
[----:B------:R-:W-:-:S03]  /*3f980*/  IADD3 R28, P1, R28, UR11, RZ ;  /* 0x0000000b1c1c7c10 */ /* 0x000fc6000ff3e0ff */
[----:B------:R1:W-:Y:S02]  /*3f990*/  LDGSTS.E [R0+0xa000], [R2.64], P0 ;  /* 0x0a00000002007fae */ /* 0x0003e4000812184c */
[----:B-1----:R-:W-:Y:S02]  /*3f9a0*/  IMAD.MOV.U32 R2, RZ, RZ, R9 ;  /* 0x000000ffff027224 */ /* 0x002fe400078e0009 */
[----:B------:R-:W-:Y:S01]  /*3f9b0*/  IMAD.MOV.U32 R3, RZ, RZ, R29 ;  /* 0x000000ffff037224 */ /* 0x000fe200078e001d */
[----:B------:R-:W3:Y:S04]  /*3f9c0*/  LDL.LU R9, [R1+0x574] ;  /* 0x0005740001097983 */ /* 0x000ee80000300800 */
[----:B------:R-:W3:Y:S04]  /*3f9d0*/  LDL.LU R29, [R1+0x5b4] ;  /* 0x0005b400011d7983 */ /* 0x000ee80000300800 */
[----:B------:R1:W-:Y:S04]  /*3f9e0*/  STL [R1+0x3f4], R28 ;  /* 0x0003f41c01007387 */ /* 0x0003e80000100800 */
[----:B------:R1:W-:Y:S02]  /*3f9f0*/  LDGSTS.E [R0+0xb000], [R2.64], P0 ;  /* 0x0b00000002007fae */ /* 0x0003e4000812184c */
[----:B-1----:R-:W-:Y:S01]  /*3fa00*/  IMAD.MOV.U32 R2, RZ, RZ, R28 ;  /* 0x000000ffff027224 */ /* 0x002fe200078e001c */
[----:B--2---:R-:W-:-:S02]  /*3fa10*/  IADD3 R10, P2, R10, UR11, RZ ;  /* 0x0000000b0a0a7c10 */ /* 0x004fc4000ff5e0ff */
[----:B------:R-:W-:Y:S02]  /*3fa20*/  IADD3.X R30, R30, UR10, RZ, P1, !PT ;  /* 0x0000000a1e1e7c10 */ /* 0x000fe40008ffe4ff */
[----:B------:R-:W-:-:S03]  /*3fa30*/  IADD3.X R31, R31, UR10, RZ, P2, !PT ;  /* 0x0000000a1f1f7c10 */ /* 0x000fc600097fe4ff */
[----:B------:R1:W-:Y:S04]  /*3fa40*/  STL [R1+0x3f0], R30 ;  /* 0x0003f01e01007387 */ /* 0x0003e80000100800 */
[----:B------:R-:W-:Y:S04]  /*3fa50*/  STL [R1+0x434], R10 ;  /* 0x0004340a01007387 */ /* 0x000fe80000100800 */
[----:B------:R-:W2:Y:S01]  /*3fa60*/  LDL.LU R28, [R1+0x570] ;  /* 0x00057000011c7983 */ /* 0x000ea20000300800 */
[----:B------:R-:W-:-:S03]  /*3fa70*/  IMAD.MOV.U32 R3, RZ, RZ, R30 ;  /* 0x000000ffff037224 */ /* 0x000fc600078e001e */
[----:B------:R1:W-:Y:S04]  /*3fa80*/  STL [R1+0x430], R31 ;  /* 0x0004301f01007387 */ /* 0x0003e80000100800 */
[----:B-1----:R-:W2:Y:S04]  /*3fa90*/  LDL.LU R30, [R1+0x5b0] ;  /* 0x0005b000011e7983 */ /* 0x002ea80000300800 */
[----:B------:R1:W-:Y:S02]  /*3faa0*/  LDGSTS.E [R0+0xc000], [R2.64], P0 ;  /* 0x0c00000002007fae */ /* 0x0003e4000812184c */
[----:B-1----:R-:W-:-:S02]  /*3fab0*/  IMAD.MOV.U32 R2, RZ, RZ, R10 ;  /* 0x000000ffff027224 */ /* 0x002fc400078e000a */
[----:B------:R-:W-:Y:S02]  /*3fac0*/  IMAD.MOV.U32 R3, RZ, RZ, R31 ;  /* 0x000000ffff037224 */ /* 0x000fe400078e001f */
[----:B------:R-:W2:Y:S04]  /*3fad0*/  LDL.LU R31, [R1+0x5f4] ;  /* 0x0005f400011f7983 */ /* 0x000ea80000300800 */
[----:B------:R-:W2:Y:S04]  /*3fae0*/  LDL.LU R10, [R1+0x634] ;  /* 0x00063400010a7983 */ /* 0x000ea80000300800 */
[----:B------:R1:W-:Y:S01]  /*3faf0*/  LDGSTS.E [R0+0xd000], [R2.64], P0 ;  /* 0x0d00000002007fae */ /* 0x0003e2000812184c */
[----:B----4-:R-:W-:-:S05]  /*3fb00*/  IADD3 R57, P1, R57, UR11, RZ ;  /* 0x0000000b39397c10 */ /* 0x010fca000ff3e0ff */
[----:B------:R-:W-:Y:S01]  /*3fb10*/  STL [R1+0x474], R57 ;  /* 0x0004743901007387 */ /* 0x000fe20000100800 */
[----:B------:R-:W-:Y:S02]  /*3fb20*/  IADD3 R72, P2, R72, UR11, RZ ;  /* 0x0000000b48487c10 */ /* 0x000fe4000ff5e0ff */
[----:B------:R-:W-:Y:S01]  /*3fb30*/  IADD3.X R58, R58, UR10, RZ, P1, !PT ;  /* 0x0000000a3a3a7c10 */ /* 0x000fe20008ffe4ff */
[----:B-1----:R-:W-:-:S04]  /*3fb40*/  IMAD.MOV.U32 R2, RZ, RZ, R57 ;  /* 0x000000ffff027224 */ /* 0x002fc800078e0039 */
[----:B------:R1:W-:Y:S01]  /*3fb50*/  STL [R1+0x470], R58 ;  /* 0x0004703a01007387 */ /* 0x0003e20000100800 */
[----:B------:R-:W-:Y:S01]  /*3fb60*/  IMAD.MOV.U32 R3, RZ, RZ, R58 ;  /* 0x000000ffff037224 */ /* 0x000fe200078e003a */
[----:B------:R-:W-:Y:S02]  /*3fb70*/  IADD3.X R73, R73, UR10, RZ, P2, !PT ;  /* 0x0000000a49497c10 */ /* 0x000fe400097fe4ff */
[----:B------:R-:W-:Y:S04]  /*3fb80*/  STL [R1+0x4b4], R72 ;  /* 0x0004b44801007387 */ /* 0x000fe80000100800 */
[----:B------:R4:W-:Y:S04]  /*3fb90*/  LDGSTS.E [R0+0xe000], [R2.64], P0 ;  /* 0x0e00000002007fae */ /* 0x0009e8000812184c */
[----:B-1----:R-:W2:Y:S01]  /*3fba0*/  LDL.LU R58, [R1+0x5f0] ;  /* 0x0005f000013a7983 */ /* 0x002ea20000300800 */
[----:B------:R-:W-:-:S03]  /*3fbb0*/  IADD3 R8, P1, R8, UR11, RZ ;  /* 0x0000000b08087c10 */ /* 0x000fc6000ff3e0ff */
[----:B------:R-:W-:Y:S01]  /*3fbc0*/  STL [R1+0x4b0], R73 ;  /* 0x0004b04901007387 */ /* 0x000fe20000100800 */
[----:B------:R-:W-:-:S03]  /*3fbd0*/  IADD3 R11, P2, R11, UR11, RZ ;  /* 0x0000000b0b0b7c10 */ /* 0x000fc6000ff5e0ff */
[----:B------:R-:W2:Y:S01]  /*3fbe0*/  LDL.LU R57, [R1+0x630] ;  /* 0x0006300001397983 */ /* 0x000ea20000300800 */
[----:B----4-:R-:W-:Y:S02]  /*3fbf0*/  IMAD.MOV.U32 R2, RZ, RZ, R72 ;  /* 0x000000ffff027224 */ /* 0x010fe400078e0048 */
[----:B------:R-:W-:Y:S01]  /*3fc00*/  IMAD.MOV.U32 R3, RZ, RZ, R73 ;  /* 0x000000ffff037224 */ /* 0x000fe200078e0049 */
[----:B------:R-:W-:Y:S04]  /*3fc10*/  STL [R1+0x4f4], R8 ;  /* 0x0004f40801007387 */ /* 0x000fe80000100800 */
[----:B------:R1:W-:Y:S01]  /*3fc20*/  LDGSTS.E [R0+0xf000], [R2.64], P0 ;  /* 0x0f00000002007fae */ /* 0x0003e2000812184c */
[----:B---3--:R-:W-:Y:S01]  /*3fc30*/  IADD3.X R56, R56, UR10, RZ, P1, !PT ;  /* 0x0000000a38387c10 */ /* 0x008fe20008ffe4ff */
[----:B-1----:R-:W-:-:S04]  /*3fc40*/  IMAD.MOV.U32 R2, RZ, RZ, R8 ;  /* 0x000000ffff027224 */ /* 0x002fc800078e0008 */
[----:B------:R-:W-:Y:S01]  /*3fc50*/  IMAD.MOV.U32 R3, RZ, RZ, R56 ;  /* 0x000000ffff037224 */ /* 0x000fe200078e0038 */
[----:B------:R1:W-:Y:S01]  /*3fc60*/  STL [R1+0x4f0], R56 ;  /* 0x0004f03801007387 */ /* 0x0003e20000100800 */
[----:B------:R-:W-:-:S03]  /*3fc70*/  IADD3.X R59, R59, UR10, RZ, P2, !PT ;  /* 0x0000000a3b3b7c10 */ /* 0x000fc600097fe4ff */
[----:B------:R-:W-:Y:S04]  /*3fc80*/  STL [R1+0x534], R11 ;  /* 0x0005340b01007387 */ /* 0x000fe80000100800 */
[----:B------:R3:W-:Y:S04]  /*3fc90*/  LDGSTS.E [R0+0x10000], [R2.64], P0 ;  /* 0x1000000002007fae */ /* 0x0007e8000812184c */
[----:B-1----:R-:W4:Y:S04]  /*3fca0*/  LDL.LU R56, [R1+0x674] ;  /* 0x0006740001387983 */ /* 0x002f280000300800 */
[----:B------:R1:W-:Y:S04]  /*3fcb0*/  STL [R1+0x530], R59 ;  /* 0x0005303b01007387 */ /* 0x0003e80000100800 */
[----:B------:R-:W4:Y:S01]  /*3fcc0*/  LDL.LU R8, [R1+0x6b4] ;  /* 0x0006b40001087983 */ /* 0x000f220000300800 */
[----:B---3--:R-:W-:Y:S01]  /*3fcd0*/  IMAD.MOV.U32 R3, RZ, RZ, R59 ;  /* 0x000000ffff037224 */ /* 0x008fe200078e003b */
[----:B------:R-:W-:-:S02]  /*3fce0*/  IADD3 R9, P1, R9, UR11, RZ ;  /* 0x0000000b09097c10 */ /* 0x000fc4000ff3e0ff */
[----:B-1----:R-:W4:Y:S01]  /*3fcf0*/  LDL.LU R59, [R1+0x670] ;  /* 0x00067000013b7983 */ /* 0x002f220000300800 */
[----:B------:R-:W-:-:S03]  /*3fd00*/  IMAD.MOV.U32 R2, RZ, RZ, R11 ;  /* 0x000000ffff027224 */ /* 0x000fc600078e000b */
[----:B------:R-:W4:Y:S01]  /*3fd10*/  LDL.LU R11, [R1+0x6b0] ;  /* 0x0006b000010b7983 */ /* 0x000f220000300800 */
[----:B------:R-:W-:-:S03]  /*3fd20*/  IADD3 R29, P2, R29, UR11, RZ ;  /* 0x0000000b1d1d7c10 */ /* 0x000fc6000ff5e0ff */
[----:B------:R1:W-:Y:S04]  /*3fd30*/  LDGSTS.E [R0+0x11000], [R2.64], P0 ;  /* 0x1100000002007fae */ /* 0x0003e8000812184c */
[----:B------:R-:W-:Y:S01]  /*3fd40*/  STL [R1+0x574], R9 ;  /* 0x0005740901007387 */ /* 0x000fe20000100800 */
[----:B-1----:R-:W-:Y:S01]  /*3fd50*/  IMAD.MOV.U32 R2, RZ, RZ, R9 ;  /* 0x000000ffff027224 */ /* 0x002fe200078e0009 */
[----:B--2---:R-:W-:-:S05]  /*3fd60*/  IADD3.X R28, R28, UR10, RZ, P1, !PT ;  /* 0x0000000a1c1c7c10 */ /* 0x004fca0008ffe4ff */
[----:B------:R-:W-:Y:S01]  /*3fd70*/  IMAD.MOV.U32 R3, RZ, RZ, R28 ;  /* 0x000000ffff037224 */ /* 0x000fe200078e001c */
[----:B------:R1:W-:Y:S01]  /*3fd80*/  STL [R1+0x570], R28 ;  /* 0x0005701c01007387 */ /* 0x0003e20000100800 */
[----:B------:R-:W-:-:S03]  /*3fd90*/  IADD3.X R30, R30, UR10, RZ, P2, !PT ;  /* 0x0000000a1e1e7c10 */ /* 0x000fc600097fe4ff */
[----:B------:R-:W-:Y:S04]  /*3fda0*/  STL [R1+0x5b4], R29 ;  /* 0x0005b41d01007387 */ /* 0x000fe80000100800 */
[----:B------:R2:W-:Y:S04]  /*3fdb0*/  LDGSTS.E [R0+0x12000], [R2.64], P0 ;  /* 0x1200000002007fae */ /* 0x0005e8000812184c */
[----:B-1----:R-:W3:Y:S04]  /*3fdc0*/  LDL.LU R28, [R1+0x6f4] ;  /* 0x0006f400011c7983 */ /* 0x002ee80000300800 */
[----:B------:R1:W-:Y:S04]  /*3fdd0*/  STL [R1+0x5b0], R30 ;  /* 0x0005b01e01007387 */ /* 0x0003e80000100800 */
[----:B------:R-:W3:Y:S01]  /*3fde0*/  LDL.LU R9, [R1+0x734] ;  /* 0x0007340001097983 */ /* 0x000ee20000300800 */
[----:B--2---:R-:W-:-:S03]  /*3fdf0*/  IMAD.MOV.U32 R3, RZ, RZ, R30 ;  /* 0x000000ffff037224 */ /* 0x004fc600078e001e */
[----:B-1----:R-:W2:Y:S01]  /*3fe00*/  LDL.LU R30, [R1+0x6f0] ;  /* 0x0006f000011e7983 */ /* 0x002ea20000300800 */
[----:B------:R-:W-:-:S03]  /*3fe10*/  IMAD.MOV.U32 R2, RZ, RZ, R29 ;  /* 0x000000ffff027224 */ /* 0x000fc600078e001d */
[----:B------:R-:W2:Y:S01]  /*3fe20*/  LDL.LU R29, [R1+0x730] ;  /* 0x00073000011d7983 */ /* 0x000ea20000300800 */
[----:B------:R-:W-:Y:S02]  /*3fe30*/  IADD3 R31, P1, R31, UR11, RZ ;  /* 0x0000000b1f1f7c10 */ /* 0x000fe4000ff3e0ff */
[----:B------:R-:W-:Y:S01]  /*3fe40*/  IADD3 R10, P2, R10, UR11, RZ ;  /* 0x0000000b0a0a7c10 */ /* 0x000fe2000ff5e0ff */
[----:B------:R1:W-:Y:S04]  /*3fe50*/  LDGSTS.E [R0+0x13000], [R2.64], P0 ;  /* 0x1300000002007fae */ /* 0x0003e8000812184c */
[----:B------:R1:W-:Y:S02]  /*3fe60*/  STL [R1+0x5f4], R31 ;  /* 0x0005f41f01007387 */ /* 0x0003e40000100800 */
[----:B-1----:R-:W-:Y:S01]  /*3fe70*/  IMAD.MOV.U32 R2, RZ, RZ, R31 ;  /* 0x000000ffff027224 */ /* 0x002fe200078e001f */
[----:B------:R-:W-:-:S05]  /*3fe80*/  IADD3.X R58, R58, UR10, RZ, P1, !PT ;  /* 0x0000000a3a3a7c10 */ /* 0x000fca0008ffe4ff */
[----:B------:R-:W-:Y:S01]  /*3fe90*/  STL [R1+0x5f0], R58 ;  /* 0x0005f03a01007387 */ /* 0x000fe20000100800 */
[----:B------:R-:W-:-:S03]  /*3fea0*/  IADD3.X R57, R57, UR10, RZ, P2, !PT ;  /* 0x0000000a39397c10 */ /* 0x000fc600097fe4ff */
[----:B------:R-:W-:Y:S01]  /*3feb0*/  STL [R1+0x634], R10 ;  /* 0x0006340a01007387 */ /* 0x000fe20000100800 */
[----:B------:R-:W-:-:S03]  /*3fec0*/  IMAD.MOV.U32 R3, RZ, RZ, R58 ;  /* 0x000000ffff037224 */ /* 0x000fc600078e003a */
[----:B------:R-:W2:Y:S04]  /*3fed0*/  LDL.LU R72, [R1+0x774] ;  /* 0x0007740001487983 */ /* 0x000ea80000300800 */
[----:B------:R1:W-:Y:S04]  /*3fee0*/  STL [R1+0x630], R57 ;  /* 0x0006303901007387 */ /* 0x0003e80000100800 */
[----:B------:R-:W2:Y:S04]  /*3fef0*/  LDL.LU R31, [R1+0x7b4] ;  /* 0x0007b400011f7983 */ /* 0x000ea80000300800 */
[----:B------:R-:W2:Y:S04]  /*3ff00*/  LDL.LU R73, [R1+0x770] ;  /* 0x0007700001497983 */ /* 0x000ea80000300800 */
[----:B------:R1:W-:Y:S02]  /*3ff10*/  LDGSTS.E [R0+0x14000], [R2.64], P0 ;  /* 0x1400000002007fae */ /* 0x0003e4000812184c */
[----:B-1----:R-:W-:-:S02]  /*3ff20*/  IMAD.MOV.U32 R3, RZ, RZ, R57 ;  /* 0x000000ffff037224 */ /* 0x002fc400078e0039 */
[----:B------:R-:W2:Y:S01]  /*3ff30*/  LDL.LU R57, [R1+0x7b0] ;  /* 0x0007b00001397983 */ /* 0x000ea20000300800 */
[----:B------:R-:W-:-:S03]  /*3ff40*/  IMAD.MOV.U32 R2, RZ, RZ, R10 ;  /* 0x000000ffff027224 */ /* 0x000fc600078e000a */
[----:B------:R-:W2:Y:S01]  /*3ff50*/  LDL.LU R58, [R1+0x7f4] ;  /* 0x0007f400013a7983 */ /* 0x000ea20000300800 */
[----:B----4-:R-:W-:-:S03]  /*3ff60*/  IADD3 R56, P1, R56, UR11, RZ ;  /* 0x0000000b38387c10 */ /* 0x010fc6000ff3e0ff */
[----:B------:R-:W4:Y:S01]  /*3ff70*/  LDL.LU R10, [R1+0x834] ;  /* 0x00083400010a7983 */ /* 0x000f220000300800 */
[----:B------:R-:W-:-:S03]  /*3ff80*/  IADD3 R8, P2, R8, UR11, RZ ;  /* 0x0000000b08087c10 */ /* 0x000fc6000ff5e0ff */
[----:B------:R-:W-:Y:S04]  /*3ff90*/  STL [R1+0x674], R56 ;  /* 0x0006743801007387 */ /* 0x000fe80000100800 */
[----:B------:R1:W-:Y:S01]  /*3ffa0*/  LDGSTS.E [R0+0x15000], [R2.64], P0 ;  /* 0x1500000002007fae */ /* 0x0003e2000812184c */
[----:B------:R-:W-:Y:S02]  /*3ffb0*/  IADD3.X R59, R59, UR10, RZ, P1, !PT ;  /* 0x0000000a3b3b7c10 */ /* 0x000fe40008ffe4ff */
[----:B------:R-:W-:-:S03]  /*3ffc0*/  IADD3.X R11, R11, UR10, RZ, P2, !PT ;  /* 0x0000000a0b0b7c10 */ /* 0x000fc600097fe4ff */
[----:B------:R1:W-:Y:S04]  /*3ffd0*/  STL [R1+0x670], R59 ;  /* 0x0006703b01007387 */ /* 0x0003e80000100800 */
[----:B------:R1:W-:Y:S02]  /*3ffe0*/  STL [R1+0x6b4], R8 ;  /* 0x0006b40801007387 */ /* 0x0003e40000100800 */
[----:B-1----:R-:W-:Y:S02]  /*3fff0*/  IMAD.MOV.U32 R3, RZ, RZ, R59 ;  /* 0x000000ffff037224 */ /* 0x002fe400078e003b */
[----:B------:R-:W4:Y:S01]  /*40000*/  LDL.LU R59, [R1+0x7f0] ;  /* 0x0007f000013b7983 */ /* 0x000f220000300800 */
[----:B------:R-:W-:-:S03]  /*40010*/  IMAD.MOV.U32 R2, RZ, RZ, R56 ;  /* 0x000000ffff027224 */ /* 0x000fc600078e0038 */
[----:B------:R1:W-:Y:S04]  /*40020*/  STL [R1+0x6b0], R11 ;  /* 0x0006b00b01007387 */ /* 0x0003e80000100800 */
[----:B------:R-:W4:Y:S04]  /*40030*/  LDL.LU R56, [R1+0x830] ;  /* 0x0008300001387983 */ /* 0x000f280000300800 */
[----:B------:R1:W-:Y:S02]  /*40040*/  LDGSTS.E [R0+0x16000], [R2.64], P0 ;  /* 0x1600000002007fae */ /* 0x0003e4000812184c */
[----:B-1----:R-:W-:-:S02]  /*40050*/  IMAD.MOV.U32 R2, RZ, RZ, R8 ;  /* 0x000000ffff027224 */ /* 0x002fc400078e0008 */
[----:B------:R-:W-:Y:S01]  /*40060*/  IMAD.MOV.U32 R3, RZ, RZ, R11 ;  /* 0x000000ffff037224 */ /* 0x000fe200078e000b */
[----:B------:R-:W4:Y:S04]  /*40070*/  LDL.LU R8, [R1+0x874] ;  /* 0x0008740001087983 */ /* 0x000f280000300800 */
[----:B------:R-:W4:Y:S04]  /*40080*/  LDL.LU R11, [R1+0x8b4] ;  /* 0x0008b400010b7983 */ /* 0x000f280000300800 */
[----:B------:R1:W-:Y:S01]  /*40090*/  LDGSTS.E [R0+0x17000], [R2.64], P0 ;  /* 0x1700000002007fae */ /* 0x0003e2000812184c */
[----:B---3--:R-:W-:-:S05]  /*400a0*/  IADD3 R28, P1, R28, UR11, RZ ;  /* 0x0000000b1c1c7c10 */ /* 0x008fca000ff3e0ff */
[----:B------:R3:W-:Y:S01]  /*400b0*/  STL [R1+0x6f4], R28 ;  /* 0x0006f41c01007387 */ /* 0x0007e20000100800 */
[----:B------:R-:W-:Y:S02]  /*400c0*/  IADD3 R9, P2, R9, UR11, RZ ;  /* 0x0000000b09097c10 */ /* 0x000fe4000ff5e0ff */
[----:B--2---:R-:W-:Y:S01]  /*400d0*/  IADD3.X R30, R30, UR10, RZ, P1, !PT ;  /* 0x0000000a1e1e7c10 */ /* 0x004fe20008ffe4ff */
[----:B-1----:R-:W-:Y:S01]  /*400e0*/  IMAD.MOV.U32 R2, RZ, RZ, R28 ;  /* 0x000000ffff027224 */ /* 0x002fe200078e001c */
[----:B------:R-:W-:-:S03]  /*400f0*/  IADD3.X R29, R29, UR10, RZ, P2, !PT ;  /* 0x0000000a1d1d7c10 */ /* 0x000fc600097fe4ff */
[----:B------:R1:W-:Y:S04]  /*40100*/  STL [R1+0x6f0], R30 ;  /* 0x0006f01e01007387 */ /* 0x0003e80000100800 */
[----:B------:R-:W-:Y:S01]  /*40110*/  STL [R1+0x734], R9 ;  /* 0x0007340901007387 */ /* 0x000fe20000100800 */
[----:B------:R-:W-:-:S03]  /*40120*/  IMAD.MOV.U32 R3, RZ, RZ, R30 ;  /* 0x000000ffff037224 */ /* 0x000fc600078e001e */
[----:B---3--:R-:W2:Y:S04]  /*40130*/  LDL.LU R28, [R1+0x870] ;  /* 0x00087000011c7983 */ /* 0x008ea80000300800 */
[----:B------:R3:W-:Y:S04]  /*40140*/  STL [R1+0x730], R29 ;  /* 0x0007301d01007387 */ /* 0x0007e80000100800 */
[----:B-1----:R-:W2:Y:S04]  /*40150*/  LDL.LU R30, [R1+0x8b0] ;  /* 0x0008b000011e7983 */ /* 0x002ea80000300800 */
[----:B------:R1:W-:Y:S02]  /*40160*/  LDGSTS.E [R0+0x18000], [R2.64], P0 ;  /* 0x1800000002007fae */ /* 0x0003e4000812184c */
[----:B-1----:R-:W-:-:S02]  /*40170*/  IMAD.MOV.U32 R2, RZ, RZ, R9 ;  /* 0x000000ffff027224 */ /* 0x002fc400078e0009 */
[----:B------:R-:W-:Y:S02]  /*40180*/  IMAD.MOV.U32 R3, RZ, RZ, R29 ;  /* 0x000000ffff037224 */ /* 0x000fe400078e001d */
[----:B---3--:R-:W3:Y:S04]  /*40190*/  LDL.LU R29, [R1+0xfc] ;  /* 0x0000fc00011d7983 */ /* 0x008ee80000300800 */
[----:B------:R1:W-:Y:S04]  /*401a0*/  LDGSTS.E [R0+0x19000], [R2.64], P0 ;  /* 0x1900000002007fae */ /* 0x0003e8000812184c */
[----:B------:R-:W3:Y:S01]  /*401b0*/  LDL.LU R9, [R1+0x13c] ;  /* 0x00013c0001097983 */ /* 0x000ee20000300800 */
[----:B------:R-:W-:-:S05]  /*401c0*/  IADD3 R72, P1, R72, UR11, RZ ;  /* 0x0000000b48487c10 */ /* 0x000fca000ff3e0ff */
[----:B-1----:R-:W-:Y:S01]  /*401d0*/  IMAD.MOV.U32 R2, RZ, RZ, R72 ;  /* 0x000000ffff027224 */ /* 0x002fe200078e0048 */
[----:B------:R-:W-:Y:S02]  /*401e0*/  IADD3 R31, P2, R31, UR11, RZ ;  /* 0x0000000b1f1f7c10 */ /* 0x000fe4000ff5e0ff */
[----:B------:R-:W-:Y:S01]  /*401f0*/  IADD3.X R73, R73, UR10, RZ, P1, !PT ;  /* 0x0000000a49497c10 */ /* 0x000fe20008ffe4ff */
[----:B------:R-:W-:Y:S04]  /*40200*/  STL [R1+0x774], R72 ;  /* 0x0007744801007387 */ /* 0x000fe80000100800 */
[----:B------:R-:W-:Y:S01]  /*40210*/  IMAD.MOV.U32 R3, RZ, RZ, R73 ;  /* 0x000000ffff037224 */ /* 0x000fe200078e0049 */
[----:B------:R-:W-:Y:S04]  /*40220*/  STL [R1+0x770], R73 ;  /* 0x0007704901007387 */ /* 0x000fe80000100800 */
[----:B------:R1:W-:Y:S04]  /*40230*/  STL [R1+0x7b4], R31 ;  /* 0x0007b41f01007387 */ /* 0x0003e80000100800 */
[----:B------:R1:W-:Y:S01]  /*40240*/  LDGSTS.E [R0+0x1a000], [R2.64], P0 ;  /* 0x1a00000002007fae */ /* 0x0003e2000812184c */
[----:B------:R-:W-:-:S02]  /*40250*/  IADD3.X R57, R57, UR10, RZ, P2, !PT ;  /* 0x0000000a39397c10 */ /* 0x000fc400097fe4ff */
[----:B------:R-:W-:-:S03]  /*40260*/  IADD3 R58, P1, R58, UR11, RZ ;  /* 0x0000000b3a3a7c10 */ /* 0x000fc6000ff3e0ff */
[----:B------:R4:W-:Y:S01]  /*40270*/  STL [R1+0x7b0], R57 ;  /* 0x0007b03901007387 */ /* 0x0009e20000100800 */
[----:B-1----:R-:W-:-:S03]  /*40280*/  IMAD.MOV.U32 R2, RZ, RZ, R31 ;  /* 0x000000ffff027224 */ /* 0x002fc600078e001f */
[----:B------:R-:W3:Y:S01]  /*40290*/  LDL.LU R31, [R1+0xf8] ;  /* 0x0000f800011f7983 */ /* 0x000ee20000300800 */
[----:B------:R-:W-:Y:S01]  /*402a0*/  IMAD.MOV.U32 R3, RZ, RZ, R57 ;  /* 0x000000ffff037224 */ /* 0x000fe200078e0039 */
[----:B----4-:R-:W-:Y:S02]  /*402b0*/  IADD3 R10, P2, R10, UR11, RZ ;  /* 0x0000000b0a0a7c10 */ /* 0x010fe4000ff5e0ff */
[----:B------:R-:W3:Y:S04]  /*402c0*/  LDL.LU R57, [R1+0x138] ;  /* 0x0001380001397983 */ /* 0x000ee80000300800 */
[----:B------:R1:W-:Y:S04]  /*402d0*/  LDGSTS.E [R0+0x1b000], [R2.64], P0 ;  /* 0x1b00000002007fae */ /* 0x0003e8000812184c */
[----:B------:R1:W-:Y:S01]  /*402e0*/  STL [R1+0x7f4], R58 ;  /* 0x0007f43a01007387 */ /* 0x0003e20000100800 */
[----:B------:R-:W-:Y:S01]  /*402f0*/  IADD3.X R59, R59, UR10, RZ, P1, !PT ;  /* 0x0000000a3b3b7c10 */ /* 0x000fe20008ffe4ff */
[----:B-1----:R-:W-:-:S04]  /*40300*/  IMAD.MOV.U32 R2, RZ, RZ, R58 ;  /* 0x000000ffff027224 */ /* 0x002fc800078e003a */
[----:B------:R-:W-:Y:S01]  /*40310*/  IMAD.MOV.U32 R3, RZ, RZ, R59 ;  /* 0x000000ffff037224 */ /* 0x000fe200078e003b */
[----:B------:R-:W-:Y:S01]  /*40320*/  IADD3.X R56, R56, UR10, RZ, P2, !PT ;  /* 0x0000000a38387c10 */ /* 0x000fe200097fe4ff */
[----:B------:R-:W-:Y:S04]  /*40330*/  STL [R1+0x7f0], R59 ;  /* 0x0007f03b01007387 */ /* 0x000fe80000100800 */
[----:B------:R1:W-:Y:S04]  /*40340*/  STL [R1+0x834], R10 ;  /* 0x0008340a01007387 */ /* 0x0003e80000100800 */
[----:B------:R1:W-:Y:S04]  /*40350*/  LDGSTS.E [R0+0x1c000], [R2.64], P0 ;  /* 0x1c00000002007fae */ /* 0x0003e8000812184c */
[----:B------:R-:W-:Y:S04]  /*40360*/  STL [R1+0x830], R56 ;  /* 0x0008303801007387 */ /* 0x000fe80000100800 */
[----:B------:R-:W3:Y:S01]  /*40370*/  LDL.LU R58, [R1+0x178] ;  /* 0x00017800013a7983 */ /* 0x000ee20000300800 */
[----:B-1----:R-:W-:-:S03]  /*40380*/  IMAD.MOV.U32 R2, RZ, RZ, R10 ;  /* 0x000000ffff027224 */ /* 0x002fc600078e000a */
[----:B------:R-:W3:Y:S01]  /*40390*/  LDL.LU R10, [R1+0x17c] ;  /* 0x00017c00010a7983 */ /* 0x000ee20000300800 */
[----:B------:R-:W-:-:S03]  /*403a0*/  IADD3 R8, P1, R8, UR11, RZ ;  /* 0x0000000b08087c10 */ /* 0x000fc6000ff3e0ff */
[----:B------:R-:W3:Y:S01]  /*403b0*/  LDL.LU R73, [R1+0x1b8] ;  /* 0x0001b80001497983 */ /* 0x000ee20000300800 */
[----:B------:R-:W-:-:S03]  /*403c0*/  IMAD.MOV.U32 R3, RZ, RZ, R56 ;  /* 0x000000ffff037224 */ /* 0x000fc600078e0038 */
[----:B------:R-:W3:Y:S01]  /*403d0*/  LDL.LU R72, [R1+0x1bc] ;  /* 0x0001bc0001487983 */ /* 0x000ee20000300800 */
[----:B------:R-:W-:-:S03]  /*403e0*/  IADD3 R11, P2, R11, UR11, RZ ;  /* 0x0000000b0b0b7c10 */ /* 0x000fc6000ff5e0ff */
[----:B------:R1:W-:Y:S04]  /*403f0*/  STL [R1+0x874], R8 ;  /* 0x0008740801007387 */ /* 0x0003e80000100800 */
[----:B------:R1:W-:Y:S02]  /*40400*/  LDGSTS.E [R0+0x1d000], [R2.64], P0 ;  /* 0x1d00000002007fae */ /* 0x0003e4000812184c */
[----:B-1----:R-:W-:Y:S01]  /*40410*/  IMAD.MOV.U32 R2, RZ, RZ, R8 ;  /* 0x000000ffff027224 */ /* 0x002fe200078e0008 */
[----:B--2---:R-:W-:-:S05]  /*40420*/  IADD3.X R28, R28, UR10, RZ, P1, !PT ;  /* 0x0000000a1c1c7c10 */ /* 0x004fca0008ffe4ff */
[----:B------:R1:W-:Y:S01]  /*40430*/  STL [R1+0x870], R28 ;  /* 0x0008701c01007387 */ /* 0x0003e20000100800 */
[----:B------:R-:W-:-:S03]  /*40440*/  IADD3.X R30, R30, UR10, RZ, P2, !PT ;  /* 0x0000000a1e1e7c10 */ /* 0x000fc600097fe4ff */
[----:B------:R2:W-:Y:S01]  /*40450*/  STL [R1+0x8b4], R11 ;  /* 0x0008b40b01007387 */ /* 0x0005e20000100800 */
[----:B------:R-:W-:-:S03]  /*40460*/  IMAD.MOV.U32 R3, RZ, RZ, R28 ;  /* 0x000000ffff037224 */ /* 0x000fc600078e001c */
[----:B------:R-:W4:Y:S04]  /*40470*/  LDL.LU R8, [R1+0x1fc] ;  /* 0x0001fc0001087983 */ /* 0x000f280000300800 */
[----:B------:R2:W-:Y:S04]  /*40480*/  STL [R1+0x8b0], R30 ;  /* 0x0008b01e01007387 */ /* 0x0005e80000100800 */
[----:B-1----:R-:W4:Y:S04]  /*40490*/  LDL.LU R28, [R1+0x23c] ;  /* 0x00023c00011c7983 */ /* 0x002f280000300800 */
[----:B------:R-:W4:Y:S04]  /*404a0*/  LDL.LU R56, [R1+0x1f8] ;  /* 0x0001f80001387983 */ /* 0x000f280000300800 */
[----:B------:R-:W4:Y:S01]  /*404b0*/  LDL.LU R59, [R1+0x238] ;  /* 0x00023800013b7983 */ /* 0x000f220000300800 */
[----:B---3--:R-:W-:-:S03]  /*404c0*/  IADD3 R29, P1, R29, UR11, RZ ;  /* 0x0000000b1d1d7c10 */ /* 0x008fc6000ff3e0ff */
[----:B------:R1:W-:Y:S01]  /*404d0*/  LDGSTS.E [R0+0x1e000], [R2.64], P0 ;  /* 0x1e00000002007fae */ /* 0x0003e2000812184c */
[----:B------:R-:W-:-:S03]  /*404e0*/  IADD3 R9, P2, R9, UR11, RZ ;  /* 0x0000000b09097c10 */ /* 0x000fc6000ff5e0ff */
[----:B------:R3:W-:Y:S01]  /*404f0*/  STL [R1+0xfc], R29 ;  /* 0x0000fc1d01007387 */ /* 0x0007e20000100800 */
[----:B-1----:R-:W-:Y:S02]  /*40500*/  IMAD.MOV.U32 R2, RZ, RZ, R11 ;  /* 0x000000ffff027224 */ /* 0x002fe400078e000b */
[----:B------:R-:W-:Y:S01]  /*40510*/  IMAD.MOV.U32 R3, RZ, RZ, R30 ;  /* 0x000000ffff037224 */ /* 0x000fe200078e001e */
[----:B--2---:R-:W-:-:S04]  /*40520*/  LOP3.LUT R11, R197, 0x10, RZ, 0x3c, !PT ;  /* 0x00000010c50b7812 */ /* 0x004fc800078e3cff */
[----:B------:R1:W-:Y:S04]  /*40530*/  LDGSTS.E [R0+0x1f000], [R2.64], P0 ;  /* 0x1f00000002007fae */ /* 0x0003e8000812184c */
[----:B------:R-:W-:Y:S01]  /*40540*/  STL [R1+0x13c], R9 ;  /* 0x00013c0901007387 */ /* 0x000fe20000100800 */
[----:B-1----:R-:W-:-:S04]  /*40550*/  IMAD.U32 R0, RZ, RZ, UR8 ;  /* 0x00000008ff007e24 */ /* 0x002fc8000f8e00ff */
[----:B------:R-:W-:Y:S02]  /*40560*/  IMAD R0, R0, 0x20000, R11 ;  /* 0x0002000000007824 */ /* 0x000fe400078e020b */
[----:B------:R-:W-:Y:S01]  /*40570*/  IMAD.MOV.U32 R2, RZ, RZ, R29 ;  /* 0x000000ffff027224 */ /* 0x000fe200078e001d */
[----:B------:R-:W-:-:S05]  /*40580*/  IADD3.X R31, R31, UR10, RZ, P1, !PT ;  /* 0x0000000a1f1f7c10 */ /* 0x000fca0008ffe4ff */
[----:B------:R1:W-:Y:S04]  /*40590*/  STL [R1+0xf8], R31 ;  /* 0x0000f81f01007387 */ /* 0x0003e80000100800 */
[----:B------:R-:W2:Y:S01]  /*405a0*/  LDL.LU R11, [R1+0x27c] ;  /* 0x00027c00010b7983 */ /* 0x000ea20000300800 */
[----:B------:R-:W-:-:S03]  /*405b0*/  IMAD.MOV.U32 R3, RZ, RZ, R31 ;  /* 0x000000ffff037224 */ /* 0x000fc600078e001f */
[----:B------:R-:W2:Y:S01]  /*405c0*/  LDL.LU R30, [R1+0x2bc] ;  /* 0x0002bc00011e7983 */ /* 0x000ea20000300800 */
[----:B------:R-:W-:-:S03]  /*405d0*/  IADD3.X R57, R57, UR10, RZ, P2, !PT ;  /* 0x0000000a39397c10 */ /* 0x000fc600097fe4ff */
[----:B---3--:R-:W2:Y:S04]  /*405e0*/  LDL.LU R29, [R1+0x278] ;  /* 0x00027800011d7983 */ /* 0x008ea80000300800 */
[----:B-1----:R-:W2:Y:S04]  /*405f0*/  LDL.LU R31, [R1+0x2b8] ;  /* 0x0002b800011f7983 */ /* 0x002ea80000300800 */
[----:B------:R1:W-:Y:S04]  /*40600*/  LDGSTS.E [R0+0x200], [R2.64], P0 ;  /* 0x0020000002007fae */ /* 0x0003e8000812184c */
[----:B------:R1:W-:Y:S02]  /*40610*/  STL [R1+0x138], R57 ;  /* 0x0001383901007387 */ /* 0x0003e40000100800 */
[----:B-1----:R-:W-:-:S02]  /*40620*/  IMAD.MOV.U32 R2, RZ, RZ, R9 ;  /* 0x000000ffff027224 */ /* 0x002fc400078e0009 */
[----:B------:R-:W-:Y:S02]  /*40630*/  IMAD.MOV.U32 R3, RZ, RZ, R57 ;  /* 0x000000ffff037224 */ /* 0x000fe400078e0039 */
[----:B------:R-:W2:Y:S04]  /*40640*/  LDL.LU R57, [R1+0x2fc] ;  /* 0x0002fc0001397983 */ /* 0x000ea80000300800 */
[----:B------:R-:W2:Y:S04]  /*40650*/  LDL.LU R9, [R1+0x33c] ;  /* 0x00033c0001097983 */ /* 0x000ea80000300800 */
[----:B------:R1:W-:Y:S01]  /*40660*/  LDGSTS.E [R0+0x1200], [R2.64], P0 ;  /* 0x0120000002007fae */ /* 0x0003e2000812184c */
[----:B------:R-:W-:-:S04]  /*40670*/  IADD3 R10, P1, R10, UR11, RZ ;  /* 0x0000000b0a0a7c10 */ /* 0x000fc8000ff3e0ff */
[----:B------:R-:W-:Y:S01]  /*40680*/  IADD3.X R58, R58, UR10, RZ, P1, !PT ;  /* 0x0000000a3a3a7c10 */ /* 0x000fe20008ffe4ff */
[----:B------:R-:W-:Y:S01]  /*40690*/  STL [R1+0x17c], R10 ;  /* 0x00017c0a01007387 */ /* 0x000fe20000100800 */
[----:B------:R-:W-:-:S03]  /*406a0*/  IADD3 R72, P2, R72, UR11, RZ ;  /* 0x0000000b48487c10 */ /* 0x000fc6000ff5e0ff */
[----:B------:R1:W-:Y:S02]  /*406b0*/  STL [R1+0x178], R58 ;  /* 0x0001783a01007387 */ /* 0x0003e40000100800 */
[----:B-1----:R-:W-:Y:S01]  /*406c0*/  IMAD.MOV.U32 R3, RZ, RZ, R58 ;  /* 0x000000ffff037224 */ /* 0x002fe200078e003a */
[----:B------:R-:W-:Y:S01]  /*406d0*/  IADD3.X R73, R73, UR10, RZ, P2, !PT ;  /* 0x0000000a49497c10 */ /* 0x000fe200097fe4ff */
[----:B------:R-:W-:Y:S01]  /*406e0*/  STL [R1+0x1bc], R72 ;  /* 0x0001bc4801007387 */ /* 0x000fe20000100800 */
[----:B------:R-:W-:-:S03]  /*406f0*/  IMAD.MOV.U32 R2, RZ, RZ, R10 ;  /* 0x000000ffff027224 */ /* 0x000fc600078e000a */
[----:B------:R-:W2:Y:S04]  /*40700*/  LDL.LU R58, [R1+0x2f8] ;  /* 0x0002f800013a7983 */ /* 0x000ea80000300800 */
[----:B------:R-:W-:Y:S04]  /*40710*/  STL [R1+0x1b8], R73 ;  /* 0x0001b84901007387 */ /* 0x000fe80000100800 */
[----:B------:R-:W2:Y:S04]  /*40720*/  LDL.LU R10, [R1+0x338] ;  /* 0x00033800010a7983 */ /* 0x000ea80000300800 */
[----:B------:R1:W-:Y:S02]  /*40730*/  LDGSTS.E [R0+0x2200], [R2.64], P0 ;  /* 0x0220000002007fae */ /* 0x0003e4000812184c */
[----:B-1----:R-:W-:-:S02]  /*40740*/  IMAD.MOV.U32 R2, RZ, RZ, R72 ;  /* 0x000000ffff027224 */ /* 0x002fc400078e0048 */
[----:B------:R-:W-:-:S05]  /*40750*/  IMAD.MOV.U32 R3, RZ, RZ, R73 ;  /* 0x000000ffff037224 */ /* 0x000fca00078e0049 */
[----:B------:R1:W-:Y:S01]  /*40760*/  LDGSTS.E [R0+0x3200], [R2.64], P0 ;  /* 0x0320000002007fae */ /* 0x0003e2000812184c */
[----:B----4-:R-:W-:Y:S02]  /*40770*/  IADD3 R8, P1, R8, UR11, RZ ;  /* 0x0000000b08087c10 */ /* 0x010fe4000ff3e0ff */
[----:B------:R-:W-:Y:S02]  /*40780*/  IADD3 R28, P2, R28, UR11, RZ ;  /* 0x0000000b1c1c7c10 */ /* 0x000fe4000ff5e0ff */
[----:B------:R-:W-:Y:S01]  /*40790*/  IADD3.X R56, R56, UR10, RZ, P1, !PT ;  /* 0x0000000a38387c10 */ /* 0x000fe20008ffe4ff */
[----:B------:R-:W-:Y:S01]  /*407a0*/  STL [R1+0x1fc], R8 ;  /* 0x0001fc0801007387 */ /* 0x000fe20000100800 */
[----:B-1----:R-:W-:Y:S01]  /*407b0*/  IMAD.MOV.U32 R2, RZ, RZ, R8 ;  /* 0x000000ffff027224 */ /* 0x002fe200078e0008 */
[----:B------:R-:W-:Y:S02]  /*407c0*/  IADD3.X R59, R59, UR10, RZ, P2, !PT ;  /* 0x0000000a3b3b7c10 */ /* 0x000fe400097fe4ff */
[----:B------:R-:W-:Y:S01]  /*407d0*/  IMAD.MOV.U32 R3, RZ, RZ, R56 ;  /* 0x000000ffff037224 */ /* 0x000fe200078e0038 */
[----:B------:R1:W-:Y:S04]  /*407e0*/  STL [R1+0x1f8], R56 ;  /* 0x0001f83801007387 */ /* 0x0003e80000100800 */
[----:B------:R-:W-:Y:S04]  /*407f0*/  STL [R1+0x23c], R28 ;  /* 0x00023c1c01007387 */ /* 0x000fe80000100800 */
[----:B------:R4:W-:Y:S04]  /*40800*/  LDGSTS.E [R0+0x4200], [R2.64], P0 ;  /* 0x0420000002007fae */ /* 0x0009e8000812184c */
[----:B-1----:R-:W3:Y:S04]  /*40810*/  LDL.LU R56, [R1+0x37c] ;  /* 0x00037c0001387983 */ /* 0x002ee80000300800 */
[----:B------:R1:W-:Y:S04]  /*40820*/  STL [R1+0x238], R59 ;  /* 0x0002383b01007387 */ /* 0x0003e80000100800 */
[----:B------:R-:W3:Y:S01]  /*40830*/  LDL.LU R8, [R1+0x3bc] ;  /* 0x0003bc0001087983 */ /* 0x000ee20000300800 */
[----:B----4-:R-:W-:-:S03]  /*40840*/  IMAD.MOV.U32 R3, RZ, RZ, R59 ;  /* 0x000000ffff037224 */ /* 0x010fc600078e003b */
[----:B-1----:R-:W4:Y:S01]  /*40850*/  LDL.LU R59, [R1+0x378] ;  /* 0x00037800013b7983 */ /* 0x002f220000300800 */
[----:B------:R-:W-:-:S03]  /*40860*/  IMAD.MOV.U32 R2, RZ, RZ, R28 ;  /* 0x000000ffff027224 */ /* 0x000fc600078e001c */
[----:B------:R-:W4:Y:S04]  /*40870*/  LDL.LU R28, [R1+0x3b8] ;  /* 0x0003b800011c7983 */ /* 0x000f280000300800 */
[----:B------:R1:W-:Y:S01]  /*40880*/  LDGSTS.E [R0+0x5200], [R2.64], P0 ;  /* 0x0520000002007fae */ /* 0x0003e2000812184c */
[----:B--2---:R-:W-:Y:S02]  /*40890*/  IADD3 R11, P1, R11, UR11, RZ ;  /* 0x0000000b0b0b7c10 */ /* 0x004fe4000ff3e0ff */
[----:B------:R-:W-:Y:S02]  /*408a0*/  IADD3 R30, P2, R30, UR11, RZ ;  /* 0x0000000b1e1e7c10 */ /* 0x000fe4000ff5e0ff */
[----:B------:R-:W-:Y:S01]  /*408b0*/  IADD3.X R29, R29, UR10, RZ, P1, !PT ;  /* 0x0000000a1d1d7c10 */ /* 0x000fe20008ffe4ff */
[----:B------:R-:W-:Y:S01]  /*408c0*/  STL [R1+0x27c], R11 ;  /* 0x00027c0b01007387 */ /* 0x000fe20000100800 */
[----:B-1----:R-:W-:Y:S01]  /*408d0*/  IMAD.MOV.U32 R2, RZ, RZ, R11 ;  /* 0x000000ffff027224 */ /* 0x002fe200078e000b */
[----:B------:R-:W-:-:S02]  /*408e0*/  IADD3.X R31, R31, UR10, RZ, P2, !PT ;  /* 0x0000000a1f1f7c10 */ /* 0x000fc400097fe4ff */
[----:B------:R-:W-:Y:S01]  /*408f0*/  IMAD.MOV.U32 R3, RZ, RZ, R29 ;  /* 0x000000ffff037224 */ /* 0x000fe200078e001d */
[----:B------:R1:W-:Y:S04]  /*40900*/  STL [R1+0x278], R29 ;  /* 0x0002781d01007387 */ /* 0x0003e80000100800 */
[----:B------:R2:W-:Y:S04]  /*40910*/  STL [R1+0x2bc], R30 ;  /* 0x0002bc1e01007387 */ /* 0x0005e80000100800 */
[----:B------:R2:W-:Y:S04]  /*40920*/  LDGSTS.E [R0+0x6200], [R2.64], P0 ;  /* 0x0620000002007fae */ /* 0x0005e8000812184c */
[----:B-1----:R-:W4:Y:S04]  /*40930*/  LDL.LU R29, [R1+0x3fc] ;  /* 0x0003fc00011d7983 */ /* 0x002f280000300800 */
[----:B------:R1:W-:Y:S01]  /*40940*/  STL [R1+0x2b8], R31 ;  /* 0x0002b81f01007387 */ /* 0x0003e20000100800 */
[----:B------:R-:W-:-:S03]  /*40950*/  IADD3 R57, P1, R57, UR11, RZ ;  /* 0x0000000b39397c10 */ /* 0x000fc6000ff3e0ff */
[----:B------:R-:W4:Y:S01]  /*40960*/  LDL.LU R11, [R1+0x43c] ;  /* 0x00043c00010b7983 */ /* 0x000f220000300800 */
[----:B--2---:R-:W-:-:S03]  /*40970*/  IMAD.MOV.U32 R2, RZ, RZ, R30 ;  /* 0x000000ffff027224 */ /* 0x004fc600078e001e */
[----:B------:R-:W2:Y:S01]  /*40980*/  LDL.LU R30, [R1+0x3f8] ;  /* 0x0003f800011e7983 */ /* 0x000ea20000300800 */
[----:B------:R-:W-:Y:S01]  /*40990*/  IMAD.MOV.U32 R3, RZ, RZ, R31 ;  /* 0x000000ffff037224 */ /* 0x000fe200078e001f */
[----:B------:R-:W-:Y:S02]  /*409a0*/  IADD3 R9, P2, R9, UR11, RZ ;  /* 0x0000000b09097c10 */ /* 0x000fe4000ff5e0ff */
[----:B-1----:R-:W2:Y:S04]  /*409b0*/  LDL.LU R31, [R1+0x438] ;  /* 0x00043800011f7983 */ /* 0x002ea80000300800 */
[----:B------:R1:W-:Y:S04]  /*409c0*/  STL [R1+0x2fc], R57 ;  /* 0x0002fc3901007387 */ /* 0x0003e80000100800 */
[----:B------:R1:W-:Y:S01]  /*409d0*/  LDGSTS.E [R0+0x7200], [R2.64], P0 ;  /* 0x0720000002007fae */ /* 0x0003e2000812184c */
[----:B------:R-:W-:Y:S01]  /*409e0*/  IADD3.X R58, R58, UR10, RZ, P1, !PT ;  /* 0x0000000a3a3a7c10 */ /* 0x000fe20008ffe4ff */
[----:B-1----:R-:W-:-:S04]  /*409f0*/  IMAD.MOV.U32 R2, RZ, RZ, R57 ;  /* 0x000000ffff027224 */ /* 0x002fc800078e0039 */
[----:B------:R1:W-:Y:S01]  /*40a00*/  STL [R1+0x2f8], R58 ;  /* 0x0002f83a01007387 */ /* 0x0003e20000100800 */
[----:B------:R-:W-:-:S03]  /*40a10*/  IADD3.X R10, R10, UR10, RZ, P2, !PT ;  /* 0x0000000a0a0a7c10 */ /* 0x000fc600097fe4ff */
[----:B------:R1:W-:Y:S01]  /*40a20*/  STL [R1+0x33c], R9 ;  /* 0x00033c0901007387 */ /* 0x0003e20000100800 */
[----:B------:R-:W-:-:S03]  /*40a30*/  IMAD.MOV.U32 R3, RZ, RZ, R58 ;  /* 0x000000ffff037224 */ /* 0x000fc600078e003a */
[----:B------:R-:W2:Y:S04]  /*40a40*/  LDL.LU R57, [R1+0x47c] ;  /* 0x00047c0001397983 */ /* 0x000ea80000300800 */
[----:B------:R1:W-:Y:S04]  /*40a50*/  STL [R1+0x338], R10 ;  /* 0x0003380a01007387 */ /* 0x0003e80000100800 */
[----:B------:R-:W2:Y:S04]  /*40a60*/  LDL.LU R72, [R1+0x4bc] ;  /* 0x0004bc0001487983 */ /* 0x000ea80000300800 */
[----:B-1----:R-:W2:Y:S04]  /*40a70*/  LDL.LU R58, [R1+0x478] ;  /* 0x00047800013a7983 */ /* 0x002ea80000300800 */
[----:B------:R-:W2:Y:S04]  /*40a80*/  LDL.LU R73, [R1+0x4b8] ;  /* 0x0004b80001497983 */ /* 0x000ea80000300800 */
[----:B------:R1:W-:Y:S02]  /*40a90*/  LDGSTS.E [R0+0x8200], [R2.64], P0 ;  /* 0x0820000002007fae */ /* 0x0003e4000812184c */
[----:B-1----:R-:W-:-:S02]  /*40aa0*/  IMAD.MOV.U32 R2, RZ, RZ, R9 ;  /* 0x000000ffff027224 */ /* 0x002fc400078e0009 */
[----:B------:R-:W-:Y:S01]  /*40ab0*/  IMAD.MOV.U32 R3, RZ, RZ, R10 ;  /* 0x000000ffff037224 */ /* 0x000fe200078e000a */
[----:B------:R-:W2:Y:S04]  /*40ac0*/  LDL.LU R9, [R1+0x4fc] ;  /* 0x0004fc0001097983 */ /* 0x000ea80000300800 */
[----:B------:R-:W2:Y:S04]  /*40ad0*/  LDL.LU R10, [R1+0x53c] ;  /* 0x00053c00010a7983 */ /* 0x000ea80000300800 */
[----:B------:R1:W-:Y:S01]  /*40ae0*/  LDGSTS.E [R0+0x9200], [R2.64], P0 ;  /* 0x0920000002007fae */ /* 0x0003e2000812184c */
[----:B---3--:R-:W-:-:S05]  /*40af0*/  IADD3 R56, P1, R56, UR11, RZ ;  /* 0x0000000b38387c10 */ /* 0x008fca000ff3e0ff */
[----:B------:R3:W-:Y:S01]  /*40b00*/  STL [R1+0x37c], R56 ;  /* 0x00037c3801007387 */ /* 0x0007e20000100800 */
[----:B------:R-:W-:Y:S02]  /*40b10*/  IADD3 R8, P2, R8, UR11, RZ ;  /* 0x0000000b08087c10 */ /* 0x000fe4000ff5e0ff */
[----:B----4-:R-:W-:Y:S01]  /*40b20*/  IADD3.X R59, R59, UR10, RZ, P1, !PT ;  /* 0x0000000a3b3b7c10 */ /* 0x010fe20008ffe4ff */
[----:B-1----:R-:W-:Y:S01]  /*40b30*/  IMAD.MOV.U32 R2, RZ, RZ, R56 ;  /* 0x000000ffff027224 */ /* 0x002fe200078e0038 */
[----:B------:R-:W-:-:S03]  /*40b40*/  IADD3.X R28, R28, UR10, RZ, P2, !PT ;  /* 0x0000000a1c1c7c10 */ /* 0x000fc600097fe4ff */
[----:B------:R1:W-:Y:S04]  /*40b50*/  STL [R1+0x378], R59 ;  /* 0x0003783b01007387 */ /* 0x0003e80000100800 */
[----:B------:R4:W-:Y:S04]  /*40b60*/  STL [R1+0x3bc], R8 ;  /* 0x0003bc0801007387 */ /* 0x0009e80000100800 */
[----:B---3--:R-:W3:Y:S01]  /*40b70*/  LDL.LU R56, [R1+0x4f8] ;  /* 0x0004f80001387983 */ /* 0x008ee20000300800 */
[----:B------:R-:W-:-:S03]  /*40b80*/  IMAD.MOV.U32 R3, RZ, RZ, R59 ;  /* 0x000000ffff037224 */ /* 0x000fc600078e003b */
[----:B------:R4:W-:Y:S04]  /*40b90*/  STL [R1+0x3b8], R28 ;  /* 0x0003b81c01007387 */ /* 0x0009e80000100800 */
[----:B-1----:R-:W3:Y:S04]  /*40ba0*/  LDL.LU R59, [R1+0x538] ;  /* 0x00053800013b7983 */ /* 0x002ee80000300800 */
[----:B------:R1:W-:Y:S02]  /*40bb0*/  LDGSTS.E [R0+0xa200], [R2.64], P0 ;  /* 0x0a20000002007fae */ /* 0x0003e4000812184c */
[----:B-1----:R-:W-:-:S02]  /*40bc0*/  IMAD.MOV.U32 R2, RZ, RZ, R8 ;  /* 0x000000ffff027224 */ /* 0x002fc400078e0008 */
[----:B------:R-:W-:Y:S01]  /*40bd0*/  IMAD.MOV.U32 R3, RZ, RZ, R28 ;  /* 0x000000ffff037224 */ /* 0x000fe200078e001c */
[----:B----4-:R-:W4:Y:S04]  /*40be0*/  LDL.LU R8, [R1+0x57c] ;  /* 0x00057c0001087983 */ /* 0x010f280000300800 */
[----:B------:R-:W4:Y:S04]  /*40bf0*/  LDL.LU R28, [R1+0x5bc] ;  /* 0x0005bc00011c7983 */ /* 0x000f280000300800 */
[----:B------:R1:W-:Y:S01]  /*40c00*/  LDGSTS.E [R0+0xb200], [R2.64], P0 ;  /* 0x0b20000002007fae */ /* 0x0003e2000812184c */
[----:B------:R-:W-:-:S05]  /*40c10*/  IADD3 R29, P1, R29, UR11, RZ ;  /* 0x0000000b1d1d7c10 */ /* 0x000fca000ff3e0ff */
[----:B------:R2:W-:Y:S01]  /*40c20*/  STL [R1+0x3fc], R29 ;  /* 0x0003fc1d01007387 */ /* 0x0005e20000100800 */
[----:B------:R-:W-:Y:S02]  /*40c30*/  IADD3 R11, P2, R11, UR11, RZ ;  /* 0x0000000b0b0b7c10 */ /* 0x000fe4000ff5e0ff */
[----:B--2---:R-:W-:Y:S01]  /*40c40*/  IADD3.X R30, R30, UR10, RZ, P1, !PT ;  /* 0x0000000a1e1e7c10 */ /* 0x004fe20008ffe4ff */
[----:B-1----:R-:W-:Y:S01]  /*40c50*/  IMAD.MOV.U32 R2, RZ, RZ, R29 ;  /* 0x000000ffff027224 */ /* 0x002fe200078e001d */
[----:B------:R-:W-:-:S03]  /*40c60*/  IADD3.X R31, R31, UR10, RZ, P2, !PT ;  /* 0x0000000a1f1f7c10 */ /* 0x000fc600097fe4ff */
[----:B------:R1:W-:Y:S01]  /*40c70*/  STL [R1+0x3f8], R30 ;  /* 0x0003f81e01007387 */ /* 0x0003e20000100800 */
[----:B------:R-:W-:-:S03]  /*40c80*/  IMAD.MOV.U32 R3, RZ, RZ, R30 ;  /* 0x000000ffff037224 */ /* 0x000fc600078e001e */
[----:B------:R-:W-:Y:S04]  /*40c90*/  STL [R1+0x43c], R11 ;  /* 0x00043c0b01007387 */ /* 0x000fe80000100800 */
[----:B------:R-:W4:Y:S04]  /*40ca0*/  LDL.LU R29, [R1+0x578] ;  /* 0x00057800011d7983 */ /* 0x000f280000300800 */
[----:B------:R1:W-:Y:S04]  /*40cb0*/  STL [R1+0x438], R31 ;  /* 0x0004381f01007387 */ /* 0x0003e80000100800 */
[----:B-1----:R-:W4:Y:S04]  /*40cc0*/  LDL.LU R30, [R1+0x5b8] ;  /* 0x0005b800011e7983 */ /* 0x002f280000300800 */
[----:B------:R1:W-:Y:S02]  /*40cd0*/  LDGSTS.E [R0+0xc200], [R2.64], P0 ;  /* 0x0c20000002007fae */ /* 0x0003e4000812184c */
[----:B-1----:R-:W-:Y:S01]  /*40ce0*/  IMAD.MOV.U32 R2, RZ, RZ, R11 ;  /* 0x000000ffff027224 */ /* 0x002fe200078e000b */
[----:B------:R-:W-:Y:S01]  /*40cf0*/  IADD3 R57, P1, R57, UR11, RZ ;  /* 0x0000000b39397c10 */ /* 0x000fe2000ff3e0ff */
[----:B------:R-:W-:-:S02]  /*40d00*/  IMAD.MOV.U32 R3, RZ, RZ, R31 ;  /* 0x000000ffff037224 */ /* 0x000fc400078e001f */
[----:B------:R-:W4:Y:S04]  /*40d10*/  LDL.LU R31, [R1+0x5fc] ;  /* 0x0005fc00011f7983 */ /* 0x000f280000300800 */
[----:B------:R-:W4:Y:S01]  /*40d20*/  LDL.LU R11, [R1+0x63c] ;  /* 0x00063c00010b7983 */ /* 0x000f220000300800 */
[----:B------:R-:W-:Y:S02]  /*40d30*/  IADD3 R72, P2, R72, UR11, RZ ;  /* 0x0000000b48487c10 */ /* 0x000fe4000ff5e0ff */
[----:B------:R-:W-:Y:S01]  /*40d40*/  IADD3.X R58, R58, UR10, RZ, P1, !PT ;  /* 0x0000000a3a3a7c10 */ /* 0x000fe20008ffe4ff */
[----:B------:R-:W-:Y:S01]  /*40d50*/  STL [R1+0x47c], R57 ;  /* 0x00047c3901007387 */ /* 0x000fe20000100800 */
[----:B------:R-:W-:-:S03]  /*40d60*/  IADD3.X R73, R73, UR10, RZ, P2, !PT ;  /* 0x0000000a49497c10 */ /* 0x000fc600097fe4ff */
[----:B------:R1:W-:Y:S04]  /*40d70*/  LDGSTS.E [R0+0xd200], [R2.64], P0 ;  /* 0x0d20000002007fae */ /* 0x0003e8000812184c */
[----:B------:R1:W-:Y:S04]  /*40d80*/  STL [R1+0x478], R58 ;  /* 0x0004783a01007387 */ /* 0x0003e80000100800 */
[----:B------:R-:W-:Y:S01]  /*40d90*/  STL [R1+0x4bc], R72 ;  /* 0x0004bc4801007387 */ /* 0x000fe20000100800 */
[----:B-1----:R-:W-:-:S03]  /*40da0*/  IMAD.MOV.U32 R3, RZ, RZ, R58 ;  /* 0x000000ffff037224 */ /* 0x002fc600078e003a */
[----:B------:R-:W4:Y:S01]  /*40db0*/  LDL.LU R58, [R1+0x5f8] ;  /* 0x0005f800013a7983 */ /* 0x000f220000300800 */
[----:B------:R-:W-:-:S03]  /*40dc0*/  IMAD.MOV.U32 R2, RZ, RZ, R57 ;  /* 0x000000ffff027224 */ /* 0x000fc600078e0039 */
[----:B------:R-:W-:Y:S01]  /*40dd0*/  STL [R1+0x4b8], R73 ;  /* 0x0004b84901007387 */ /* 0x000fe20000100800 */
[----:B------:R-:W-:-:S03]  /*40de0*/  IADD3 R9, P1, R9, UR11, RZ ;  /* 0x0000000b09097c10 */ /* 0x000fc6000ff3e0ff */
[----:B------:R-:W4:Y:S01]  /*40df0*/  LDL.LU R57, [R1+0x638] ;  /* 0x0006380001397983 */ /* 0x000f220000300800 */
[----:B------:R-:W-:-:S03]  /*40e00*/  IADD3 R10, P2, R10, UR11, RZ ;  /* 0x0000000b0a0a7c10 */ /* 0x000fc6000ff5e0ff */
[----:B------:R1:W-:Y:S04]  /*40e10*/  LDGSTS.E [R0+0xe200], [R2.64], P0 ;  /* 0x0e20000002007fae */ /* 0x0003e8000812184c */
[----:B------:R-:W-:Y:S01]  /*40e20*/  STL [R1+0x4fc], R9 ;  /* 0x0004fc0901007387 */ /* 0x000fe20000100800 */
[----:B-1----:R-:W-:Y:S02]  /*40e30*/  IMAD.MOV.U32 R2, RZ, RZ, R72 ;  /* 0x000000ffff027224 */ /* 0x002fe400078e0048 */
[----:B------:R-:W-:-:S05]  /*40e40*/  IMAD.MOV.U32 R3, RZ, RZ, R73 ;  /* 0x000000ffff037224 */ /* 0x000fca00078e0049 */
[----:B------:R1:W-:Y:S02]  /*40e50*/  LDGSTS.E [R0+0xf200], [R2.64], P0 ;  /* 0x0f20000002007fae */ /* 0x0003e4000812184c */
[----:B-1----:R-:W-:Y:S01]  /*40e60*/  IMAD.MOV.U32 R2, RZ, RZ, R9 ;  /* 0x000000ffff027224 */ /* 0x002fe200078e0009 */
[----:B---3--:R-:W-:-:S05]  /*40e70*/  IADD3.X R56, R56, UR10, RZ, P1, !PT ;  /* 0x0000000a38387c10 */ /* 0x008fca0008ffe4ff */
[----:B------:R-:W-:Y:S01]  /*40e80*/  IMAD.MOV.U32 R3, RZ, RZ, R56 ;  /* 0x000000ffff037224 */ /* 0x000fe200078e0038 */
[----:B------:R1:W-:Y:S01]  /*40e90*/  STL [R1+0x4f8], R56 ;  /* 0x0004f83801007387 */ /* 0x0003e20000100800 */
[----:B------:R-:W-:-:S03]  /*40ea0*/  IADD3.X R59, R59, UR10, RZ, P2, !PT ;  /* 0x0000000a3b3b7c10 */ /* 0x000fc600097fe4ff */
[----:B------:R-:W-:Y:S04]  /*40eb0*/  STL [R1+0x53c], R10 ;  /* 0x00053c0a01007387 */ /* 0x000fe80000100800 */
[----:B------:R3:W-:Y:S04]  /*40ec0*/  LDGSTS.E [R0+0x10200], [R2.64], P0 ;  /* 0x1020000002007fae */ /* 0x0007e8000812184c */
[----:B-1----:R-:W2:Y:S04]  /*40ed0*/  LDL.LU R56, [R1+0x67c] ;  /* 0x00067c0001387983 */ /* 0x002ea80000300800 */
[----:B------:R1:W-:Y:S04]  /*40ee0*/  STL [R1+0x538], R59 ;  /* 0x0005383b01007387 */ /* 0x0003e80000100800 */
[----:B------:R-:W2:Y:S01]  /*40ef0*/  LDL.LU R9, [R1+0x6bc] ;  /* 0x0006bc0001097983 */ /* 0x000ea20000300800 */
[----:B---3--:R-:W-:-:S03]  /*40f00*/  IMAD.MOV.U32 R3, RZ, RZ, R59 ;  /* 0x000000ffff037224 */ /* 0x008fc600078e003b */
[----:B-1----:R-:W3:Y:S01]  /*40f10*/  LDL.LU R59, [R1+0x678] ;  /* 0x00067800013b7983 */ /* 0x002ee20000300800 */
[----:B------:R-:W-:-:S03]  /*40f20*/  IMAD.MOV.U32 R2, RZ, RZ, R10 ;  /* 0x000000ffff027224 */ /* 0x000fc600078e000a */
[----:B------:R-:W3:Y:S01]  /*40f30*/  LDL.LU R10, [R1+0x6b8] ;  /* 0x0006b800010a7983 */ /* 0x000ee20000300800 */
[----:B----4-:R-:W-:Y:S02]  /*40f40*/  IADD3 R8, P1, R8, UR11, RZ ;  /* 0x0000000b08087c10 */ /* 0x010fe4000ff3e0ff */
[----:B------:R-:W-:Y:S01]  /*40f50*/  IADD3 R28, P2, R28, UR11, RZ ;  /* 0x0000000b1c1c7c10 */ /* 0x000fe2000ff5e0ff */
[----:B------:R1:W-:Y:S04]  /*40f60*/  LDGSTS.E [R0+0x11200], [R2.64], P0 ;  /* 0x1120000002007fae */ /* 0x0003e8000812184c */
[----:B------:R-:W-:Y:S01]  /*40f70*/  STL [R1+0x57c], R8 ;  /* 0x00057c0801007387 */ /* 0x000fe20000100800 */
[----:B-1----:R-:W-:Y:S01]  /*40f80*/  IMAD.MOV.U32 R2, RZ, RZ, R8 ;  /* 0x000000ffff027224 */ /* 0x002fe200078e0008 */
[----:B------:R-:W-:-:S05]  /*40f90*/  IADD3.X R29, R29, UR10, RZ, P1, !PT ;  /* 0x0000000a1d1d7c10 */ /* 0x000fca0008ffe4ff */
        /* <DEDUP_REMOVED lines=8> */
[----:B----4-:R-:W-:Y:S01]  /*41020*/  IMAD.MOV.U32 R3, RZ, RZ, R30 ;  /* 0x000000ffff037224 */ /* 0x010fe200078e001e */
[----:B------:R-:W-:-:S02]  /*41030*/  IADD3 R31, P1, R31, UR11, RZ ;  /* 0x0000000b1f1f7c10 */ /* 0x000fc4000ff3e0ff */
[----:B-1----:R-:W4:Y:S01]  /*41040*/  LDL.LU R30, [R1+0x6f8] ;  /* 0x0006f800011e7983 */ /* 0x002f220000300800 */
[----:B------:R-:W-:Y:S01]  /*41050*/  IMAD.MOV.U32 R2, RZ, RZ, R28 ;  /* 0x000000ffff027224 */ /* 0x000fe200078e001c */
[----:B------:R-:W-:Y:S02]  /*41060*/  IADD3 R11, P2, R11, UR11, RZ ;  /* 0x0000000b0b0b7c10 */ /* 0x000fe4000ff5e0ff */
[----:B------:R-:W4:Y:S04]  /*41070*/  LDL.LU R28, [R1+0x738] ;  /* 0x00073800011c7983 */ /* 0x000f280000300800 */
[----:B------:R1:W-:Y:S04]  /*41080*/  STL [R1+0x5fc], R31 ;  /* 0x0005fc1f01007387 */ /* 0x0003e80000100800 */
[----:B------:R1:W-:Y:S01]  /*41090*/  LDGSTS.E [R0+0x13200], [R2.64], P0 ;  /* 0x1320000002007fae */ /* 0x0003e2000812184c */
[----:B------:R-:W-:Y:S01]  /*410a0*/  IADD3.X R58, R58, UR10, RZ, P1, !PT ;  /* 0x0000000a3a3a7c10 */ /* 0x000fe20008ffe4ff */
[----:B-1----:R-:W-:-:S04]  /*410b0*/  IMAD.MOV.U32 R2, RZ, RZ, R31 ;  /* 0x000000ffff027224 */ /* 0x002fc800078e001f */
[----:B------:R-:W-:Y:S01]  /*410c0*/  STL [R1+0x5f8], R58 ;  /* 0x0005f83a01007387 */ /* 0x000fe20000100800 */
[----:B------:R-:W-:-:S03]  /*410d0*/  IADD3.X R57, R57, UR10, RZ, P2, !PT ;  /* 0x0000000a39397c10 */ /* 0x000fc600097fe4ff */
[----:B------:R-:W-:Y:S01]  /*410e0*/  STL [R1+0x63c], R11 ;  /* 0x00063c0b01007387 */ /* 0x000fe20000100800 */
[----:B------:R-:W-:-:S03]  /*410f0*/  IMAD.MOV.U32 R3, RZ, RZ, R58 ;  /* 0x000000ffff037224 */ /* 0x000fc600078e003a */
[----:B------:R-:W4:Y:S04]  /*41100*/  LDL.LU R72, [R1+0x77c] ;  /* 0x00077c0001487983 */ /* 0x000f280000300800 */
[----:B------:R1:W-:Y:S04]  /*41110*/  STL [R1+0x638], R57 ;  /* 0x0006383901007387 */ /* 0x0003e80000100800 */
[----:B------:R-:W4:Y:S04]  /*41120*/  LDL.LU R31, [R1+0x7bc] ;  /* 0x0007bc00011f7983 */ /* 0x000f280000300800 */
[----:B------:R-:W4:Y:S04]  /*41130*/  LDL.LU R73, [R1+0x778] ;  /* 0x0007780001497983 */ /* 0x000f280000300800 */
[----:B------:R1:W-:Y:S02]  /*41140*/  LDGSTS.E [R0+0x14200], [R2.64], P0 ;  /* 0x1420000002007fae */ /* 0x0003e4000812184c */
[----:B-1----:R-:W-:-:S02]  /*41150*/  IMAD.MOV.U32 R3, RZ, RZ, R57 ;  /* 0x000000ffff037224 */ /* 0x002fc400078e0039 */
[----:B------:R-:W4:Y:S01]  /*41160*/  LDL.LU R57, [R1+0x7b8] ;  /* 0x0007b80001397983 */ /* 0x000f220000300800 */
[----:B------:R-:W-:-:S03]  /*41170*/  IMAD.MOV.U32 R2, RZ, RZ, R11 ;  /* 0x000000ffff027224 */ /* 0x000fc600078e000b */
[----:B------:R-:W4:Y:S04]  /*41180*/  LDL.LU R58, [R1+0x7fc] ;  /* 0x0007fc00013a7983 */ /* 0x000f280000300800 */
[----:B------:R-:W4:Y:S04]  /*41190*/  LDL.LU R11, [R1+0x83c] ;  /* 0x00083c00010b7983 */ /* 0x000f280000300800 */
[----:B------:R1:W-:Y:S01]  /*411a0*/  LDGSTS.E [R0+0x15200], [R2.64], P0 ;  /* 0x1520000002007fae */ /* 0x0003e2000812184c */
[----:B--2---:R-:W-:-:S05]  /*411b0*/  IADD3 R56, P1, R56, UR11, RZ ;  /* 0x0000000b38387c10 */ /* 0x004fca000ff3e0ff */
[----:B------:R-:W-:Y:S01]  /*411c0*/  STL [R1+0x67c], R56 ;  /* 0x00067c3801007387 */ /* 0x000fe20000100800 */
[----:B------:R-:W-:Y:S02]  /*411d0*/  IADD3 R9, P2, R9, UR11, RZ ;  /* 0x0000000b09097c10 */ /* 0x000fe4000ff5e0ff */
[----:B---3--:R-:W-:Y:S02]  /*411e0*/  IADD3.X R59, R59, UR10, RZ, P1, !PT ;  /* 0x0000000a3b3b7c10 */ /* 0x008fe40008ffe4ff */
[----:B------:R-:W-:-:S03]  /*411f0*/  IADD3.X R10, R10, UR10, RZ, P2, !PT ;  /* 0x0000000a0a0a7c10 */ /* 0x000fc600097fe4ff */
[----:B------:R2:W-:Y:S01]  /*41200*/  STL [R1+0x678], R59 ;  /* 0x0006783b01007387 */ /* 0x0005e20000100800 */
[----:B-1----:R-:W-:-:S03]  /*41210*/  IMAD.MOV.U32 R3, RZ, RZ, R59 ;  /* 0x000000ffff037224 */ /* 0x002fc600078e003b */
[----:B------:R1:W-:Y:S01]  /*41220*/  STL [R1+0x6bc], R9 ;  /* 0x0006bc0901007387 */ /* 0x0003e20000100800 */
[----:B------:R-:W-:-:S03]  /*41230*/  IMAD.MOV.U32 R2, RZ, RZ, R56 ;  /* 0x000000ffff027224 */ /* 0x000fc600078e0038 */
[----:B--2---:R-:W2:Y:S04]  /*41240*/  LDL.LU R59, [R1+0x7f8] ;  /* 0x0007f800013b7983 */ /* 0x004ea80000300800 */
[----:B------:R3:W-:Y:S04]  /*41250*/  STL [R1+0x6b8], R10 ;  /* 0x0006b80a01007387 */ /* 0x0007e80000100800 */
[----:B------:R-:W2:Y:S04]  /*41260*/  LDL.LU R56, [R1+0x838] ;  /* 0x0008380001387983 */ /* 0x000ea80000300800 */
[----:B------:R1:W-:Y:S02]  /*41270*/  LDGSTS.E [R0+0x16200], [R2.64], P0 ;  /* 0x1620000002007fae */ /* 0x0003e4000812184c */
[----:B-1----:R-:W-:-:S02]  /*41280*/  IMAD.MOV.U32 R2, RZ, RZ, R9 ;  /* 0x000000ffff027224 */ /* 0x002fc400078e0009 */
[----:B------:R-:W-:Y:S01]  /*41290*/  IMAD.MOV.U32 R3, RZ, RZ, R10 ;  /* 0x000000ffff037224 */ /* 0x000fe200078e000a */
[----:B------:R-:W2:Y:S04]  /*412a0*/  LDL.LU R9, [R1+0x87c] ;  /* 0x00087c0001097983 */ /* 0x000ea80000300800 */
[----:B---3--:R-:W3:Y:S04]  /*412b0*/  LDL.LU R10, [R1+0x8bc] ;  /* 0x0008bc00010a7983 */ /* 0x008ee80000300800 */
[----:B------:R1:W-:Y:S01]  /*412c0*/  LDGSTS.E [R0+0x17200], [R2.64], P0 ;  /* 0x1720000002007fae */ /* 0x0003e2000812184c */
[----:B------:R-:W-:-:S05]  /*412d0*/  IADD3 R29, P1, R29, UR11, RZ ;  /* 0x0000000b1d1d7c10 */ /* 0x000fca000ff3e0ff */
[----:B------:R1:W-:Y:S01]  /*412e0*/  STL [R1+0x6fc], R29 ;  /* 0x0006fc1d01007387 */ /* 0x0003e20000100800 */
[----:B------:R-:W-:Y:S02]  /*412f0*/  IADD3 R8, P2, R8, UR11, RZ ;  /* 0x0000000b08087c10 */ /* 0x000fe4000ff5e0ff */
[----:B----4-:R-:W-:Y:S01]  /*41300*/  IADD3.X R30, R30, UR10, RZ, P1, !PT ;  /* 0x0000000a1e1e7c10 */ /* 0x010fe20008ffe4ff */
[----:B-1----:R-:W-:Y:S01]  /*41310*/  IMAD.MOV.U32 R2, RZ, RZ, R29 ;  /* 0x000000ffff027224 */ /* 0x002fe200078e001d */
[----:B------:R-:W-:-:S03]  /*41320*/  IADD3.X R28, R28, UR10, RZ, P2, !PT ;  /* 0x0000000a1c1c7c10 */ /* 0x000fc600097fe4ff */
[----:B------:R1:W-:Y:S01]  /*41330*/  STL [R1+0x6f8], R30 ;  /* 0x0006f81e01007387 */ /* 0x0003e20000100800 */
[----:B------:R-:W-:-:S03]  /*41340*/  IMAD.MOV.U32 R3, RZ, RZ, R30 ;  /* 0x000000ffff037224 */ /* 0x000fc600078e001e */
[----:B------:R-:W-:Y:S04]  /*41350*/  STL [R1+0x73c], R8 ;  /* 0x00073c0801007387 */ /* 0x000fe80000100800 */
[----:B------:R-:W3:Y:S04]  /*41360*/  LDL.LU R29, [R1+0x878] ;  /* 0x00087800011d7983 */ /* 0x000ee80000300800 */
[----:B------:R1:W-:Y:S04]  /*41370*/  STL [R1+0x738], R28 ;  /* 0x0007381c01007387 */ /* 0x0003e80000100800 */
[----:B-1----:R-:W3:Y:S04]  /*41380*/  LDL.LU R30, [R1+0x8b8] ;  /* 0x0008b800011e7983 */ /* 0x002ee80000300800 */
[----:B------:R1:W-:Y:S02]  /*41390*/  LDGSTS.E [R0+0x18200], [R2.64], P0 ;  /* 0x1820000002007fae */ /* 0x0003e4000812184c */
[----:B-1----:R-:W-:Y:S01]  /*413a0*/  IMAD.MOV.U32 R2, RZ, RZ, R8 ;  /* 0x000000ffff027224 */ /* 0x002fe200078e0008 */
[----:B------:R-:W-:Y:S01]  /*413b0*/  IADD3 R72, P1, R72, UR11, RZ ;  /* 0x0000000b48487c10 */ /* 0x000fe2000ff3e0ff */
[----:B------:R-:W-:-:S02]  /*413c0*/  IMAD.MOV.U32 R3, RZ, RZ, R28 ;  /* 0x000000ffff037224 */ /* 0x000fc400078e001c */
[----:B------:R-:W3:Y:S04]  /*413d0*/  LDL.LU R28, [R1+0x104] ;  /* 0x00010400011c7983 */ /* 0x000ee80000300800 */
[----:B------:R1:W-:Y:S01]  /*413e0*/  LDGSTS.E [R0+0x19200], [R2.64], P0 ;  /* 0x1920000002007fae */ /* 0x0003e2000812184c */
[----:B------:R-:W-:-:S03]  /*413f0*/  IADD3 R31, P2, R31, UR11, RZ ;  /* 0x0000000b1f1f7c10 */ /* 0x000fc6000ff5e0ff */
[----:B------:R-:W3:Y:S01]  /*41400*/  LDL.LU R8, [R1+0x144] ;  /* 0x0001440001087983 */ /* 0x000ee20000300800 */
[----:B------:R-:W-:-:S03]  /*41410*/  IADD3.X R73, R73, UR10, RZ, P1, !PT ;  /* 0x0000000a49497c10 */ /* 0x000fc60008ffe4ff */
[----:B------:R-:W-:Y:S01]  /*41420*/  STL [R1+0x77c], R72 ;  /* 0x00077c4801007387 */ /* 0x000fe20000100800 */
[----:B-1----:R-:W-:Y:S02]  /*41430*/  IMAD.MOV.U32 R2, RZ, RZ, R72 ;  /* 0x000000ffff027224 */ /* 0x002fe400078e0048 */
[----:B------:R-:W-:Y:S01]  /*41440*/  IMAD.MOV.U32 R3, RZ, RZ, R73 ;  /* 0x000000ffff037224 */ /* 0x000fe200078e0049 */
[----:B------:R-:W-:Y:S04]  /*41450*/  STL [R1+0x778], R73 ;  /* 0x0007784901007387 */ /* 0x000fe80000100800 */
[----:B------:R1:W-:Y:S01]  /*41460*/  STL [R1+0x7bc], R31 ;  /* 0x0007bc1f01007387 */ /* 0x0003e20000100800 */
[----:B------:R-:W-:-:S03]  /*41470*/  IADD3.X R57, R57, UR10, RZ, P2, !PT ;  /* 0x0000000a39397c10 */ /* 0x000fc600097fe4ff */
[----:B------:R1:W-:Y:S04]  /*41480*/  LDGSTS.E [R0+0x1a200], [R2.64], P0 ;  /* 0x1a20000002007fae */ /* 0x0003e8000812184c */
[----:B------:R1:W-:Y:S01]  /*41490*/  STL [R1+0x7b8], R57 ;  /* 0x0007b83901007387 */ /* 0x0003e20000100800 */
[----:B------:R-:W-:Y:S01]  /*414a0*/  IADD3 R58, P1, R58, UR11, RZ ;  /* 0x0000000b3a3a7c10 */ /* 0x000fe2000ff3e0ff */
[----:B-1----:R-:W-:Y:S02]  /*414b0*/  IMAD.MOV.U32 R2, RZ, RZ, R31 ;  /* 0x000000ffff027224 */ /* 0x002fe400078e001f */
[----:B------:R-:W3:Y:S01]  /*414c0*/  LDL.LU R31, [R1+0x100] ;  /* 0x00010000011f7983 */ /* 0x000ee20000300800 */
[----:B------:R-:W-:Y:S01]  /*414d0*/  IMAD.MOV.U32 R3, RZ, RZ, R57 ;  /* 0x000000ffff037224 */ /* 0x000fe200078e0039 */
[----:B------:R-:W-:-:S02]  /*414e0*/  IADD3 R11, P2, R11, UR11, RZ ;  /* 0x0000000b0b0b7c10 */ /* 0x000fc4000ff5e0ff */
[----:B------:R-:W3:Y:S04]  /*414f0*/  LDL.LU R57, [R1+0x140] ;  /* 0x0001400001397983 */ /* 0x000ee80000300800 */
[----:B------:R1:W-:Y:S04]  /*41500*/  LDGSTS.E [R0+0x1b200], [R2.64], P0 ;  /* 0x1b20000002007fae */ /* 0x0003e8000812184c */
[----:B------:R2:W-:Y:S01]  /*41510*/  STL [R1+0x7fc], R58 ;  /* 0x0007fc3a01007387 */ /* 0x0005e20000100800 */
[----:B-1----:R-:W-:Y:S01]  /*41520*/  IMAD.MOV.U32 R2, RZ, RZ, R58 ;  /* 0x000000ffff027224 */ /* 0x002fe200078e003a */
[----:B--2---:R-:W-:-:S05]  /*41530*/  IADD3.X R59, R59, UR10, RZ, P1, !PT ;  /* 0x0000000a3b3b7c10 */ /* 0x004fca0008ffe4ff */
[----:B------:R-:W-:Y:S01]  /*41540*/  IMAD.MOV.U32 R3, RZ, RZ, R59 ;  /* 0x000000ffff037224 */ /* 0x000fe200078e003b */
[----:B------:R-:W-:Y:S01]  /*41550*/  IADD3.X R56, R56, UR10, RZ, P2, !PT ;  /* 0x0000000a38387c10 */ /* 0x000fe200097fe4ff */
[----:B------:R-:W-:Y:S04]  /*41560*/  STL [R1+0x7f8], R59 ;  /* 0x0007f83b01007387 */ /* 0x000fe80000100800 */
[----:B------:R1:W-:Y:S04]  /*41570*/  STL [R1+0x83c], R11 ;  /* 0x00083c0b01007387 */ /* 0x0003e80000100800 */
[----:B------:R2:W-:Y:S04]  /*41580*/  LDGSTS.E [R0+0x1c200], [R2.64], P0 ;  /* 0x1c20000002007fae */ /* 0x0005e8000812184c */
[----:B------:R-:W-:Y:S04]  /*41590*/  STL [R1+0x838], R56 ;  /* 0x0008383801007387 */ /* 0x000fe80000100800 */
[----:B------:R-:W4:Y:S01]  /*415a0*/  LDL.LU R58, [R1+0x180] ;  /* 0x00018000013a7983 */ /* 0x000f220000300800 */
[----:B--2---:R-:W-:-:S03]  /*415b0*/  IMAD.MOV.U32 R2, RZ, RZ, R11 ;  /* 0x000000ffff027224 */ /* 0x004fc600078e000b */
[----:B-1----:R-:W2:Y:S04]  /*415c0*/  LDL.LU R11, [R1+0x184] ;  /* 0x00018400010b7983 */ /* 0x002ea80000300800 */
[----:B------:R-:W4:Y:S04]  /*415d0*/  LDL.LU R73, [R1+0x1c0] ;  /* 0x0001c00001497983 */ /* 0x000f280000300800 */
[----:B------:R-:W4:Y:S01]  /*415e0*/  LDL.LU R72, [R1+0x1c4] ;  /* 0x0001c40001487983 */ /* 0x000f220000300800 */
[----:B------:R-:W-:Y:S01]  /*415f0*/  IADD3 R9, P1, R9, UR11, RZ ;  /* 0x0000000b09097c10 */ /* 0x000fe2000ff3e0ff */
[----:B------:R-:W-:Y:S01]  /*41600*/  IMAD.MOV.U32 R3, RZ, RZ, R56 ;  /* 0x000000ffff037224 */ /* 0x000fe200078e0038 */
[----:B---3--:R-:W-:-:S03]  /*41610*/  IADD3 R10, P2, R10, UR11, RZ ;  /* 0x0000000b0a0a7c10 */ /* 0x008fc6000ff5e0ff */
[----:B------:R1:W-:Y:S04]  /*41620*/  STL [R1+0x87c], R9 ;  /* 0x00087c0901007387 */ /* 0x0003e80000100800 */
[----:B------:R3:W-:Y:S02]  /*41630*/  LDGSTS.E [R0+0x1d200], [R2.64], P0 ;  /* 0x1d20000002007fae */ /* 0x0007e4000812184c */
[----:B---3--:R-:W-:Y:S01]  /*41640*/  IMAD.MOV.U32 R2, RZ, RZ, R9 ;  /* 0x000000ffff027224 */ /* 0x008fe200078e0009 */
[----:B------:R-:W-:-:S05]  /*41650*/  IADD3.X R29, R29, UR10, RZ, P1, !PT ;  /* 0x0000000a1d1d7c10 */ /* 0x000fca0008ffe4ff */
[----:B------:R3:W-:Y:S01]  /*41660*/  STL [R1+0x878], R29 ;  /* 0x0008781d01007387 */ /* 0x0007e20000100800 */
[----:B------:R-:W-:-:S03]  /*41670*/  IADD3.X R30, R30, UR10, RZ, P2, !PT ;  /* 0x0000000a1e1e7c10 */ /* 0x000fc600097fe4ff */
[----:B------:R3:W-:Y:S01]  /*41680*/  STL [R1+0x8bc], R10 ;  /* 0x0008bc0a01007387 */ /* 0x0007e20000100800 */
[----:B------:R-:W-:-:S03]  /*41690*/  IMAD.MOV.U32 R3, RZ, RZ, R29 ;  /* 0x000000ffff037224 */ /* 0x000fc600078e001d */
[----:B-1----:R-:W4:Y:S04]  /*416a0*/  LDL.LU R9, [R1+0x204] ;  /* 0x0002040001097983 */ /* 0x002f280000300800 */
[----:B------:R1:W-:Y:S04]  /*416b0*/  STL [R1+0x8b8], R30 ;  /* 0x0008b81e01007387 */ /* 0x0003e80000100800 */
[----:B---3--:R-:W3:Y:S04]  /*416c0*/  LDL.LU R29, [R1+0x244] ;  /* 0x00024400011d7983 */ /* 0x008ee80000300800 */
[----:B------:R-:W3:Y:S04]  /*416d0*/  LDL.LU R56, [R1+0x200] ;  /* 0x0002000001387983 */ /* 0x000ee80000300800 */
[----:B------:R1:W-:Y:S01]  /*416e0*/  LDGSTS.E [R0+0x1e200], [R2.64], P0 ;  /* 0x1e20000002007fae */ /* 0x0003e2000812184c */
[----:B------:R-:W-:-:S03]  /*416f0*/  IADD3 R28, P1, R28, UR11, RZ ;  /* 0x0000000b1c1c7c10 */ /* 0x000fc6000ff3e0ff */
[----:B------:R-:W3:Y:S01]  /*41700*/  LDL.LU R59, [R1+0x240] ;  /* 0x00024000013b7983 */ /* 0x000ee20000300800 */
[----:B-1----:R-:W-:Y:S02]  /*41710*/  IMAD.MOV.U32 R2, RZ, RZ, R10 ;  /* 0x000000ffff027224 */ /* 0x002fe400078e000a */
[----:B------:R-:W-:Y:S01]  /*41720*/  IMAD.MOV.U32 R3, RZ, RZ, R30 ;  /* 0x000000ffff037224 */ /* 0x000fe200078e001e */
[----:B------:R-:W-:Y:S02]  /*41730*/  IADD3 R8, P2, R8, UR11, RZ ;  /* 0x0000000b08087c10 */ /* 0x000fe4000ff5e0ff */
[----:B------:R-:W-:Y:S02]  /*41740*/  LOP3.LUT R10, R197, 0x20, RZ, 0x3c, !PT ;  /* 0x00000020c50a7812 */ /* 0x000fe400078e3cff */
[----:B------:R1:W-:Y:S04]  /*41750*/  LDGSTS.E [R0+0x1f200], [R2.64], P0 ;  /* 0x1f20000002007fae */ /* 0x0003e8000812184c */
[----:B------:R1:W-:Y:S04]  /*41760*/  STL [R1+0x104], R28 ;  /* 0x0001041c01007387 */ /* 0x0003e80000100800 */
[----:B------:R-:W-:Y:S01]  /*41770*/  STL [R1+0x144], R8 ;  /* 0x0001440801007387 */ /* 0x000fe20000100800 */
[----:B-1----:R-:W-:-:S04]  /*41780*/  IMAD.U32 R0, RZ, RZ, UR8 ;  /* 0x00000008ff007e24 */ /* 0x002fc8000f8e00ff */
[----:B------:R-:W-:Y:S01]  /*41790*/  IMAD R0, R0, 0x20000, R10 ;  /* 0x0002000000007824 */ /* 0x000fe200078e020a */
[----:B------:R-:W-:Y:S01]  /*417a0*/  IADD3.X R31, R31, UR10, RZ, P1, !PT ;  /* 0x0000000a1f1f7c10 */ /* 0x000fe20008ffe4ff */
[----:B------:R-:W-:-:S04]  /*417b0*/  IMAD.MOV.U32 R2, RZ, RZ, R28 ;  /* 0x000000ffff027224 */ /* 0x000fc800078e001c */
[----:B------:R1:W-:Y:S04]  /*417c0*/  STL [R1+0x100], R31 ;  /* 0x0001001f01007387 */ /* 0x0003e80000100800 */
[----:B------:R-:W3:Y:S04]  /*417d0*/  LDL.LU R10, [R1+0x284] ;  /* 0x00028400010a7983 */ /* 0x000ee80000300800 */
[----:B------:R-:W3:Y:S04]  /*417e0*/  LDL.LU R30, [R1+0x2c4] ;  /* 0x0002c400011e7983 */ /* 0x000ee80000300800 */
[----:B------:R-:W3:Y:S01]  /*417f0*/  LDL.LU R28, [R1+0x280] ;  /* 0x00028000011c7983 */ /* 0x000ee20000300800 */
[----:B------:R-:W-:Y:S01]  /*41800*/  IMAD.MOV.U32 R3, RZ, RZ, R31 ;  /* 0x000000ffff037224 */ /* 0x000fe200078e001f */
[----:B------:R-:W-:-:S02]  /*41810*/  IADD3.X R57, R57, UR10, RZ, P2, !PT ;  /* 0x0000000a39397c10 */ /* 0x000fc400097fe4ff */
[----:B-1----:R-:W3:Y:S04]  /*41820*/  LDL.LU R31, [R1+0x2c0] ;  /* 0x0002c000011f7983 */ /* 0x002ee80000300800 */
[----:B------:R1:W-:Y:S04]  /*41830*/  LDGSTS.E [R0+0x400], [R2.64], P0 ;  /* 0x0040000002007fae */ /* 0x0003e8000812184c */
[----:B------:R1:W-:Y:S02]  /*41840*/  STL [R1+0x140], R57 ;  /* 0x0001403901007387 */ /* 0x0003e40000100800 */
[----:B-1----:R-:W-:-:S02]  /*41850*/  IMAD.MOV.U32 R2, RZ, RZ, R8 ;  /* 0x000000ffff027224 */ /* 0x002fc400078e0008 */
[----:B------:R-:W-:Y:S02]  /*41860*/  IMAD.MOV.U32 R3, RZ, RZ, R57 ;  /* 0x000000ffff037224 */ /* 0x000fe400078e0039 */
[----:B------:R-:W3:Y:S04]  /*41870*/  LDL.LU R57, [R1+0x304] ;  /* 0x0003040001397983 */ /* 0x000ee80000300800 */
[----:B------:R-:W3:Y:S04]  /*41880*/  LDL.LU R8, [R1+0x344] ;  /* 0x0003440001087983 */ /* 0x000ee80000300800 */
[----:B------:R1:W-:Y:S01]  /*41890*/  LDGSTS.E [R0+0x1400], [R2.64], P0 ;  /* 0x0140000002007fae */ /* 0x0003e2000812184c */
[----:B--2---:R-:W-:-:S04]  /*418a0*/  IADD3 R11, P1, R11, UR11, RZ ;  /* 0x0000000b0b0b7c10 */ /* 0x004fc8000ff3e0ff */
[----:B----4-:R-:W-:Y:S01]  /*418b0*/  IADD3.X R58, R58, UR10, RZ, P1, !PT ;  /* 0x0000000a3a3a7c10 */ /* 0x010fe20008ffe4ff */
[----:B------:R-:W-:Y:S01]  /*418c0*/  STL [R1+0x184], R11 ;  /* 0x0001840b01007387 */ /* 0x000fe20000100800 */
[----:B------:R-:W-:-:S03]  /*418d0*/  IADD3 R72, P2, R72, UR11, RZ ;  /* 0x0000000b48487c10 */ /* 0x000fc6000ff5e0ff */
[----:B------:R2:W-:Y:S01]  /*418e0*/  STL [R1+0x180], R58 ;  /* 0x0001803a01007387 */ /* 0x0005e20000100800 */
[----:B-1----:R-:W-:Y:S01]  /*418f0*/  IMAD.MOV.U32 R3, RZ, RZ, R58 ;  /* 0x000000ffff037224 */ /* 0x002fe200078e003a */
[----:B------:R-:W-:Y:S02]  /*41900*/  IADD3.X R73, R73, UR10, RZ, P2, !PT ;  /* 0x0000000a49497c10 */ /* 0x000fe400097fe4ff */
[----:B------:R-:W-:Y:S01]  /*41910*/  STL [R1+0x1c4], R72 ;  /* 0x0001c44801007387 */ /* 0x000fe20000100800 */
[----:B------:R-:W-:-:S03]  /*41920*/  IMAD.MOV.U32 R2, RZ, RZ, R11 ;  /* 0x000000ffff027224 */ /* 0x000fc600078e000b */
[----:B--2---:R-:W2:Y:S04]  /*41930*/  LDL.LU R58, [R1+0x300] ;  /* 0x00030000013a7983 */ /* 0x004ea80000300800 */
[----:B------:R-:W-:Y:S04]  /*41940*/  STL [R1+0x1c0], R73 ;  /* 0x0001c04901007387 */ /* 0x000fe80000100800 */
[----:B------:R-:W4:Y:S04]  /*41950*/  LDL.LU R11, [R1+0x340] ;  /* 0x00034000010b7983 */ /* 0x000f280000300800 */
[----:B------:R1:W-:Y:S02]  /*41960*/  LDGSTS.E [R0+0x2400], [R2.64], P0 ;  /* 0x0240000002007fae */ /* 0x0003e4000812184c */
[----:B-1----:R-:W-:-:S02]  /*41970*/  IMAD.MOV.U32 R2, RZ, RZ, R72 ;  /* 0x000000ffff027224 */ /* 0x002fc400078e0048 */
[----:B------:R-:W-:-:S05]  /*41980*/  IMAD.MOV.U32 R3, RZ, RZ, R73 ;  /* 0x000000ffff037224 */ /* 0x000fca00078e0049 */
[----:B------:R1:W-:Y:S01]  /*41990*/  LDGSTS.E [R0+0x3400], [R2.64], P0 ;  /* 0x0340000002007fae */ /* 0x0003e2000812184c */
[----:B------:R-:W-:Y:S02]  /*419a0*/  IADD3 R9, P1, R9, UR11, RZ ;  /* 0x0000000b09097c10 */ /* 0x000fe4000ff3e0ff */
[----:B---3--:R-:W-:Y:S02]  /*419b0*/  IADD3 R29, P2, R29, UR11, RZ ;  /* 0x0000000b1d1d7c10 */ /* 0x008fe4000ff5e0ff */
[----:B------:R-:W-:Y:S01]  /*419c0*/  IADD3.X R56, R56, UR10, RZ, P1, !PT ;  /* 0x0000000a38387c10 */ /* 0x000fe20008ffe4ff */
[----:B------:R-:W-:Y:S01]  /*419d0*/  STL [R1+0x204], R9 ;  /* 0x0002040901007387 */ /* 0x000fe20000100800 */
[----:B-1----:R-:W-:-:S03]  /*419e0*/  IMAD.MOV.U32 R2, RZ, RZ, R9 ;  /* 0x000000ffff027224 */ /* 0x002fc600078e0009 */
        /* <DEDUP_REMOVED lines=8> */
[----:B---3--:R-:W-:-:S03]  /*41a70*/  IMAD.MOV.U32 R3, RZ, RZ, R59 ;  /* 0x000000ffff037224 */ /* 0x008fc600078e003b */
[----:B-1----:R-:W3:Y:S01]  /*41a80*/  LDL.LU R59, [R1+0x380] ;  /* 0x00038000013b7983 */ /* 0x002ee20000300800 */
[----:B------:R-:W-:-:S03]  /*41a90*/  IMAD.MOV.U32 R2, RZ, RZ, R29 ;  /* 0x000000ffff027224 */ /* 0x000fc600078e001d */
[----:B------:R-:W3:Y:S04]  /*41aa0*/  LDL.LU R29, [R1+0x3c0] ;  /* 0x0003c000011d7983 */ /* 0x000ee80000300800 */
[----:B------:R1:W-:Y:S01]  /*41ab0*/  LDGSTS.E [R0+0x5400], [R2.64], P0 ;  /* 0x0540000002007fae */ /* 0x0003e2000812184c */
[----:B------:R-:W-:Y:S02]  /*41ac0*/  IADD3 R10, P1, R10, UR11, RZ ;  /* 0x0000000b0a0a7c10 */ /* 0x000fe4000ff3e0ff */
        /* <DEDUP_REMOVED lines=9> */
[----:B-1----:R-:W3:Y:S04]  /*41b60*/  LDL.LU R28, [R1+0x404] ;  /* 0x00040400011c7983 */ /* 0x002ee80000300800 */
[----:B------:R1:W-:Y:S04]  /*41b70*/  STL [R1+0x2c0], R31 ;  /* 0x0002c01f01007387 */ /* 0x0003e80000100800 */
[----:B------:R-:W3:Y:S01]  /*41b80*/  LDL.LU R10, [R1+0x444] ;  /* 0x00044400010a7983 */ /* 0x000ee20000300800 */
[----:B------:R-:W-:Y:S01]  /*41b90*/  IMAD.MOV.U32 R2, RZ, RZ, R30 ;  /* 0x000000ffff027224 */ /* 0x000fe200078e001e */
[----:B------:R-:W-:-:S02]  /*41ba0*/  IADD3 R57, P1, R57, UR11, RZ ;  /* 0x0000000b39397c10 */ /* 0x000fc4000ff3e0ff */
[----:B------:R-:W3:Y:S01]  /*41bb0*/  LDL.LU R30, [R1+0x400] ;  /* 0x00040000011e7983 */ /* 0x000ee20000300800 */
[----:B------:R-:W-:Y:S01]  /*41bc0*/  IMAD.MOV.U32 R3, RZ, RZ, R31 ;  /* 0x000000ffff037224 */ /* 0x000fe200078e001f */
[----:B------:R-:W-:Y:S02]  /*41bd0*/  IADD3 R8, P2, R8, UR11, RZ ;  /* 0x0000000b08087c10 */ /* 0x000fe4000ff5e0ff */
[----:B-1----:R-:W3:Y:S04]  /*41be0*/  LDL.LU R31, [R1+0x440] ;  /* 0x00044000011f7983 */ /* 0x002ee80000300800 */
[----:B------:R1:W-:Y:S04]  /*41bf0*/  STL [R1+0x304], R57 ;  /* 0x0003043901007387 */ /* 0x0003e80000100800 */
[----:B------:R1:W-:Y:S02]  /*41c00*/  LDGSTS.E [R0+0x7400], [R2.64], P0 ;  /* 0x0740000002007fae */ /* 0x0003e4000812184c */
[----:B-1----:R-:W-:Y:S01]  /*41c10*/  IMAD.MOV.U32 R2, RZ, RZ, R57 ;  /* 0x000000ffff027224 */ /* 0x002fe200078e0039 */
[----:B--2---:R-:W-:-:S05]  /*41c20*/  IADD3.X R58, R58, UR10, RZ, P1, !PT ;  /* 0x0000000a3a3a7c10 */ /* 0x004fca0008ffe4ff */
[----:B------:R1:W-:Y:S01]  /*41c30*/  STL [R1+0x300], R58 ;  /* 0x0003003a01007387 */ /* 0x0003e20000100800 */
[----:B----4-:R-:W-:-:S03]  /*41c40*/  IADD3.X R11, R11, UR10, RZ, P2, !PT ;  /* 0x0000000a0b0b7c10 */ /* 0x010fc600097fe4ff */
[----:B------:R2:W-:Y:S01]  /*41c50*/  STL [R1+0x344], R8 ;  /* 0x0003440801007387 */ /* 0x0005e20000100800 */
[----:B------:R-:W-:-:S03]  /*41c60*/  IMAD.MOV.U32 R3, RZ, RZ, R58 ;  /* 0x000000ffff037224 */ /* 0x000fc600078e003a */
[----:B------:R-:W4:Y:S04]  /*41c70*/  LDL.LU R57, [R1+0x484] ;  /* 0x0004840001397983 */ /* 0x000f280000300800 */
[----:B------:R2:W-:Y:S04]  /*41c80*/  STL [R1+0x340], R11 ;  /* 0x0003400b01007387 */ /* 0x0005e80000100800 */
[----:B------:R-:W4:Y:S04]  /*41c90*/  LDL.LU R72, [R1+0x4c4] ;  /* 0x0004c40001487983 */ /* 0x000f280000300800 */
[----:B-1----:R-:W4:Y:S04]  /*41ca0*/  LDL.LU R58, [R1+0x480] ;  /* 0x00048000013a7983 */ /* 0x002f280000300800 */
[----:B------:R-:W4:Y:S04]  /*41cb0*/  LDL.LU R73, [R1+0x4c0] ;  /* 0x0004c00001497983 */ /* 0x000f280000300800 */
[----:B------:R1:W-:Y:S02]  /*41cc0*/  LDGSTS.E [R0+0x8400], [R2.64], P0 ;  /* 0x0840000002007fae */ /* 0x0003e4000812184c */
[----:B-1----:R-:W-:-:S02]  /*41cd0*/  IMAD.MOV.U32 R2, RZ, RZ, R8 ;  /* 0x000000ffff027224 */ /* 0x002fc400078e0008 */
[----:B------:R-:W-:Y:S01]  /*41ce0*/  IMAD.MOV.U32 R3, RZ, RZ, R11 ;  /* 0x000000ffff037224 */ /* 0x000fe200078e000b */
[----:B--2---:R-:W2:Y:S04]  /*41cf0*/  LDL.LU R8, [R1+0x504] ;  /* 0x0005040001087983 */ /* 0x004ea80000300800 */
[----:B------:R-:W2:Y:S04]  /*41d00*/  LDL.LU R11, [R1+0x544] ;  /* 0x00054400010b7983 */ /* 0x000ea80000300800 */
[----:B------:R1:W-:Y:S01]  /*41d10*/  LDGSTS.E [R0+0x9400], [R2.64], P0 ;  /* 0x0940000002007fae */ /* 0x0003e2000812184c */
[----:B------:R-:W-:-:S05]  /*41d20*/  IADD3 R56, P1, R56, UR11, RZ ;  /* 0x0000000b38387c10 */ /* 0x000fca000ff3e0ff */
[----:B------:R1:W-:Y:S01]  /*41d30*/  STL [R1+0x384], R56 ;  /* 0x0003843801007387 */ /* 0x0003e20000100800 */
[----:B------:R-:W-:Y:S02]  /*41d40*/  IADD3 R9, P2, R9, UR11, RZ ;  /* 0x0000000b09097c10 */ /* 0x000fe4000ff5e0ff */
[----:B---3--:R-:W-:Y:S01]  /*41d50*/  IADD3.X R59, R59, UR10, RZ, P1, !PT ;  /* 0x0000000a3b3b7c10 */ /* 0x008fe20008ffe4ff */
[----:B-1----:R-:W-:Y:S01]  /*41d60*/  IMAD.MOV.U32 R2, RZ, RZ, R56 ;  /* 0x000000ffff027224 */ /* 0x002fe200078e0038 */
[----:B------:R-:W-:-:S03]  /*41d70*/  IADD3.X R29, R29, UR10, RZ, P2, !PT ;  /* 0x0000000a1d1d7c10 */ /* 0x000fc600097fe4ff */
[----:B------:R1:W-:Y:S04]  /*41d80*/  STL [R1+0x380], R59 ;  /* 0x0003803b01007387 */ /* 0x0003e80000100800 */
[----:B------:R3:W-:Y:S04]  /*41d90*/  STL [R1+0x3c4], R9 ;  /* 0x0003c40901007387 */ /* 0x0007e80000100800 */
[----:B------:R-:W2:Y:S01]  /*41da0*/  LDL.LU R56, [R1+0x500] ;  /* 0x0005000001387983 */ /* 0x000ea20000300800 */
[----:B------:R-:W-:-:S03]  /*41db0*/  IMAD.MOV.U32 R3, RZ, RZ, R59 ;  /* 0x000000ffff037224 */ /* 0x000fc600078e003b */
[----:B------:R3:W-:Y:S04]  /*41dc0*/  STL [R1+0x3c0], R29 ;  /* 0x0003c01d01007387 */ /* 0x0007e80000100800 */
[----:B-1----:R-:W2:Y:S04]  /*41dd0*/  LDL.LU R59, [R1+0x540] ;  /* 0x00054000013b7983 */ /* 0x002ea80000300800 */
[----:B------:R1:W-:Y:S02]  /*41de0*/  LDGSTS.E [R0+0xa400], [R2.64], P0 ;  /* 0x0a40000002007fae */ /* 0x0003e4000812184c */
[----:B-1----:R-:W-:-:S02]  /*41df0*/  IMAD.MOV.U32 R2, RZ, RZ, R9 ;  /* 0x000000ffff027224 */ /* 0x002fc400078e0009 */
[----:B------:R-:W-:Y:S01]  /*41e00*/  IMAD.MOV.U32 R3, RZ, RZ, R29 ;  /* 0x000000ffff037224 */ /* 0x000fe200078e001d */
[----:B---3--:R-:W3:Y:S04]  /*41e10*/  LDL.LU R9, [R1+0x584] ;  /* 0x0005840001097983 */ /* 0x008ee80000300800 */
[----:B------:R-:W3:Y:S04]  /*41e20*/  LDL.LU R29, [R1+0x5c4] ;  /* 0x0005c400011d7983 */ /* 0x000ee80000300800 */
[----:B------:R1:W-:Y:S01]  /*41e30*/  LDGSTS.E [R0+0xb400], [R2.64], P0 ;  /* 0x0b40000002007fae */ /* 0x0003e2000812184c */
[----:B------:R-:W-:-:S05]  /*41e40*/  IADD3 R28, P1, R28, UR11, RZ ;  /* 0x0000000b1c1c7c10 */ /* 0x000fca000ff3e0ff */
[----:B------:R1:W-:Y:S01]  /*41e50*/  STL [R1+0x404], R28 ;  /* 0x0004041c01007387 */ /* 0x0003e20000100800 */
[----:B------:R-:W-:Y:S02]  /*41e60*/  IADD3 R10, P2, R10, UR11, RZ ;  /* 0x0000000b0a0a7c10 */ /* 0x000fe4000ff5e0ff */
[----:B------:R-:W-:Y:S01]  /*41e70*/  IADD3.X R30, R30, UR10, RZ, P1, !PT ;  /* 0x0000000a1e1e7c10 */ /* 0x000fe20008ffe4ff */
[----:B-1----:R-:W-:Y:S01]  /*41e80*/  IMAD.MOV.U32 R2, RZ, RZ, R28 ;  /* 0x000000ffff027224 */ /* 0x002fe200078e001c */
[----:B------:R-:W-:-:S03]  /*41e90*/  IADD3.X R31, R31, UR10, RZ, P2, !PT ;  /* 0x0000000a1f1f7c10 */ /* 0x000fc600097fe4ff */
[----:B------:R1:W-:Y:S04]  /*41ea0*/  STL [R1+0x400], R30 ;  /* 0x0004001e01007387 */ /* 0x0003e80000100800 */
[----:B------:R-:W-:Y:S04]  /*41eb0*/  STL [R1+0x444], R10 ;  /* 0x0004440a01007387 */ /* 0x000fe80000100800 */
[----:B------:R-:W3:Y:S01]  /*41ec0*/  LDL.LU R28, [R1+0x580] ;  /* 0x00058000011c7983 */ /* 0x000ee20000300800 */
[----:B------:R-:W-:-:S03]  /*41ed0*/  IMAD.MOV.U32 R3, RZ, RZ, R30 ;  /* 0x000000ffff037224 */ /* 0x000fc600078e001e */
[----:B------:R1:W-:Y:S04]  /*41ee0*/  STL [R1+0x440], R31 ;  /* 0x0004401f01007387 */ /* 0x0003e80000100800 */
[----:B-1----:R-:W3:Y:S04]  /*41ef0*/  LDL.LU R30, [R1+0x5c0] ;  /* 0x0005c000011e7983 */ /* 0x002ee80000300800 */
[----:B------:R1:W-:Y:S02]  /*41f00*/  LDGSTS.E [R0+0xc400], [R2.64], P0 ;  /* 0x0c40000002007fae */ /* 0x0003e4000812184c */
[----:B-1----:R-:W-:-:S02]  /*41f10*/  IMAD.MOV.U32 R2, RZ, RZ, R10 ;  /* 0x000000ffff027224 */ /* 0x002fc400078e000a */
[----:B------:R-:W-:Y:S02]  /*41f20*/  IMAD.MOV.U32 R3, RZ, RZ, R31 ;  /* 0x000000ffff037224 */ /* 0x000fe400078e001f */
[----:B------:R-:W3:Y:S04]  /*41f30*/  LDL.LU R31, [R1+0x604] ;  /* 0x00060400011f7983 */ /* 0x000ee80000300800 */
[----:B------:R-:W3:Y:S04]  /*41f40*/  LDL.LU R10, [R1+0x644] ;  /* 0x00064400010a7983 */ /* 0x000ee80000300800 */
[----:B------:R1:W-:Y:S01]  /*41f50*/  LDGSTS.E [R0+0xd400], [R2.64], P0 ;  /* 0x0d40000002007fae */ /* 0x0003e2000812184c */
[----:B----4-:R-:W-:-:S05]  /*41f60*/  IADD3 R57, P1, R57, UR11, RZ ;  /* 0x0000000b39397c10 */ /* 0x010fca000ff3e0ff */
[----:B------:R-:W-:Y:S01]  /*41f70*/  STL [R1+0x484], R57 ;  /* 0x0004843901007387 */ /* 0x000fe20000100800 */
[----:B------:R-:W-:Y:S02]  /*41f80*/  IADD3 R72, P2, R72, UR11, RZ ;  /* 0x0000000b48487c10 */ /* 0x000fe4000ff5e0ff */
[----:B------:R-:W-:Y:S02]  /*41f90*/  IADD3.X R58, R58, UR10, RZ, P1, !PT ;  /* 0x0000000a3a3a7c10 */ /* 0x000fe40008ffe4ff */
[----:B------:R-:W-:-:S03]  /*41fa0*/  IADD3.X R73, R73, UR10, RZ, P2, !PT ;  /* 0x0000000a49497c10 */ /* 0x000fc600097fe4ff */
[----:B------:R4:W-:Y:S01]  /*41fb0*/  STL [R1+0x480], R58 ;  /* 0x0004803a01007387 */ /* 0x0009e20000100800 */
[----:B-1----:R-:W-:-:S03]  /*41fc0*/  IMAD.MOV.U32 R3, RZ, RZ, R58 ;  /* 0x000000ffff037224 */ /* 0x002fc600078e003a */
[----:B------:R-:W-:Y:S01]  /*41fd0*/  STL [R1+0x4c4], R72 ;  /* 0x0004c44801007387 */ /* 0x000fe20000100800 */
[----:B------:R-:W-:-:S03]  /*41fe0*/  IMAD.MOV.U32 R2, RZ, RZ, R57 ;  /* 0x000000ffff027224 */ /* 0x000fc600078e0039 */
[----:B----4-:R-:W4:Y:S04]  /*41ff0*/  LDL.LU R58, [R1+0x600] ;  /* 0x00060000013a7983 */ /* 0x010f280000300800 */
[----:B------:R-:W-:Y:S04]  /*42000*/  STL [R1+0x4c0], R73 ;  /* 0x0004c04901007387 */ /* 0x000fe80000100800 */
[----:B------:R-:W4:Y:S01]  /*42010*/  LDL.LU R57, [R1+0x640] ;  /* 0x0006400001397983 */ /* 0x000f220000300800 */
[----:B--2---:R-:W-:-:S03]  /*42020*/  IADD3 R8, P1, R8, UR11, RZ ;  /* 0x0000000b08087c10 */ /* 0x004fc6000ff3e0ff */
[----:B------:R1:W-:Y:S01]  /*42030*/  LDGSTS.E [R0+0xe400], [R2.64], P0 ;  /* 0x0e40000002007fae */ /* 0x0003e2000812184c */
[----:B------:R-:W-:-:S03]  /*42040*/  IADD3 R11, P2, R11, UR11, RZ ;  /* 0x0000000b0b0b7c10 */ /* 0x000fc6000ff5e0ff */
[----:B------:R-:W-:Y:S01]  /*42050*/  STL [R1+0x504], R8 ;  /* 0x0005040801007387 */ /* 0x000fe20000100800 */
[----:B-1----:R-:W-:Y:S02]  /*42060*/  IMAD.MOV.U32 R2, RZ, RZ, R72 ;  /* 0x000000ffff027224 */ /* 0x002fe400078e0048 */
[----:B------:R-:W-:-:S05]  /*42070*/  IMAD.MOV.U32 R3, RZ, RZ, R73 ;  /* 0x000000ffff037224 */ /* 0x000fca00078e0049 */
[----:B------:R1:W-:Y:S02]  /*42080*/  LDGSTS.E [R0+0xf400], [R2.64], P0 ;  /* 0x0f40000002007fae */ /* 0x0003e4000812184c */
[----:B-1----:R-:W-:Y:S01]  /*42090*/  IMAD.MOV.U32 R2, RZ, RZ, R8 ;  /* 0x000000ffff027224 */ /* 0x002fe200078e0008 */
[----:B------:R-:W-:-:S05]  /*420a0*/  IADD3.X R56, R56, UR10, RZ, P1, !PT ;  /* 0x0000000a38387c10 */ /* 0x000fca0008ffe4ff */
        /* <DEDUP_REMOVED lines=8> */
[----:B--2---:R-:W-:Y:S01]  /*42130*/  IMAD.MOV.U32 R3, RZ, RZ, R59 ;  /* 0x000000ffff037224 */ /* 0x004fe200078e003b */
[----:B---3--:R-:W-:-:S02]  /*42140*/  IADD3 R9, P1, R9, UR11, RZ ;  /* 0x0000000b09097c10 */ /* 0x008fc4000ff3e0ff */
[----:B-1----:R-:W2:Y:S01]  /*42150*/  LDL.LU R59, [R1+0x680] ;  /* 0x00068000013b7983 */ /* 0x002ea20000300800 */
[----:B------:R-:W-:Y:S01]  /*42160*/  IMAD.MOV.U32 R2, RZ, RZ, R11 ;  /* 0x000000ffff027224 */ /* 0x000fe200078e000b */
[----:B------:R-:W-:Y:S02]  /*42170*/  IADD3 R29, P2, R29, UR11, RZ ;  /* 0x0000000b1d1d7c10 */ /* 0x000fe4000ff5e0ff */
[----:B------:R-:W3:Y:S04]  /*42180*/  LDL.LU R11, [R1+0x6c0] ;  /* 0x0006c000010b7983 */ /* 0x000ee80000300800 */
        /* <DEDUP_REMOVED lines=12> */
[----:B------:R-:W-:Y:S01]  /*42250*/  IMAD.MOV.U32 R3, RZ, RZ, R30 ;  /* 0x000000ffff037224 */ /* 0x000fe200078e001e */
[----:B------:R-:W-:-:S02]  /*42260*/  IADD3 R31, P1, R31, UR11, RZ ;  /* 0x0000000b1f1f7c10 */ /* 0x000fc4000ff3e0ff */
[----:B-1----:R-:W3:Y:S01]  /*42270*/  LDL.LU R30, [R1+0x700] ;  /* 0x00070000011e7983 */ /* 0x002ee20000300800 */
[----:B------:R-:W-:Y:S01]  /*42280*/  IMAD.MOV.U32 R2, RZ, RZ, R29 ;  /* 0x000000ffff027224 */ /* 0x000fe200078e001d */
[----:B------:R-:W-:Y:S02]  /*42290*/  IADD3 R10, P2, R10, UR11, RZ ;  /* 0x0000000b0a0a7c10 */ /* 0x000fe4000ff5e0ff */
[----:B------:R-:W3:Y:S04]  /*422a0*/  LDL.LU R29, [R1+0x740] ;  /* 0x00074000011d7983 */ /* 0x000ee80000300800 */
[----:B------:R1:W-:Y:S04]  /*422b0*/  STL [R1+0x604], R31 ;  /* 0x0006041f01007387 */ /* 0x0003e80000100800 */
[----:B------:R1:W-:Y:S02]  /*422c0*/  LDGSTS.E [R0+0x13400], [R2.64], P0 ;  /* 0x1340000002007fae */ /* 0x0003e4000812184c */
[----:B-1----:R-:W-:Y:S01]  /*422d0*/  IMAD.MOV.U32 R2, RZ, RZ, R31 ;  /* 0x000000ffff027224 */ /* 0x002fe200078e001f */
[----:B----4-:R-:W-:-:S05]  /*422e0*/  IADD3.X R58, R58, UR10, RZ, P1, !PT ;  /* 0x0000000a3a3a7c10 */ /* 0x010fca0008ffe4ff */
        /* <DEDUP_REMOVED lines=15> */
[----:B------:R-:W-:-:S05]  /*423e0*/  IADD3 R56, P1, R56, UR11, RZ ;  /* 0x0000000b38387c10 */ /* 0x000fca000ff3e0ff */
[----:B------:R-:W-:Y:S01]  /*423f0*/  STL [R1+0x684], R56 ;  /* 0x0006843801007387 */ /* 0x000fe20000100800 */
[----:B------:R-:W-:Y:S02]  /*42400*/  IADD3 R8, P2, R8, UR11, RZ ;  /* 0x0000000b08087c10 */ /* 0x000fe4000ff5e0ff */
[----:B--2---:R-:W-:Y:S02]  /*42410*/  IADD3.X R59, R59, UR10, RZ, P1, !PT ;  /* 0x0000000a3b3b7c10 */ /* 0x004fe40008ffe4ff */
[----:B---3--:R-:W-:-:S03]  /*42420*/  IADD3.X R11, R11, UR10, RZ, P2, !PT ;  /* 0x0000000a0b0b7c10 */ /* 0x008fc600097fe4ff */
        /* <DEDUP_REMOVED lines=11> */
[----:B---3--:R-:W3:Y:S01]  /*424e0*/  LDL.LU R11, [R1+0x8c4] ;  /* 0x0008c400010b7983 */ /* 0x008ee20000300800 */
[----:B------:R-:W-:-:S03]  /*424f0*/  IADD3 R28, P1, R28, UR11, RZ ;  /* 0x0000000b1c1c7c10 */ /* 0x000fc6000ff3e0ff */
[----:B------:R1:W-:Y:S01]  /*42500*/  LDGSTS.E [R0+0x17400], [R2.64], P0 ;  /* 0x1740000002007fae */ /* 0x0003e2000812184c */
[----:B------:R-:W-:-:S03]  /*42510*/  IADD3 R9, P2, R9, UR11, RZ ;  /* 0x0000000b09097c10 */ /* 0x000fc6000ff5e0ff */
[----:B------:R1:W-:Y:S01]  /*42520*/  STL [R1+0x704], R28 ;  /* 0x0007041c01007387 */ /* 0x0003e20000100800 */
[----:B------:R-:W-:Y:S01]  /*42530*/  IADD3.X R30, R30, UR10, RZ, P1, !PT ;  /* 0x0000000a1e1e7c10 */ /* 0x000fe20008ffe4ff */
        /* <DEDUP_REMOVED lines=9> */
[----:B-1----:R-:W-:-:S02]  /*425d0*/  IMAD.MOV.U32 R2, RZ, RZ, R9 ;  /* 0x000000ffff027224 */ /* 0x002fc400078e0009 */
[----:B------:R-:W-:Y:S02]  /*425e0*/  IMAD.MOV.U32 R3, RZ, RZ, R29 ;  /* 0x000000ffff037224 */ /* 0x000fe400078e001d */
[----:B------:R-:W3:Y:S04]  /*425f0*/  LDL.LU R29, [R1+0x10c] ;  /* 0x00010c00011d7983 */ /* 0x000ee80000300800 */
[----:B------:R1:W-:Y:S04]  /*42600*/  LDGSTS.E [R0+0x19400], [R2.64], P0 ;  /* 0x1940000002007fae */ /* 0x0003e8000812184c */
[----:B------:R-:W3:Y:S01]  /*42610*/  LDL.LU R9, [R1+0x14c] ;  /* 0x00014c0001097983 */ /* 0x000ee20000300800 */
[----:B----4-:R-:W-:-:S05]  /*42620*/  IADD3 R72, P1, R72, UR11, RZ ;  /* 0x0000000b48487c10 */ /* 0x010fca000ff3e0ff */
        /* <DEDUP_REMOVED lines=8> */
[----:B------:R-:W-:-:S05]  /*426b0*/  IADD3.X R57, R57, UR10, RZ, P2, !PT ;  /* 0x0000000a39397c10 */ /* 0x000fca00097fe4ff */
[----:B------:R1:W-:Y:S01]  /*426c0*/  STL [R1+0x7c0], R57 ;  /* 0x0007c03901007387 */ /* 0x0003e20000100800 */
[----:B----4-:R-:W-:-:S03]  /*426d0*/  IMAD.MOV.U32 R2, RZ, RZ, R31 ;  /* 0x000000ffff027224 */ /* 0x010fc600078e001f */
[----:B-1----:R-:W4:Y:S01]  /*426e0*/  LDL.LU R31, [R1+0x108] ;  /* 0x00010800011f7983 */ /* 0x002f220000300800 */
[----:B------:R-:W-:Y:S01]  /*426f0*/  IADD3 R58, P1, R58, UR11, RZ ;  /* 0x0000000b3a3a7c10 */ /* 0x000fe2000ff3e0ff */
[----:B------:R-:W-:Y:S01]  /*42700*/  IMAD.MOV.U32 R3, RZ, RZ, R57 ;  /* 0x000000ffff037224 */ /* 0x000fe200078e0039 */
[----:B------:R-:W-:Y:S01]  /*42710*/  IADD3 R10, P2, R10, UR11, RZ ;  /* 0x0000000b0a0a7c10 */ /* 0x000fe2000ff5e0ff */
[----:B------:R-:W4:Y:S04]  /*42720*/  LDL.LU R57, [R1+0x148] ;  /* 0x0001480001397983 */ /* 0x000f280000300800 */
        /* <DEDUP_REMOVED lines=11> */
[----:B------:R-:W-:Y:S01]  /*427e0*/  IADD3 R8, P1, R8, UR11, RZ ;  /* 0x0000000b08087c10 */ /* 0x000fe2000ff3e0ff */
[----:B--2---:R-:W-:-:S02]  /*427f0*/  IMAD.MOV.U32 R2, RZ, RZ, R10 ;  /* 0x000000ffff027224 */ /* 0x004fc400078e000a */
[----:B-1----:R-:W2:Y:S01]  /*42800*/  LDL.LU R10, [R1+0x18c] ;  /* 0x00018c00010a7983 */ /* 0x002ea20000300800 */
[----:B------:R-:W-:Y:S01]  /*42810*/  IMAD.MOV.U32 R3, RZ, RZ, R56 ;  /* 0x000000ffff037224 */ /* 0x000fe200078e0038 */
[----:B---3--:R-:W-:Y:S02]  /*42820*/  IADD3 R11, P2, R11, UR11, RZ ;  /* 0x0000000b0b0b7c10 */ /* 0x008fe4000ff5e0ff */
[----:B------:R-:W3:Y:S04]  /*42830*/  LDL.LU R73, [R1+0x1c8] ;  /* 0x0001c80001497983 */ /* 0x000ee80000300800 */
[----:B------:R-:W3:Y:S04]  /*42840*/  LDL.LU R72, [R1+0x1cc] ;  /* 0x0001cc0001487983 */ /* 0x000ee80000300800 */
        /* <DEDUP_REMOVED lines=8> */
[----:B------:R-:W3:Y:S04]  /*428d0*/  LDL.LU R8, [R1+0x20c] ;  /* 0x00020c0001087983 */ /* 0x000ee80000300800 */
[----:B------:R4:W-:Y:S04]  /*428e0*/  STL [R1+0x8c0], R30 ;  /* 0x0008c01e01007387 */ /* 0x0009e80000100800 */
[----:B-1----:R-:W3:Y:S04]  /*428f0*/  LDL.LU R28, [R1+0x24c] ;  /* 0x00024c00011c7983 */ /* 0x002ee80000300800 */
[----:B------:R-:W3:Y:S04]  /*42900*/  LDL.LU R56, [R1+0x208] ;  /* 0x0002080001387983 */ /* 0x000ee80000300800 */
[----:B------:R1:W-:Y:S01]  /*42910*/  LDGSTS.E [R0+0x1e400], [R2.64], P0 ;  /* 0x1e40000002007fae */ /* 0x0003e2000812184c */
[----:B------:R-:W-:-:S03]  /*42920*/  IADD3 R29, P1, R29, UR11, RZ ;  /* 0x0000000b1d1d7c10 */ /* 0x000fc6000ff3e0ff */
[----:B------:R-:W3:Y:S01]  /*42930*/  LDL.LU R59, [R1+0x248] ;  /* 0x00024800013b7983 */ /* 0x000ee20000300800 */
[----:B------:R-:W-:Y:S01]  /*42940*/  IADD3 R9, P2, R9, UR11, RZ ;  /* 0x0000000b09097c10 */ /* 0x000fe2000ff5e0ff */
[----:B-1----:R-:W-:Y:S02]  /*42950*/  IMAD.MOV.U32 R2, RZ, RZ, R11 ;  /* 0x000000ffff027224 */ /* 0x002fe400078e000b */
[----:B------:R-:W-:Y:S01]  /*42960*/  IMAD.MOV.U32 R3, RZ, RZ, R30 ;  /* 0x000000ffff037224 */ /* 0x000fe200078e001e */
[----:B------:R-:W-:Y:S01]  /*42970*/  LOP3.LUT R11, R197, 0x30, RZ, 0x3c, !PT ;  /* 0x00000030c50b7812 */ /* 0x000fe200078e3cff */
[----:B------:R1:W-:Y:S04]  /*42980*/  STL [R1+0x10c], R29 ;  /* 0x00010c1d01007387 */ /* 0x0003e80000100800 */
[----:B------:R1:W-:Y:S04]  /*42990*/  LDGSTS.E [R0+0x1f400], [R2.64], P0 ;  /* 0x1f40000002007fae */ /* 0x0003e8000812184c */
[----:B------:R-:W-:Y:S01]  /*429a0*/  STL [R1+0x14c], R9 ;  /* 0x00014c0901007387 */ /* 0x000fe20000100800 */
[----:B-1----:R-:W-:-:S04]  /*429b0*/  IMAD.U32 R0, RZ, RZ, UR8 ;  /* 0x00000008ff007e24 */ /* 0x002fc8000f8e00ff */
[----:B------:R-:W-:Y:S02]  /*429c0*/  IMAD R0, R0, 0x20000, R11 ;  /* 0x0002000000007824 */ /* 0x000fe400078e020b */
[----:B------:R-:W-:Y:S01]  /*429d0*/  IMAD.MOV.U32 R2, RZ, RZ, R29 ;  /* 0x000000ffff027224 */ /* 0x000fe200078e001d */
[----:B----4-:R-:W-:-:S05]  /*429e0*/  IADD3.X R31, R31, UR10, RZ, P1, !PT ;  /* 0x0000000a1f1f7c10 */ /* 0x010fca0008ffe4ff */
[----:B------:R1:W-:Y:S04]  /*429f0*/  STL [R1+0x108], R31 ;  /* 0x0001081f01007387 */ /* 0x0003e80000100800 */
[----:B------:R-:W4:Y:S04]  /*42a00*/  LDL.LU R11, [R1+0x28c] ;  /* 0x00028c00010b7983 */ /* 0x000f280000300800 */
[----:B------:R-:W4:Y:S04]  /*42a10*/  LDL.LU R30, [R1+0x2cc] ;  /* 0x0002cc00011e7983 */ /* 0x000f280000300800 */
[----:B------:R-:W4:Y:S01]  /*42a20*/  LDL.LU R29, [R1+0x288] ;  /* 0x00028800011d7983 */ /* 0x000f220000300800 */
[----:B------:R-:W-:-:S03]  /*42a30*/  IMAD.MOV.U32 R3, RZ, RZ, R31 ;  /* 0x000000ffff037224 */ /* 0x000fc600078e001f */
[----:B-1----:R-:W4:Y:S01]  /*42a40*/  LDL.LU R31, [R1+0x2c8] ;  /* 0x0002c800011f7983 */ /* 0x002f220000300800 */
[----:B------:R-:W-:-:S03]  /*42a50*/  IADD3.X R57, R57, UR10, RZ, P2, !PT ;  /* 0x0000000a39397c10 */ /* 0x000fc600097fe4ff */
[----:B------:R1:W-:Y:S04]  /*42a60*/  LDGSTS.E [R0+0x600], [R2.64], P0 ;  /* 0x0060000002007fae */ /* 0x0003e8000812184c */
[----:B------:R1:W-:Y:S02]  /*42a70*/  STL [R1+0x148], R57 ;  /* 0x0001483901007387 */ /* 0x0003e40000100800 */
[----:B-1----:R-:W-:Y:S02]  /*42a80*/  IMAD.MOV.U32 R2, RZ, RZ, R9 ;  /* 0x000000ffff027224 */ /* 0x002fe400078e0009 */
[----:B------:R-:W-:Y:S02]  /*42a90*/  IMAD.MOV.U32 R3, RZ, RZ, R57 ;  /* 0x000000ffff037224 */ /* 0x000fe400078e0039 */
[----:B------:R-:W4:Y:S04]  /*42aa0*/  LDL.LU R57, [R1+0x30c] ;  /* 0x00030c0001397983 */ /* 0x000f280000300800 */
[----:B------:R-:W4:Y:S04]  /*42ab0*/  LDL.LU R9, [R1+0x34c] ;  /* 0x00034c0001097983 */ /* 0x000f280000300800 */
[----:B------:R1:W-:Y:S01]  /*42ac0*/  LDGSTS.E [R0+0x1600], [R2.64], P0 ;  /* 0x0160000002007fae */ /* 0x0003e2000812184c */
[----:B--2---:R-:W-:-:S04]  /*42ad0*/  IADD3 R10, P1, R10, UR11, RZ ;  /* 0x0000000b0a0a7c10 */ /* 0x004fc8000ff3e0ff */
[----:B------:R-:W-:Y:S01]  /*42ae0*/  IADD3.X R58, R58, UR10, RZ, P1, !PT ;  /* 0x0000000a3a3a7c10 */ /* 0x000fe20008ffe4ff */
[----:B------:R-:W-:Y:S01]  /*42af0*/  STL [R1+0x18c], R10 ;  /* 0x00018c0a01007387 */ /* 0x000fe20000100800 */
[----:B---3--:R-:W-:-:S03]  /*42b00*/  IADD3 R72, P2, R72, UR11, RZ ;  /* 0x0000000b48487c10 */ /* 0x008fc6000ff5e0ff */
[----:B------:R2:W-:Y:S01]  /*42b10*/  STL [R1+0x188], R58 ;  /* 0x0001883a01007387 */ /* 0x0005e20000100800 */
[----:B-1----:R-:W-:Y:S01]  /*42b20*/  IMAD.MOV.U32 R2, RZ, RZ, R10 ;  /* 0x000000ffff027224 */ /* 0x002fe200078e000a */
[----:B------:R-:W-:Y:S01]  /*42b30*/  IADD3.X R73, R73, UR10, RZ, P2, !PT ;  /* 0x0000000a49497c10 */ /* 0x000fe200097fe4ff */
[----:B------:R-:W-:Y:S01]  /*42b40*/  IMAD.MOV.U32 R3, RZ, RZ, R58 ;  /* 0x000000ffff037224 */ /* 0x000fe200078e003a */
[----:B------:R-:W-:Y:S04]  /*42b50*/  STL [R1+0x1cc], R72 ;  /* 0x0001cc4801007387 */ /* 0x000fe80000100800 */
[----:B------:R1:W-:Y:S04]  /*42b60*/  LDGSTS.E [R0+0x2600], [R2.64], P0 ;  /* 0x0260000002007fae */ /* 0x0003e8000812184c */
[----:B--2---:R-:W2:Y:S04]  /*42b70*/  LDL.LU R58, [R1+0x308] ;  /* 0x00030800013a7983 */ /* 0x004ea80000300800 */
[----:B------:R-:W-:Y:S04]  /*42b80*/  STL [R1+0x1c8], R73 ;  /* 0x0001c84901007387 */ /* 0x000fe80000100800 */
[----:B------:R-:W2:Y:S01]  /*42b90*/  LDL.LU R10, [R1+0x348] ;  /* 0x00034800010a7983 */ /* 0x000ea20000300800 */
[----:B-1----:R-:W-:-:S02]  /*42ba0*/  IMAD.MOV.U32 R2, RZ, RZ, R72 ;  /* 0x000000ffff027224 */ /* 0x002fc400078e0048 */
[----:B------:R-:W-:-:S05]  /*42bb0*/  IMAD.MOV.U32 R3, RZ, RZ, R73 ;  /* 0x000000ffff037224 */ /* 0x000fca00078e0049 */
[----:B------:R1:W-:Y:S01]  /*42bc0*/  LDGSTS.E [R0+0x3600], [R2.64], P0 ;  /* 0x0360000002007fae */ /* 0x0003e2000812184c */
[----:B------:R-:W-:Y:S02]  /*42bd0*/  IADD3 R8, P1, R8, UR11, RZ ;  /* 0x0000000b08087c10 */ /* 0x000fe4000ff3e0ff */
[----:B------:R-:W-:Y:S02]  /*42be0*/  IADD3 R28, P2, R28, UR11, RZ ;  /* 0x0000000b1c1c7c10 */ /* 0x000fe4000ff5e0ff */
        /* <DEDUP_REMOVED lines=11> */
[----:B------:R-:W-:-:S03]  /*42ca0*/  IMAD.MOV.U32 R3, RZ, RZ, R59 ;  /* 0x000000ffff037224 */ /* 0x000fc600078e003b */
[----:B-1----:R-:W2:Y:S01]  /*42cb0*/  LDL.LU R59, [R1+0x388] ;  /* 0x00038800013b7983 */ /* 0x002ea20000300800 */
[----:B------:R-:W-:-:S03]  /*42cc0*/  IMAD.MOV.U32 R2, RZ, RZ, R28 ;  /* 0x000000ffff027224 */ /* 0x000fc600078e001c */
[----:B------:R-:W2:Y:S04]  /*42cd0*/  LDL.LU R28, [R1+0x3c8] ;  /* 0x0003c800011c7983 */ /* 0x000ea80000300800 */
[----:B------:R1:W-:Y:S01]  /*42ce0*/  LDGSTS.E [R0+0x5600], [R2.64], P0 ;  /* 0x0560000002007fae */ /* 0x0003e2000812184c */
[----:B----4-:R-:W-:Y:S02]  /*42cf0*/  IADD3 R11, P1, R11, UR11, RZ ;  /* 0x0000000b0b0b7c10 */ /* 0x010fe4000ff3e0ff */
        /* <DEDUP_REMOVED lines=12> */
[----:B----4-:R-:W-:-:S03]  /*42dc0*/  IMAD.MOV.U32 R2, RZ, RZ, R30 ;  /* 0x000000ffff027224 */ /* 0x010fc600078e001e */
[----:B------:R-:W4:Y:S01]  /*42dd0*/  LDL.LU R30, [R1+0x408] ;  /* 0x00040800011e7983 */ /* 0x000f220000300800 */
[----:B------:R-:W-:-:S03]  /*42de0*/  IMAD.MOV.U32 R3, RZ, RZ, R31 ;  /* 0x000000ffff037224 */ /* 0x000fc600078e001f */
[----:B-1----:R-:W4:Y:S01]  /*42df0*/  LDL.LU R31, [R1+0x448] ;  /* 0x00044800011f7983 */ /* 0x002f220000300800 */
[----:B------:R-:W-:Y:S02]  /*42e00*/  IADD3 R57, P1, R57, UR11, RZ ;  /* 0x0000000b39397c10 */ /* 0x000fe4000ff3e0ff */
[----:B------:R-:W-:Y:S01]  /*42e10*/  IADD3 R9, P2, R9, UR11, RZ ;  /* 0x0000000b09097c10 */ /* 0x000fe2000ff5e0ff */
[----:B------:R1:W-:Y:S04]  /*42e20*/  LDGSTS.E [R0+0x7600], [R2.64], P0 ;  /* 0x0760000002007fae */ /* 0x0003e8000812184c */
[----:B------:R2:W-:Y:S01]  /*42e30*/  STL [R1+0x30c], R57 ;  /* 0x00030c3901007387 */ /* 0x0005e20000100800 */
        /* <DEDUP_REMOVED lines=8> */
[----:B------:R-:W4:Y:S04]  /*42ec0*/  LDL.LU R72, [R1+0x4cc] ;  /* 0x0004cc0001487983 */ /* 0x000f280000300800 */
[----:B-1----:R-:W4:Y:S04]  /*42ed0*/  LDL.LU R58, [R1+0x488] ;  /* 0x00048800013a7983 */ /* 0x002f280000300800 */
[----:B------:R1:W-:Y:S04]  /*42ee0*/  LDGSTS.E [R0+0x8600], [R2.64], P0 ;  /* 0x0860000002007fae */ /* 0x0003e8000812184c */
[----:B------:R-:W4:Y:S01]  /*42ef0*/  LDL.LU R73, [R1+0x4c8] ;  /* 0x0004c80001497983 */ /* 0x000f220000300800 */
[----:B-1----:R-:W-:-:S02]  /*42f00*/  IMAD.MOV.U32 R2, RZ, RZ, R9 ;  /* 0x000000ffff027224 */ /* 0x002fc400078e0009 */
[----:B------:R-:W-:Y:S01]  /*42f10*/  IMAD.MOV.U32 R3, RZ, RZ, R10 ;  /* 0x000000ffff037224 */ /* 0x000fe200078e000a */
[----:B--2---:R-:W2:Y:S04]  /*42f20*/  LDL.LU R9, [R1+0x50c] ;  /* 0x00050c0001097983 */ /* 0x004ea80000300800 */
[----:B------:R-:W2:Y:S01]  /*42f30*/  LDL.LU R10, [R1+0x54c] ;  /* 0x00054c00010a7983 */ /* 0x000ea20000300800 */
[----:B------:R-:W-:-:S03]  /*42f40*/  IADD3 R56, P1, R56, UR11, RZ ;  /* 0x0000000b38387c10 */ /* 0x000fc6000ff3e0ff */
[----:B------:R1:W-:Y:S01]  /*42f50*/  LDGSTS.E [R0+0x9600], [R2.64], P0 ;  /* 0x0960000002007fae */ /* 0x0003e2000812184c */
[----:B------:R-:W-:-:S03]  /*42f60*/  IADD3 R8, P2, R8, UR11, RZ ;  /* 0x0000000b08087c10 */ /* 0x000fc6000ff5e0ff */
[----:B------:R1:W-:Y:S01]  /*42f70*/  STL [R1+0x38c], R56 ;  /* 0x00038c3801007387 */ /* 0x0003e20000100800 */
[----:B------:R-:W-:Y:S01]  /*42f80*/  IADD3.X R59, R59, UR10, RZ, P1, !PT ;  /* 0x0000000a3b3b7c10 */ /* 0x000fe20008ffe4ff */
        /* <DEDUP_REMOVED lines=21> */
[----:B------:R-:W-:Y:S04]  /*430e0*/  STL [R1+0x44c], R11 ;  /* 0x00044c0b01007387 */ /* 0x000fe80000100800 */
[----:B---3--:R-:W3:Y:S01]  /*430f0*/  LDL.LU R29, [R1+0x588] ;  /* 0x00058800011d7983 */ /* 0x008ee20000300800 */
[----:B------:R-:W-:-:S03]  /*43100*/  IMAD.MOV.U32 R3, RZ, RZ, R30 ;  /* 0x000000ffff037224 */ /* 0x000fc600078e001e */
[----:B------:R4:W-:Y:S04]  /*43110*/  STL [R1+0x448], R31 ;  /* 0x0004481f01007387 */ /* 0x0009e80000100800 */
[----:B-1----:R-:W3:Y:S04]  /*43120*/  LDL.LU R30, [R1+0x5c8] ;  /* 0x0005c800011e7983 */ /* 0x002ee80000300800 */
[----:B------:R1:W-:Y:S02]  /*43130*/  LDGSTS.E [R0+0xc600], [R2.64], P0 ;  /* 0x0c60000002007fae */ /* 0x0003e4000812184c */
[----:B-1----:R-:W-:-:S02]  /*43140*/  IMAD.MOV.U32 R2, RZ, RZ, R11 ;  /* 0x000000ffff027224 */ /* 0x002fc400078e000b */
[----:B------:R-:W-:Y:S02]  /*43150*/  IMAD.MOV.U32 R3, RZ, RZ, R31 ;  /* 0x000000ffff037224 */ /* 0x000fe400078e001f */
[----:B----4-:R-:W4:Y:S04]  /*43160*/  LDL.LU R31, [R1+0x60c] ;  /* 0x00060c00011f7983 */ /* 0x010f280000300800 */
[----:B------:R-:W4:Y:S04]  /*43170*/  LDL.LU R11, [R1+0x64c] ;  /* 0x00064c00010b7983 */ /* 0x000f280000300800 */
[----:B------:R1:W-:Y:S01]  /*43180*/  LDGSTS.E [R0+0xd600], [R2.64], P0 ;  /* 0x0d60000002007fae */ /* 0x0003e2000812184c */
[----:B------:R-:W-:-:S05]  /*43190*/  IADD3 R57, P1, R57, UR11, RZ ;  /* 0x0000000b39397c10 */ /* 0x000fca000ff3e0ff */
        /* <DEDUP_REMOVED lines=9> */
[----:B-1----:R-:W4:Y:S01]  /*43230*/  LDL.LU R58, [R1+0x608] ;  /* 0x00060800013a7983 */ /* 0x002f220000300800 */
[----:B--2---:R-:W-:-:S03]  /*43240*/  IADD3 R9, P1, R9, UR11, RZ ;  /* 0x0000000b09097c10 */ /* 0x004fc6000ff3e0ff */
[----:B------:R-:W-:Y:S04]  /*43250*/  STL [R1+0x4c8], R73 ;  /* 0x0004c84901007387 */ /* 0x000fe80000100800 */
[----:B------:R-:W4:Y:S01]  /*43260*/  LDL.LU R57, [R1+0x648] ;  /* 0x0006480001397983 */ /* 0x000f220000300800 */
[----:B------:R-:W-:Y:S02]  /*43270*/  IMAD.MOV.U32 R2, RZ, RZ, R72 ;  /* 0x000000ffff027224 */ /* 0x000fe400078e0048 */
[----:B------:R-:W-:Y:S01]  /*43280*/  IMAD.MOV.U32 R3, RZ, RZ, R73 ;  /* 0x000000ffff037224 */ /* 0x000fe200078e0049 */
[----:B------:R-:W-:Y:S01]  /*43290*/  IADD3 R10, P2, R10, UR11, RZ ;  /* 0x0000000b0a0a7c10 */ /* 0x000fe2000ff5e0ff */
[----:B------:R-:W-:Y:S04]  /*432a0*/  STL [R1+0x50c], R9 ;  /* 0x00050c0901007387 */ /* 0x000fe80000100800 */
        /* <DEDUP_REMOVED lines=11> */
[----:B------:R-:W-:Y:S01]  /*43360*/  IMAD.MOV.U32 R3, RZ, RZ, R59 ;  /* 0x000000ffff037224 */ /* 0x000fe200078e003b */
        /* <DEDUP_REMOVED lines=24> */
[----:B------:R4:W-:Y:S01]  /*434f0*/  STL [R1+0x60c], R31 ;  /* 0x00060c1f01007387 */ /* 0x0009e20000100800 */
[----:B-1----:R-:W-:Y:S01]  /*43500*/  IMAD.MOV.U32 R2, RZ, RZ, R31 ;  /* 0x000000ffff027224 */ /* 0x002fe200078e001f */
[----:B------:R-:W-:-:S05]  /*43510*/  IADD3.X R58, R58, UR10, RZ, P1, !PT ;  /* 0x0000000a3a3a7c10 */ /* 0x000fca0008ffe4ff */
[----:B------:R-:W-:Y:S01]  /*43520*/  STL [R1+0x608], R58 ;  /* 0x0006083a01007387 */ /* 0x000fe20000100800 */
[----:B------:R-:W-:-:S03]  /*43530*/  IADD3.X R57, R57, UR10, RZ, P2, !PT ;  /* 0x0000000a39397c10 */ /* 0x000fc600097fe4ff */
[----:B------:R-:W-:Y:S01]  /*43540*/  STL [R1+0x64c], R11 ;  /* 0x00064c0b01007387 */ /* 0x000fe20000100800 */
[----:B------:R-:W-:-:S03]  /*43550*/  IMAD.MOV.U32 R3, RZ, RZ, R58 ;  /* 0x000000ffff037224 */ /* 0x000fc600078e003a */
[----:B------:R-:W3:Y:S04]  /*43560*/  LDL.LU R72, [R1+0x78c] ;  /* 0x00078c0001487983 */ /* 0x000ee80000300800 */
[----:B------:R1:W-:Y:S04]  /*43570*/  STL [R1+0x648], R57 ;  /* 0x0006483901007387 */ /* 0x0003e80000100800 */
[----:B----4-:R-:W4:Y:S04]  /*43580*/  LDL.LU R31, [R1+0x7cc] ;  /* 0x0007cc00011f7983 */ /* 0x010f280000300800 */
[----:B------:R-:W4:Y:S04]  /*43590*/  LDL.LU R73, [R1+0x788] ;  /* 0x0007880001497983 */ /* 0x000f280000300800 */
[----:B------:R1:W-:Y:S02]  /*435a0*/  LDGSTS.E [R0+0x14600], [R2.64], P0 ;  /* 0x1460000002007fae */ /* 0x0003e4000812184c */
[----:B-1----:R-:W-:-:S02]  /*435b0*/  IMAD.MOV.U32 R3, RZ, RZ, R57 ;  /* 0x000000ffff037224 */ /* 0x002fc400078e0039 */
[----:B------:R-:W4:Y:S01]  /*435c0*/  LDL.LU R57, [R1+0x7c8] ;  /* 0x0007c80001397983 */ /* 0x000f220000300800 */
[----:B------:R-:W-:-:S03]  /*435d0*/  IMAD.MOV.U32 R2, RZ, RZ, R11 ;  /* 0x000000ffff027224 */ /* 0x000fc600078e000b */
[----:B------:R-:W4:Y:S04]  /*435e0*/  LDL.LU R58, [R1+0x80c] ;  /* 0x00080c00013a7983 */ /* 0x000f280000300800 */
[----:B------:R-:W4:Y:S01]  /*435f0*/  LDL.LU R11, [R1+0x84c] ;  /* 0x00084c00010b7983 */ /* 0x000f220000300800 */
[----:B------:R-:W-:-:S03]  /*43600*/  IADD3 R56, P1, R56, UR11, RZ ;  /* 0x0000000b38387c10 */ /* 0x000fc6000ff3e0ff */
[----:B------:R1:W-:Y:S01]  /*43610*/  LDGSTS.E [R0+0x15600], [R2.64], P0 ;  /* 0x1560000002007fae */ /* 0x0003e2000812184c */
[----:B------:R-:W-:-:S03]  /*43620*/  IADD3 R9, P2, R9, UR11, RZ ;  /* 0x0000000b09097c10 */ /* 0x000fc6000ff5e0ff */
[----:B------:R-:W-:Y:S01]  /*43630*/  STL [R1+0x68c], R56 ;  /* 0x00068c3801007387 */ /* 0x000fe20000100800 */
[----:B------:R-:W-:Y:S02]  /*43640*/  IADD3.X R59, R59, UR10, RZ, P1, !PT ;  /* 0x0000000a3b3b7c10 */ /* 0x000fe40008ffe4ff */
[----:B------:R-:W-:-:S03]  /*43650*/  IADD3.X R10, R10, UR10, RZ, P2, !PT ;  /* 0x0000000a0a0a7c10 */ /* 0x000fc600097fe4ff */
[----:B------:R1:W-:Y:S02]  /*43660*/  STL [R1+0x688], R59 ;  /* 0x0006883b01007387 */ /* 0x0003e40000100800 */
[----:B-1----:R-:W-:Y:S02]  /*43670*/  IMAD.MOV.U32 R3, RZ, RZ, R59 ;  /* 0x000000ffff037224 */ /* 0x002fe400078e003b */
[----:B------:R1:W-:Y:S01]  /*43680*/  STL [R1+0x6cc], R9 ;  /* 0x0006cc0901007387 */ /* 0x0003e20000100800 */
[----:B------:R-:W-:-:S03]  /*43690*/  IMAD.MOV.U32 R2, RZ, RZ, R56 ;  /* 0x000000ffff027224 */ /* 0x000fc600078e0038 */
[----:B------:R-:W4:Y:S04]  /*436a0*/  LDL.LU R59, [R1+0x808] ;  /* 0x00080800013b7983 */ /* 0x000f280000300800 */
        /* <DEDUP_REMOVED lines=8> */
[----:B--2---:R-:W-:-:S05]  /*43730*/  IADD3 R29, P1, R29, UR11, RZ ;  /* 0x0000000b1d1d7c10 */ /* 0x004fca000ff3e0ff */
[----:B------:R2:W-:Y:S01]  /*43740*/  STL [R1+0x70c], R29 ;  /* 0x00070c1d01007387 */ /* 0x0005e20000100800 */
[----:B------:R-:W-:Y:S02]  /*43750*/  IADD3 R8, P2, R8, UR11, RZ ;  /* 0x0000000b08087c10 */ /* 0x000fe4000ff5e0ff */
[----:B---3--:R-:W-:Y:S01]  /*43760*/  IADD3.X R30, R30, UR10, RZ, P1, !PT ;  /* 0x0000000a1e1e7c10 */ /* 0x008fe20008ffe4ff */
[----:B-1----:R-:W-:Y:S01]  /*43770*/  IMAD.MOV.U32 R2, RZ, RZ, R29 ;  /* 0x000000ffff027224 */ /* 0x002fe200078e001d */
[----:B------:R-:W-:-:S03]  /*43780*/  IADD3.X R28, R28, UR10, RZ, P2, !PT ;  /* 0x0000000a1c1c7c10 */ /* 0x000fc600097fe4ff */
[----:B------:R1:W-:Y:S04]  /*43790*/  STL [R1+0x708], R30 ;  /* 0x0007081e01007387 */ /* 0x0003e80000100800 */
[----:B------:R-:W-:Y:S01]  /*437a0*/  STL [R1+0x74c], R8 ;  /* 0x00074c0801007387 */ /* 0x000fe20000100800 */
[----:B------:R-:W-:-:S03]  /*437b0*/  IMAD.MOV.U32 R3, RZ, RZ, R30 ;  /* 0x000000ffff037224 */ /* 0x000fc600078e001e */
[----:B--2---:R-:W2:Y:S04]  /*437c0*/  LDL.LU R29, [R1+0x888] ;  /* 0x00088800011d7983 */ /* 0x004ea80000300800 */
        /* <DEDUP_REMOVED lines=10> */
[----:B----4-:R-:W-:Y:S02]  /*43870*/  IADD3 R31, P2, R31, UR11, RZ ;  /* 0x0000000b1f1f7c10 */ /* 0x010fe4000ff5e0ff */
        /* <DEDUP_REMOVED lines=8> */
[----:B------:R4:W-:Y:S02]  /*43900*/  STL [R1+0x7c8], R57 ;  /* 0x0007c83901007387 */ /* 0x0009e40000100800 */
[----:B----4-:R-:W-:Y:S02]  /*43910*/  IMAD.MOV.U32 R2, RZ, RZ, R31 ;  /* 0x000000ffff027224 */ /* 0x010fe400078e001f */
[----:B-1----:R-:W2:Y:S01]  /*43920*/  LDL.LU R31, [R1+0x110] ;  /* 0x00011000011f7983 */ /* 0x002ea20000300800 */
[----:B------:R-:W-:Y:S01]  /*43930*/  IMAD.MOV.U32 R3, RZ, RZ, R57 ;  /* 0x000000ffff037224 */ /* 0x000fe200078e0039 */
[----:B------:R-:W-:Y:S02]  /*43940*/  IADD3 R11, P2, R11, UR11, RZ ;  /* 0x0000000b0b0b7c10 */ /* 0x000fe4000ff5e0ff */
[----:B------:R-:W2:Y:S04]  /*43950*/  LDL.LU R57, [R1+0x150] ;  /* 0x0001500001397983 */ /* 0x000ea80000300800 */
[----:B------:R1:W-:Y:S04]  /*43960*/  LDGSTS.E [R0+0x1b600], [R2.64], P0 ;  /* 0x1b60000002007fae */ /* 0x0003e8000812184c */
[----:B------:R1:W-:Y:S02]  /*43970*/  STL [R1+0x80c], R58 ;  /* 0x00080c3a01007387 */ /* 0x0003e40000100800 */
[----:B-1----:R-:W-:Y:S01]  /*43980*/  IMAD.MOV.U32 R2, RZ, RZ, R58 ;  /* 0x000000ffff027224 */ /* 0x002fe200078e003a */
[----:B------:R-:W-:-:S05]  /*43990*/  IADD3.X R59, R59, UR10, RZ, P1, !PT ;  /* 0x0000000a3b3b7c10 */ /* 0x000fca0008ffe4ff */
[----:B------:R-:W-:Y:S01]  /*439a0*/  IMAD.MOV.U32 R3, RZ, RZ, R59 ;  /* 0x000000ffff037224 */ /* 0x000fe200078e003b */
[----:B------:R-:W-:Y:S01]  /*439b0*/  IADD3.X R56, R56, UR10, RZ, P2, !PT ;  /* 0x0000000a38387c10 */ /* 0x000fe200097fe4ff */
[----:B------:R-:W-:Y:S04]  /*439c0*/  STL [R1+0x808], R59 ;  /* 0x0008083b01007387 */ /* 0x000fe80000100800 */
[----:B------:R1:W-:Y:S04]  /*439d0*/  STL [R1+0x84c], R11 ;  /* 0x00084c0b01007387 */ /* 0x0003e80000100800 */
[----:B------:R1:W-:Y:S04]  /*439e0*/  LDGSTS.E [R0+0x1c600], [R2.64], P0 ;  /* 0x1c60000002007fae */ /* 0x0003e8000812184c */
[----:B------:R-:W-:Y:S04]  /*439f0*/  STL [R1+0x848], R56 ;  /* 0x0008483801007387 */ /* 0x000fe80000100800 */
[----:B------:R-:W2:Y:S01]  /*43a00*/  LDL.LU R58, [R1+0x190] ;  /* 0x00019000013a7983 */ /* 0x000ea20000300800 */
[----:B-1----:R-:W-:-:S03]  /*43a10*/  IMAD.MOV.U32 R2, RZ, RZ, R11 ;  /* 0x000000ffff027224 */ /* 0x002fc600078e000b */
[----:B------:R-:W2:Y:S01]  /*43a20*/  LDL.LU R11, [R1+0x194] ;  /* 0x00019400010b7983 */ /* 0x000ea20000300800 */
[----:B------:R-:W-:-:S03]  /*43a30*/  IADD3 R9, P1, R9, UR11, RZ ;  /* 0x0000000b09097c10 */ /* 0x000fc6000ff3e0ff */
[----:B------:R-:W2:Y:S01]  /*43a40*/  LDL.LU R73, [R1+0x1d0] ;  /* 0x0001d00001497983 */ /* 0x000ea20000300800 */
[----:B------:R-:W-:-:S03]  /*43a50*/  IMAD.MOV.U32 R3, RZ, RZ, R56 ;  /* 0x000000ffff037224 */ /* 0x000fc600078e0038 */
[----:B------:R-:W2:Y:S01]  /*43a60*/  LDL.LU R72, [R1+0x1d4] ;  /* 0x0001d40001487983 */ /* 0x000ea20000300800 */
        /* <DEDUP_REMOVED lines=95> */
[----:B------:R1:W-:Y:S02]  /*44060*/  LDGSTS.E [R0+0x7800], [R2.64], P0 ;  /* 0x0780000002007fae */ /* 0x0003e4000812184c */
[----:B-1----:R-:W-:Y:S01]  /*44070*/  IMAD.MOV.U32 R2, RZ, RZ, R57 ;  /* 0x000000ffff027224 */ /* 0x002fe200078e0039 */
[----:B------:R-:W-:-:S05]  /*44080*/  IADD3.X R58, R58, UR10, RZ, P1, !PT ;  /* 0x0000000a3a3a7c10 */ /* 0x000fca0008ffe4ff */
        /* <DEDUP_REMOVED lines=46> */
[----:B-1----:R-:W-:-:S02]  /*44370*/  IMAD.MOV.U32 R2, RZ, RZ, R10 ;  /* 0x000000ffff027224 */ /* 0x002fc400078e000a */
[----:B------:R-:W-:Y:S02]  /*44380*/  IMAD.MOV.U32 R3, RZ, RZ, R31 ;  /* 0x000000ffff037224 */ /* 0x000fe400078e001f */
[----:B------:R-:W4:Y:S01]  /*44390*/  LDL.LU R31, [R1+0x614] ;  /* 0x00061400011f7983 */ /* 0x000f220000300800 */
[----:B------:R-:W-:-:S03]  /*443a0*/  IADD3 R57, P1, R57, UR11, RZ ;  /* 0x0000000b39397c10 */ /* 0x000fc6000ff3e0ff */
[----:B------:R-:W4:Y:S04]  /*443b0*/  LDL.LU R10, [R1+0x654] ;  /* 0x00065400010a7983 */ /* 0x000f280000300800 */
[----:B------:R-:W-:Y:S01]  /*443c0*/  STL [R1+0x494], R57 ;  /* 0x0004943901007387 */ /* 0x000fe20000100800 */
[----:B------:R-:W-:-:S03]  /*443d0*/  IADD3 R72, P2, R72, UR11, RZ ;  /* 0x0000000b48487c10 */ /* 0x000fc6000ff5e0ff */
[----:B------:R1:W-:Y:S01]  /*443e0*/  LDGSTS.E [R0+0xd800], [R2.64], P0 ;  /* 0x0d80000002007fae */ /* 0x0003e2000812184c */
[----:B------:R-:W-:Y:S02]  /*443f0*/  IADD3.X R58, R58, UR10, RZ, P1, !PT ;  /* 0x0000000a3a3a7c10 */ /* 0x000fe40008ffe4ff */
[----:B------:R-:W-:-:S03]  /*44400*/  IADD3.X R73, R73, UR10, RZ, P2, !PT ;  /* 0x0000000a49497c10 */ /* 0x000fc600097fe4ff */
[----:B------:R1:W-:Y:S02]  /*44410*/  STL [R1+0x490], R58 ;  /* 0x0004903a01007387 */ /* 0x0003e40000100800 */
[----:B-1----:R-:W-:Y:S02]  /*44420*/  IMAD.MOV.U32 R3, RZ, RZ, R58 ;  /* 0x000000ffff037224 */ /* 0x002fe400078e003a */
[----:B------:R-:W-:Y:S01]  /*44430*/  STL [R1+0x4d4], R72 ;  /* 0x0004d44801007387 */ /* 0x000fe20000100800 */
[----:B------:R-:W-:-:S03]  /*44440*/  IMAD.MOV.U32 R2, RZ, RZ, R57 ;  /* 0x000000ffff027224 */ /* 0x000fc600078e0039 */
[----:B------:R-:W4:Y:S04]  /*44450*/  LDL.LU R58, [R1+0x610] ;  /* 0x00061000013a7983 */ /* 0x000f280000300800 */
[----:B------:R-:W-:Y:S04]  /*44460*/  STL [R1+0x4d0], R73 ;  /* 0x0004d04901007387 */ /* 0x000fe80000100800 */
[----:B------:R-:W4:Y:S01]  /*44470*/  LDL.LU R57, [R1+0x650] ;  /* 0x0006500001397983 */ /* 0x000f220000300800 */
[----:B------:R-:W-:-:S03]  /*44480*/  IADD3 R8, P1, R8, UR11, RZ ;  /* 0x0000000b08087c10 */ /* 0x000fc6000ff3e0ff */
[----:B------:R1:W-:Y:S01]  /*44490*/  LDGSTS.E [R0+0xe800], [R2.64], P0 ;  /* 0x0e80000002007fae */ /* 0x0003e2000812184c */
[----:B------:R-:W-:-:S03]  /*444a0*/  IADD3 R11, P2, R11, UR11, RZ ;  /* 0x0000000b0b0b7c10 */ /* 0x000fc6000ff5e0ff */
        /* <DEDUP_REMOVED lines=35> */
[----:B------:R-:W-:Y:S01]  /*446e0*/  IADD3 R10, P2, R10, UR11, RZ ;  /* 0x0000000b0a0a7c10 */ /* 0x000fe2000ff5e0ff */
[----:B------:R-:W-:Y:S02]  /*446f0*/  IMAD.MOV.U32 R2, RZ, RZ, R29 ;  /* 0x000000ffff027224 */ /* 0x000fe400078e001d */
        /* <DEDUP_REMOVED lines=39> */
[----:B------:R-:W-:Y:S01]  /*44970*/  STL [R1+0x714], R28 ;  /* 0x0007141c01007387 */ /* 0x000fe20000100800 */
[----:B------:R-:W-:Y:S02]  /*44980*/  IADD3 R9, P2, R9, UR11, RZ ;  /* 0x0000000b09097c10 */ /* 0x000fe4000ff5e0ff */
[----:B----4-:R-:W-:Y:S01]  /*44990*/  IADD3.X R30, R30, UR10, RZ, P1, !PT ;  /* 0x0000000a1e1e7c10 */ /* 0x010fe20008ffe4ff */
[----:B-1----:R-:W-:Y:S01]  /*449a0*/  IMAD.MOV.U32 R2, RZ, RZ, R28 ;  /* 0x000000ffff027224 */ /* 0x002fe200078e001c */
[----:B------:R-:W-:-:S03]  /*449b0*/  IADD3.X R29, R29, UR10, RZ, P2, !PT ;  /* 0x0000000a1d1d7c10 */ /* 0x000fc600097fe4ff */
[----:B------:R1:W-:Y:S01]  /*449c0*/  STL [R1+0x710], R30 ;  /* 0x0007101e01007387 */ /* 0x0003e20000100800 */
[----:B------:R-:W-:-:S03]  /*449d0*/  IMAD.MOV.U32 R3, RZ, RZ, R30 ;  /* 0x000000ffff037224 */ /* 0x000fc600078e001e */
[----:B------:R-:W-:Y:S04]  /*449e0*/  STL [R1+0x754], R9 ;  /* 0x0007540901007387 */ /* 0x000fe80000100800 */
[----:B------:R4:W-:Y:S04]  /*449f0*/  LDGSTS.E [R0+0x18800], [R2.64], P0 ;  /* 0x1880000002007fae */ /* 0x0009e8000812184c */
[----:B-1----:R-:W3:Y:S04]  /*44a00*/  LDL.LU R30, [R1+0x890] ;  /* 0x00089000011e7983 */ /* 0x002ee80000300800 */
[----:B------:R1:W-:Y:S04]  /*44a10*/  STL [R1+0x750], R29 ;  /* 0x0007501d01007387 */ /* 0x0003e80000100800 */
[----:B------:R-:W3:Y:S01]  /*44a20*/  LDL.LU R28, [R1+0x8d0] ;  /* 0x0008d000011c7983 */ /* 0x000ee20000300800 */
[----:B----4-:R-:W-:-:S02]  /*44a30*/  IMAD.MOV.U32 R2, RZ, RZ, R9 ;  /* 0x000000ffff027224 */ /* 0x010fc400078e0009 */
[----:B------:R-:W-:Y:S02]  /*44a40*/  IMAD.MOV.U32 R3, RZ, RZ, R29 ;  /* 0x000000ffff037224 */ /* 0x000fe400078e001d */
[----:B-1----:R-:W3:Y:S04]  /*44a50*/  LDL.LU R29, [R1+0x11c] ;  /* 0x00011c00011d7983 */ /* 0x002ee80000300800 */
[----:B------:R1:W-:Y:S04]  /*44a60*/  LDGSTS.E [R0+0x19800], [R2.64], P0 ;  /* 0x1980000002007fae */ /* 0x0003e8000812184c */
[----:B------:R-:W3:Y:S01]  /*44a70*/  LDL.LU R9, [R1+0x15c] ;  /* 0x00015c0001097983 */ /* 0x000ee20000300800 */
[----:B------:R-:W-:-:S02]  /*44a80*/  IADD3 R72, P1, R72, UR11, RZ ;  /* 0x0000000b48487c10 */ /* 0x000fc4000ff3e0ff */
[----:B------:R-:W-:Y:S02]  /*44a90*/  IADD3 R31, P2, R31, UR11, RZ ;  /* 0x0000000b1f1f7c10 */ /* 0x000fe4000ff5e0ff */
[----:B------:R-:W-:Y:S01]  /*44aa0*/  IADD3.X R73, R73, UR10, RZ, P1, !PT ;  /* 0x0000000a49497c10 */ /* 0x000fe20008ffe4ff */
[----:B-1----:R-:W-:Y:S01]  /*44ab0*/  IMAD.MOV.U32 R2, RZ, RZ, R72 ;  /* 0x000000ffff027224 */ /* 0x002fe200078e0048 */
[----:B------:R-:W-:Y:S03]  /*44ac0*/  STL [R1+0x794], R72 ;  /* 0x0007944801007387 */ /* 0x000fe60000100800 */
[----:B------:R-:W-:Y:S01]  /*44ad0*/  IMAD.MOV.U32 R3, RZ, RZ, R73 ;  /* 0x000000ffff037224 */ /* 0x000fe200078e0049 */
[----:B------:R-:W-:Y:S04]  /*44ae0*/  STL [R1+0x790], R73 ;  /* 0x0007904901007387 */ /* 0x000fe80000100800 */
[----:B------:R1:W-:Y:S04]  /*44af0*/  STL [R1+0x7d4], R31 ;  /* 0x0007d41f01007387 */ /* 0x0003e80000100800 */
[----:B------:R1:W-:Y:S01]  /*44b00*/  LDGSTS.E [R0+0x1a800], [R2.64], P0 ;  /* 0x1a80000002007fae */ /* 0x0003e2000812184c */
[----:B------:R-:W-:-:S05]  /*44b10*/  IADD3.X R57, R57, UR10, RZ, P2, !PT ;  /* 0x0000000a39397c10 */ /* 0x000fca00097fe4ff */
[----:B------:R1:W-:Y:S01]  /*44b20*/  STL [R1+0x7d0], R57 ;  /* 0x0007d03901007387 */ /* 0x0003e20000100800 */
[----:B------:R-:W-:Y:S01]  /*44b30*/  IADD3 R58, P1, R58, UR11, RZ ;  /* 0x0000000b3a3a7c10 */ /* 0x000fe2000ff3e0ff */
[----:B-1----:R-:W-:Y:S02]  /*44b40*/  IMAD.MOV.U32 R2, RZ, RZ, R31 ;  /* 0x000000ffff027224 */ /* 0x002fe400078e001f */
[----:B------:R-:W3:Y:S01]  /*44b50*/  LDL.LU R31, [R1+0x118] ;  /* 0x00011800011f7983 */ /* 0x000ee20000300800 */
[----:B------:R-:W-:Y:S01]  /*44b60*/  IMAD.MOV.U32 R3, RZ, RZ, R57 ;  /* 0x000000ffff037224 */ /* 0x000fe200078e0039 */
[----:B------:R-:W-:Y:S02]  /*44b70*/  IADD3 R10, P2, R10, UR11, RZ ;  /* 0x0000000b0a0a7c10 */ /* 0x000fe4000ff5e0ff */
[----:B------:R-:W3:Y:S04]  /*44b80*/  LDL.LU R57, [R1+0x158] ;  /* 0x0001580001397983 */ /* 0x000ee80000300800 */
[----:B------:R1:W-:Y:S04]  /*44b90*/  LDGSTS.E [R0+0x1b800], [R2.64], P0 ;  /* 0x1b80000002007fae */ /* 0x0003e8000812184c */
[----:B------:R-:W-:Y:S01]  /*44ba0*/  STL [R1+0x814], R58 ;  /* 0x0008143a01007387 */ /* 0x000fe20000100800 */
[----:B-1----:R-:W-:Y:S01]  /*44bb0*/  IMAD.MOV.U32 R2, RZ, RZ, R58 ;  /* 0x000000ffff027224 */ /* 0x002fe200078e003a */
[----:B--2---:R-:W-:-:S05]  /*44bc0*/  IADD3.X R59, R59, UR10, RZ, P1, !PT ;  /* 0x0000000a3b3b7c10 */ /* 0x004fca0008ffe4ff */
[----:B------:R-:W-:Y:S01]  /*44bd0*/  IMAD.MOV.U32 R3, RZ, RZ, R59 ;  /* 0x000000ffff037224 */ /* 0x000fe200078e003b */
[----:B------:R-:W-:Y:S01]  /*44be0*/  IADD3.X R56, R56, UR10, RZ, P2, !PT ;  /* 0x0000000a38387c10 */ /* 0x000fe200097fe4ff */
[----:B------:R1:W-:Y:S04]  /*44bf0*/  STL [R1+0x810], R59 ;  /* 0x0008103b01007387 */ /* 0x0003e80000100800 */
[----:B------:R2:W-:Y:S04]  /*44c00*/  STL [R1+0x854], R10 ;  /* 0x0008540a01007387 */ /* 0x0005e80000100800 */
[----:B------:R2:W-:Y:S04]  /*44c10*/  LDGSTS.E [R0+0x1c800], [R2.64], P0 ;  /* 0x1c80000002007fae */ /* 0x0005e8000812184c */
[----:B------:R-:W-:Y:S04]  /*44c20*/  STL [R1+0x850], R56 ;  /* 0x0008503801007387 */ /* 0x000fe80000100800 */
[----:B-1----:R-:W4:Y:S01]  /*44c30*/  LDL.LU R59, [R1+0x198] ;  /* 0x00019800013b7983 */ /* 0x002f220000300800 */
[----:B--2---:R-:W-:-:S03]  /*44c40*/  IMAD.MOV.U32 R2, RZ, RZ, R10 ;  /* 0x000000ffff027224 */ /* 0x004fc600078e000a */
[----:B------:R-:W2:Y:S04]  /*44c50*/  LDL.LU R10, [R1+0x19c] ;  /* 0x00019c00010a7983 */ /* 0x000ea80000300800 */
        /* <DEDUP_REMOVED lines=15> */
[----:B---3--:R-:W3:Y:S01]  /*44d50*/  LDL.LU R30, [R1+0x25c] ;  /* 0x00025c00011e7983 */ /* 0x008ee20000300800 */
[----:B------:R-:W-:-:S03]  /*44d60*/  IADD3 R29, P1, R29, UR11, RZ ;  /* 0x0000000b1d1d7c10 */ /* 0x000fc6000ff3e0ff */
[----:B------:R-:W3:Y:S04]  /*44d70*/  LDL.LU R56, [R1+0x218] ;  /* 0x0002180001387983 */ /* 0x000ee80000300800 */
[----:B------:R1:W-:Y:S01]  /*44d80*/  LDGSTS.E [R0+0x1e800], [R2.64], P0 ;  /* 0x1e80000002007fae */ /* 0x0003e2000812184c */
[----:B------:R-:W-:-:S03]  /*44d90*/  IADD3 R9, P2, R9, UR11, RZ ;  /* 0x0000000b09097c10 */ /* 0x000fc6000ff5e0ff */
[----:B------:R-:W3:Y:S01]  /*44da0*/  LDL.LU R58, [R1+0x258] ;  /* 0x00025800013a7983 */ /* 0x000ee20000300800 */
[----:B-1----:R-:W-:Y:S02]  /*44db0*/  IMAD.MOV.U32 R2, RZ, RZ, R11 ;  /* 0x000000ffff027224 */ /* 0x002fe400078e000b */
[----:B------:R-:W-:Y:S01]  /*44dc0*/  IMAD.MOV.U32 R3, RZ, RZ, R28 ;  /* 0x000000ffff037224 */ /* 0x000fe200078e001c */
[----:B------:R-:W-:Y:S01]  /*44dd0*/  LOP3.LUT R11, R197, 0x50, RZ, 0x3c, !PT ;  /* 0x00000050c50b7812 */ /* 0x000fe200078e3cff */
[----:B------:R1:W-:Y:S04]  /*44de0*/  STL [R1+0x11c], R29 ;  /* 0x00011c1d01007387 */ /* 0x0003e80000100800 */
[----:B------:R1:W-:Y:S04]  /*44df0*/  LDGSTS.E [R0+0x1f800], [R2.64], P0 ;  /* 0x1f80000002007fae */ /* 0x0003e8000812184c */
[----:B------:R-:W-:Y:S01]  /*44e00*/  STL [R1+0x15c], R9 ;  /* 0x00015c0901007387 */ /* 0x000fe20000100800 */
[----:B-1----:R-:W-:Y:S01]  /*44e10*/  IMAD.U32 R0, RZ, RZ, UR8 ;  /* 0x00000008ff007e24 */ /* 0x002fe2000f8e00ff */
[----:B------:R-:W-:-:S03]  /*44e20*/  IADD3.X R31, R31, UR10, RZ, P1, !PT ;  /* 0x0000000a1f1f7c10 */ /* 0x000fc60008ffe4ff */
[----:B------:R-:W-:Y:S02]  /*44e30*/  IMAD R0, R0, 0x20000, R11 ;  /* 0x0002000000007824 */ /* 0x000fe400078e020b */
[----:B------:R1:W-:Y:S01]  /*44e40*/  STL [R1+0x118], R31 ;  /* 0x0001181f01007387 */ /* 0x0003e20000100800 */
[----:B------:R-:W-:-:S03]  /*44e50*/  IMAD.MOV.U32 R2, RZ, RZ, R29 ;  /* 0x000000ffff027224 */ /* 0x000fc600078e001d */
        /* <DEDUP_REMOVED lines=98> */
[----:B-1----:R-:W-:Y:S01]  /*45480*/  IMAD.MOV.U32 R2, RZ, RZ, R8 ;  /* 0x000000ffff027224 */ /* 0x002fe200078e0008 */
[----:B------:R-:W-:Y:S01]  /*45490*/  IADD3 R29, P1, R29, UR11, RZ ;  /* 0x0000000b1d1d7c10 */ /* 0x000fe2000ff3e0ff */
[----:B------:R-:W-:Y:S01]  /*454a0*/  IMAD.MOV.U32 R3, RZ, RZ, R30 ;  /* 0x000000ffff037224 */ /* 0x000fe200078e001e */
[----:B---3--:R-:W3:Y:S04]  /*454b0*/  LDL.LU R8, [R1+0x59c] ;  /* 0x00059c0001087983 */ /* 0x008ee80000300800 */
[----:B------:R-:W3:Y:S01]  /*454c0*/  LDL.LU R30, [R1+0x5dc] ;  /* 0x0005dc00011e7983 */ /* 0x000ee20000300800 */
[----:B------:R-:W-:-:S03]  /*454d0*/  IADD3 R11, P2, R11, UR11, RZ ;  /* 0x0000000b0b0b7c10 */ /* 0x000fc6000ff5e0ff */
[----:B------:R1:W-:Y:S01]  /*454e0*/  STL [R1+0x41c], R29 ;  /* 0x00041c1d01007387 */ /* 0x0003e20000100800 */
[----:B------:R-:W-:-:S03]  /*454f0*/  IADD3.X R31, R31, UR10, RZ, P1, !PT ;  /* 0x0000000a1f1f7c10 */ /* 0x000fc60008ffe4ff */
[----:B------:R1:W-:Y:S01]  /*45500*/  LDGSTS.E [R0+0xba00], [R2.64], P0 ;  /* 0x0ba0000002007fae */ /* 0x0003e2000812184c */
[----:B------:R-:W-:-:S03]  /*45510*/  IADD3.X R28, R28, UR10, RZ, P2, !PT ;  /* 0x0000000a1c1c7c10 */ /* 0x000fc600097fe4ff */
[----:B------:R1:W-:Y:S04]  /*45520*/  STL [R1+0x418], R31 ;  /* 0x0004181f01007387 */ /* 0x0003e80000100800 */
[----:B------:R-:W-:Y:S01]  /*45530*/  STL [R1+0x45c], R11 ;  /* 0x00045c0b01007387 */ /* 0x000fe20000100800 */
[----:B-1----:R-:W-:-:S03]  /*45540*/  IMAD.MOV.U32 R2, RZ, RZ, R29 ;  /* 0x000000ffff027224 */ /* 0x002fc600078e001d */
[----:B------:R-:W3:Y:S01]  /*45550*/  LDL.LU R29, [R1+0x598] ;  /* 0x00059800011d7983 */ /* 0x000ee20000300800 */
[----:B------:R-:W-:-:S03]  /*45560*/  IMAD.MOV.U32 R3, RZ, RZ, R31 ;  /* 0x000000ffff037224 */ /* 0x000fc600078e001f */
[----:B------:R1:W-:Y:S04]  /*45570*/  STL [R1+0x458], R28 ;  /* 0x0004581c01007387 */ /* 0x0003e80000100800 */
[----:B------:R-:W3:Y:S04]  /*45580*/  LDL.LU R31, [R1+0x5d8] ;  /* 0x0005d800011f7983 */ /* 0x000ee80000300800 */
        /* <DEDUP_REMOVED lines=63> */
[----:B------:R1:W-:Y:S01]  /*45980*/  STL [R1+0x618], R59 ;  /* 0x0006183b01007387 */ /* 0x0003e20000100800 */
[----:B------:R-:W-:-:S03]  /*45990*/  IADD3.X R57, R57, UR10, RZ, P2, !PT ;  /* 0x0000000a39397c10 */ /* 0x000fc600097fe4ff */
[----:B------:R-:W-:Y:S04]  /*459a0*/  STL [R1+0x65c], R11 ;  /* 0x00065c0b01007387 */ /* 0x000fe80000100800 */
[----:B------:R-:W4:Y:S04]  /*459b0*/  LDL.LU R72, [R1+0x79c] ;  /* 0x00079c0001487983 */ /* 0x000f280000300800 */
[----:B------:R1:W-:Y:S04]  /*459c0*/  STL [R1+0x658], R57 ;  /* 0x0006583901007387 */ /* 0x0003e80000100800 */
[----:B------:R-:W4:Y:S04]  /*459d0*/  LDL.LU R28, [R1+0x7dc] ;  /* 0x0007dc00011c7983 */ /* 0x000f280000300800 */
[----:B------:R-:W4:Y:S01]  /*459e0*/  LDL.LU R73, [R1+0x798] ;  /* 0x0007980001497983 */ /* 0x000f220000300800 */
[----:B------:R-:W-:-:S03]  /*459f0*/  IMAD.MOV.U32 R3, RZ, RZ, R59 ;  /* 0x000000ffff037224 */ /* 0x000fc600078e003b */
[----:B-1----:R-:W4:Y:S04]  /*45a00*/  LDL.LU R59, [R1+0x7d8] ;  /* 0x0007d800013b7983 */ /* 0x002f280000300800 */
[----:B------:R1:W-:Y:S02]  /*45a10*/  LDGSTS.E [R0+0x14a00], [R2.64], P0 ;  /* 0x14a0000002007fae */ /* 0x0003e4000812184c */
[----:B-1----:R-:W-:Y:S02]  /*45a20*/  IMAD.MOV.U32 R2, RZ, RZ, R11 ;  /* 0x000000ffff027224 */ /* 0x002fe400078e000b */
[----:B------:R-:W-:Y:S02]  /*45a30*/  IMAD.MOV.U32 R3, RZ, RZ, R57 ;  /* 0x000000ffff037224 */ /* 0x000fe400078e0039 */
        /* <DEDUP_REMOVED lines=10> */
[----:B------:R-:W-:Y:S01]  /*45ae0*/  STL [R1+0x6dc], R9 ;  /* 0x0006dc0901007387 */ /* 0x000fe20000100800 */
[----:B------:R-:W-:-:S03]  /*45af0*/  IMAD.MOV.U32 R2, RZ, RZ, R56 ;  /* 0x000000ffff027224 */ /* 0x000fc600078e0038 */
[----:B--2---:R-:W2:Y:S04]  /*45b00*/  LDL.LU R58, [R1+0x818] ;  /* 0x00081800013a7983 */ /* 0x004ea80000300800 */
[----:B------:R1:W-:Y:S04]  /*45b10*/  STL [R1+0x6d8], R10 ;  /* 0x0006d80a01007387 */ /* 0x0003e80000100800 */
[----:B------:R-:W3:Y:S04]  /*45b20*/  LDL.LU R56, [R1+0x858] ;  /* 0x0008580001387983 */ /* 0x000ee80000300800 */
[----:B------:R1:W-:Y:S02]  /*45b30*/  LDGSTS.E [R0+0x16a00], [R2.64], P0 ;  /* 0x16a0000002007fae */ /* 0x0003e4000812184c */
[----:B-1----:R-:W-:Y:S01]  /*45b40*/  IMAD.MOV.U32 R2, RZ, RZ, R9 ;  /* 0x000000ffff027224 */ /* 0x002fe200078e0009 */
[----:B------:R-:W-:Y:S01]  /*45b50*/  IADD3 R29, P1, R29, UR11, RZ ;  /* 0x0000000b1d1d7c10 */ /* 0x000fe2000ff3e0ff */
[----:B------:R-:W-:-:S02]  /*45b60*/  IMAD.MOV.U32 R3, RZ, RZ, R10 ;  /* 0x000000ffff037224 */ /* 0x000fc400078e000a */
[----:B------:R-:W3:Y:S04]  /*45b70*/  LDL.LU R10, [R1+0x89c] ;  /* 0x00089c00010a7983 */ /* 0x000ee80000300800 */
[----:B------:R-:W3:Y:S01]  /*45b80*/  LDL.LU R9, [R1+0x8dc] ;  /* 0x0008dc0001097983 */ /* 0x000ee20000300800 */
        /* <DEDUP_REMOVED lines=22> */
[----:B------:R-:W-:Y:S01]  /*45cf0*/  STL [R1+0x79c], R72 ;  /* 0x00079c4801007387 */ /* 0x000fe20000100800 */
[----:B------:R-:W-:-:S03]  /*45d00*/  IADD3.X R59, R59, UR10, RZ, P2, !PT ;  /* 0x0000000a3b3b7c10 */ /* 0x000fc600097fe4ff */
[----:B------:R-:W-:Y:S01]  /*45d10*/  IMAD.MOV.U32 R3, RZ, RZ, R73 ;  /* 0x000000ffff037224 */ /* 0x000fe200078e0049 */
[----:B------:R-:W-:Y:S04]  /*45d20*/  STL [R1+0x798], R73 ;  /* 0x0007984901007387 */ /* 0x000fe80000100800 */
[----:B------:R-:W-:Y:S04]  /*45d30*/  STL [R1+0x7dc], R28 ;  /* 0x0007dc1c01007387 */ /* 0x000fe80000100800 */
[----:B------:R1:W-:Y:S04]  /*45d40*/  LDGSTS.E [R0+0x1aa00], [R2.64], P0 ;  /* 0x1aa0000002007fae */ /* 0x0003e8000812184c */
[----:B------:R4:W-:Y:S01]  /*45d50*/  STL [R1+0x7d8], R59 ;  /* 0x0007d83b01007387 */ /* 0x0009e20000100800 */
[----:B-1----:R-:W-:-:S03]  /*45d60*/  IMAD.MOV.U32 R3, RZ, RZ, R59 ;  /* 0x000000ffff037224 */ /* 0x002fc600078e003b */
[----:B----4-:R-:W4:Y:S01]  /*45d70*/  LDL.LU R59, [R1+0x120] ;  /* 0x00012000013b7983 */ /* 0x010f220000300800 */
[----:B------:R-:W-:Y:S01]  /*45d80*/  IADD3 R57, P1, R57, UR11, RZ ;  /* 0x0000000b39397c10 */ /* 0x000fe2000ff3e0ff */
[----:B------:R-:W-:Y:S01]  /*45d90*/  IMAD.MOV.U32 R2, RZ, RZ, R28 ;  /* 0x000000ffff027224 */ /* 0x000fe200078e001c */
[----:B------:R-:W-:Y:S01]  /*45da0*/  IADD3 R11, P2, R11, UR11, RZ ;  /* 0x0000000b0b0b7c10 */ /* 0x000fe2000ff5e0ff */
[----:B------:R-:W4:Y:S04]  /*45db0*/  LDL.LU R28, [R1+0x160] ;  /* 0x00016000011c7983 */ /* 0x000f280000300800 */
[----:B------:R1:W-:Y:S04]  /*45dc0*/  LDGSTS.E [R0+0x1ba00], [R2.64], P0 ;  /* 0x1ba0000002007fae */ /* 0x0003e8000812184c */
[----:B------:R-:W-:Y:S01]  /*45dd0*/  STL [R1+0x81c], R57 ;  /* 0x00081c3901007387 */ /* 0x000fe20000100800 */
[----:B-1----:R-:W-:Y:S01]  /*45de0*/  IMAD.MOV.U32 R2, RZ, RZ, R57 ;  /* 0x000000ffff027224 */ /* 0x002fe200078e0039 */
[----:B--2---:R-:W-:-:S05]  /*45df0*/  IADD3.X R58, R58, UR10, RZ, P1, !PT ;  /* 0x0000000a3a3a7c10 */ /* 0x004fca0008ffe4ff */
[----:B------:R-:W-:Y:S01]  /*45e00*/  IMAD.MOV.U32 R3, RZ, RZ, R58 ;  /* 0x000000ffff037224 */ /* 0x000fe200078e003a */
[----:B---3--:R-:W-:Y:S01]  /*45e10*/  IADD3.X R56, R56, UR10, RZ, P2, !PT ;  /* 0x0000000a38387c10 */ /* 0x008fe200097fe4ff */
[----:B------:R1:W-:Y:S04]  /*45e20*/  STL [R1+0x818], R58 ;  /* 0x0008183a01007387 */ /* 0x0003e80000100800 */
[----:B------:R2:W-:Y:S04]  /*45e30*/  STL [R1+0x85c], R11 ;  /* 0x00085c0b01007387 */ /* 0x0005e80000100800 */
[----:B------:R3:W-:Y:S04]  /*45e40*/  LDGSTS.E [R0+0x1ca00], [R2.64], P0 ;  /* 0x1ca0000002007fae */ /* 0x0007e8000812184c */
[----:B------:R-:W-:Y:S04]  /*45e50*/  STL [R1+0x858], R56 ;  /* 0x0008583801007387 */ /* 0x000fe80000100800 */
[----:B-1----:R-:W4:Y:S01]  /*45e60*/  LDL.LU R58, [R1+0x1a0] ;  /* 0x0001a000013a7983 */ /* 0x002f220000300800 */
[----:B---3--:R-:W-:-:S03]  /*45e70*/  IMAD.MOV.U32 R2, RZ, RZ, R11 ;  /* 0x000000ffff027224 */ /* 0x008fc600078e000b */
[----:B--2---:R-:W2:Y:S01]  /*45e80*/  LDL.LU R11, [R1+0x1a4] ;  /* 0x0001a400010b7983 */ /* 0x004ea20000300800 */
[----:B------:R-:W-:Y:S01]  /*45e90*/  IADD3 R10, P1, R10, UR11, RZ ;  /* 0x0000000b0a0a7c10 */ /* 0x000fe2000ff3e0ff */
[----:B------:R-:W-:Y:S02]  /*45ea0*/  IMAD.MOV.U32 R3, RZ, RZ, R56 ;  /* 0x000000ffff037224 */ /* 0x000fe400078e0038 */
[----:B------:R-:W3:Y:S01]  /*45eb0*/  LDL.LU R73, [R1+0x1e0] ;  /* 0x0001e00001497983 */ /* 0x000ee20000300800 */
[----:B------:R-:W-:-:S03]  /*45ec0*/  IADD3 R9, P2, R9, UR11, RZ ;  /* 0x0000000b09097c10 */ /* 0x000fc6000ff5e0ff */
[----:B------:R-:W3:Y:S04]  /*45ed0*/  LDL.LU R72, [R1+0x1e4] ;  /* 0x0001e40001487983 */ /* 0x000ee80000300800 */
[----:B------:R1:W-:Y:S04]  /*45ee0*/  LDGSTS.E [R0+0x1da00], [R2.64], P0 ;  /* 0x1da0000002007fae */ /* 0x0003e8000812184c */
[----:B------:R1:W-:Y:S02]  /*45ef0*/  STL [R1+0x89c], R10 ;  /* 0x00089c0a01007387 */ /* 0x0003e40000100800 */
[----:B-1----:R-:W-:Y:S01]  /*45f00*/  IMAD.MOV.U32 R2, RZ, RZ, R10 ;  /* 0x000000ffff027224 */ /* 0x002fe200078e000a */
[----:B------:R-:W-:-:S05]  /*45f10*/  IADD3.X R31, R31, UR10, RZ, P1, !PT ;  /* 0x0000000a1f1f7c10 */ /* 0x000fca0008ffe4ff */
[----:B------:R-:W-:Y:S01]  /*45f20*/  IMAD.MOV.U32 R3, RZ, RZ, R31 ;  /* 0x000000ffff037224 */ /* 0x000fe200078e001f */
[----:B------:R1:W-:Y:S01]  /*45f30*/  STL [R1+0x898], R31 ;  /* 0x0008981f01007387 */ /* 0x0003e20000100800 */
[----:B------:R-:W-:-:S03]  /*45f40*/  IADD3.X R29, R29, UR10, RZ, P2, !PT ;  /* 0x0000000a1d1d7c10 */ /* 0x000fc600097fe4ff */
[----:B------:R-:W-:Y:S04]  /*45f50*/  STL [R1+0x8dc], R9 ;  /* 0x0008dc0901007387 */ /* 0x000fe80000100800 */
[----:B------:R-:W3:Y:S04]  /*45f60*/  LDL.LU R10, [R1+0x224] ;  /* 0x00022400010a7983 */ /* 0x000ee80000300800 */
[----:B------:R1:W-:Y:S04]  /*45f70*/  STL [R1+0x8d8], R29 ;  /* 0x0008d81d01007387 */ /* 0x0003e80000100800 */
[----:B------:R1:W-:Y:S04]  /*45f80*/  LDGSTS.E [R0+0x1ea00], [R2.64], P0 ;  /* 0x1ea0000002007fae */ /* 0x0003e8000812184c */
[----:B-1----:R-:W3:Y:S01]  /*45f90*/  LDL.LU R31, [R1+0x264] ;  /* 0x00026400011f7983 */ /* 0x002ee20000300800 */
[----:B------:R-:W-:Y:S01]  /*45fa0*/  IADD3 R30, P1, R30, UR11, RZ ;  /* 0x0000000b1e1e7c10 */ /* 0x000fe2000ff3e0ff */
[----:B------:R-:W-:-:S02]  /*45fb0*/  IMAD.MOV.U32 R3, RZ, RZ, R29 ;  /* 0x000000ffff037224 */ /* 0x000fc400078e001d */
[----:B------:R-:W3:Y:S01]  /*45fc0*/  LDL.LU R29, [R1+0x220] ;  /* 0x00022000011d7983 */ /* 0x000ee20000300800 */
[----:B------:R-:W-:-:S03]  /*45fd0*/  IMAD.MOV.U32 R2, RZ, RZ, R9 ;  /* 0x000000ffff027224 */ /* 0x000fc600078e0009 */
[----:B------:R-:W3:Y:S01]  /*45fe0*/  LDL.LU R56, [R1+0x260] ;  /* 0x0002600001387983 */ /* 0x000ee20000300800 */
[----:B------:R-:W-:Y:S02]  /*45ff0*/  IADD3 R8, P2, R8, UR11, RZ ;  /* 0x0000000b08087c10 */ /* 0x000fe4000ff5e0ff */
[----:B------:R-:W-:Y:S01]  /*46000*/  LOP3.LUT R9, R197, 0x60, RZ, 0x3c, !PT ;  /* 0x00000060c5097812 */ /* 0x000fe200078e3cff */
[----:B------:R1:W-:Y:S04]  /*46010*/  LDGSTS.E [R0+0x1fa00], [R2.64], P0 ;  /* 0x1fa0000002007fae */ /* 0x0003e8000812184c */
[----:B------:R4:W-:Y:S04]  /*46020*/  STL [R1+0x124], R30 ;  /* 0x0001241e01007387 */ /* 0x0009e80000100800 */
        /* <DEDUP_REMOVED lines=35> */
[----:B------:R-:W-:-:S05]  /*46260*/  IADD3 R10, P1, R10, UR11, RZ ;  /* 0x0000000b0a0a7c10 */ /* 0x000fca000ff3e0ff */
[----:B------:R-:W-:Y:S01]  /*46270*/  STL [R1+0x224], R10 ;  /* 0x0002240a01007387 */ /* 0x000fe20000100800 */
[----:B-1----:R-:W-:Y:S01]  /*46280*/  IMAD.MOV.U32 R2, RZ, RZ, R10 ;  /* 0x000000ffff027224 */ /* 0x002fe200078e000a */
[----:B------:R-:W-:Y:S02]  /*46290*/  IADD3 R31, P2, R31, UR11, RZ ;  /* 0x0000000b1f1f7c10 */ /* 0x000fe4000ff5e0ff */
[----:B------:R-:W-:Y:S02]  /*462a0*/  IADD3.X R29, R29, UR10, RZ, P1, !PT ;  /* 0x0000000a1d1d7c10 */ /* 0x000fe40008ffe4ff */
[----:B------:R-:W-:-:S03]  /*462b0*/  IADD3.X R56, R56, UR10, RZ, P2, !PT ;  /* 0x0000000a38387c10 */ /* 0x000fc600097fe4ff */
[----:B------:R-:W-:Y:S01]  /*462c0*/  IMAD.MOV.U32 R3, RZ, RZ, R29 ;  /* 0x000000ffff037224 */ /* 0x000fe200078e001d */
[----:B------:R1:W-:Y:S04]  /*462d0*/  STL [R1+0x220], R29 ;  /* 0x0002201d01007387 */ /* 0x0003e80000100800 */
        /* <DEDUP_REMOVED lines=26> */
[----:B------:R-:W4:Y:S01]  /*46480*/  LDL.LU R57, [R1+0x460] ;  /* 0x0004600001397983 */ /* 0x000f220000300800 */
        /* <DEDUP_REMOVED lines=61> */
[----:B-1----:R-:W-:Y:S01]  /*46860*/  IMAD.MOV.U32 R2, RZ, RZ, R28 ;  /* 0x000000ffff027224 */ /* 0x002fe200078e001c */
[----:B------:R-:W-:-:S03]  /*46870*/  IADD3.X R73, R73, UR10, RZ, P2, !PT ;  /* 0x0000000a49497c10 */ /* 0x000fc600097fe4ff */
[----:B------:R1:W-:Y:S01]  /*46880*/  STL [R1+0x4a0], R58 ;  /* 0x0004a03a01007387 */ /* 0x0003e20000100800 */
[----:B------:R-:W-:-:S03]  /*46890*/  IMAD.MOV.U32 R3, RZ, RZ, R58 ;  /* 0x000000ffff037224 */ /* 0x000fc600078e003a */
[----:B------:R-:W-:Y:S04]  /*468a0*/  STL [R1+0x4e4], R72 ;  /* 0x0004e44801007387 */ /* 0x000fe80000100800 */
[----:B------:R2:W-:Y:S04]  /*468b0*/  LDGSTS.E [R0+0xec00], [R2.64], P0 ;  /* 0x0ec0000002007fae */ /* 0x0005e8000812184c */
[----:B-1----:R-:W4:Y:S04]  /*468c0*/  LDL.LU R58, [R1+0x620] ;  /* 0x00062000013a7983 */ /* 0x002f280000300800 */
[----:B------:R-:W-:Y:S01]  /*468d0*/  STL [R1+0x4e0], R73 ;  /* 0x0004e04901007387 */ /* 0x000fe20000100800 */
[----:B--2---:R-:W-:-:S03]  /*468e0*/  IADD3 R8, P1, R8, UR11, RZ ;  /* 0x0000000b08087c10 */ /* 0x004fc6000ff3e0ff */
        /* <DEDUP_REMOVED lines=19> */
[----:B------:R-:W-:Y:S01]  /*46a20*/  IMAD.MOV.U32 R2, RZ, RZ, R11 ;  /* 0x000000ffff027224 */ /* 0x000fe200078e000b */
[----:B------:R-:W-:Y:S02]  /*46a30*/  IADD3 R31, P2, R31, UR11, RZ ;  /* 0x0000000b1f1f7c10 */ /* 0x000fe4000ff5e0ff */
[----:B------:R-:W4:Y:S04]  /*46a40*/  LDL.LU R11, [R1+0x6e0] ;  /* 0x0006e000010b7983 */ /* 0x000f280000300800 */
[----:B------:R1:W-:Y:S04]  /*46a50*/  LDGSTS.E [R0+0x11c00], [R2.64], P0 ;  /* 0x11c0000002007fae */ /* 0x0003e8000812184c */
[----:B------:R-:W-:Y:S01]  /*46a60*/  STL [R1+0x5a4], R10 ;  /* 0x0005a40a01007387 */ /* 0x000fe20000100800 */
[----:B-1----:R-:W-:Y:S01]  /*46a70*/  IMAD.MOV.U32 R2, RZ, RZ, R10 ;  /* 0x000000ffff027224 */ /* 0x002fe200078e000a */
[----:B---3--:R-:W-:-:S05]  /*46a80*/  IADD3.X R30, R30, UR10, RZ, P1, !PT ;  /* 0x0000000a1e1e7c10 */ /* 0x008fca0008ffe4ff */
[----:B------:R-:W-:Y:S01]  /*46a90*/  IMAD.MOV.U32 R3, RZ, RZ, R30 ;  /* 0x000000ffff037224 */ /* 0x000fe200078e001e */
[----:B------:R1:W-:Y:S01]  /*46aa0*/  STL [R1+0x5a0], R30 ;  /* 0x0005a01e01007387 */ /* 0x0003e20000100800 */
[----:B------:R-:W-:-:S03]  /*46ab0*/  IADD3.X R59, R59, UR10, RZ, P2, !PT ;  /* 0x0000000a3b3b7c10 */ /* 0x000fc600097fe4ff */
[----:B------:R3:W-:Y:S04]  /*46ac0*/  STL [R1+0x5e4], R31 ;  /* 0x0005e41f01007387 */ /* 0x0007e80000100800 */
[----:B------:R3:W-:Y:S04]  /*46ad0*/  LDGSTS.E [R0+0x12c00], [R2.64], P0 ;  /* 0x12c0000002007fae */ /* 0x0007e8000812184c */
[----:B-1----:R-:W2:Y:S04]  /*46ae0*/  LDL.LU R30, [R1+0x724] ;  /* 0x00072400011e7983 */ /* 0x002ea80000300800 */
[----:B------:R1:W-:Y:S04]  /*46af0*/  STL [R1+0x5e0], R59 ;  /* 0x0005e03b01007387 */ /* 0x0003e80000100800 */
[----:B------:R-:W2:Y:S01]  /*46b00*/  LDL.LU R10, [R1+0x764] ;  /* 0x00076400010a7983 */ /* 0x000ea20000300800 */
[----:B---3--:R-:W-:-:S03]  /*46b10*/  IMAD.MOV.U32 R2, RZ, RZ, R31 ;  /* 0x000000ffff027224 */ /* 0x008fc600078e001f */
[----:B------:R-:W3:Y:S04]  /*46b20*/  LDL.LU R31, [R1+0x720] ;  /* 0x00072000011f7983 */ /* 0x000ee80000300800 */
[----:B------:R-:W3:Y:S01]  /*46b30*/  LDL.LU R72, [R1+0x760] ;  /* 0x0007600001487983 */ /* 0x000ee20000300800 */
[----:B----4-:R-:W-:Y:S02]  /*46b40*/  IADD3 R57, P1, R57, UR11, RZ ;  /* 0x0000000b39397c10 */ /* 0x010fe4000ff3e0ff */
[----:B------:R-:W-:Y:S01]  /*46b50*/  IADD3 R9, P2, R9, UR11, RZ ;  /* 0x0000000b09097c10 */ /* 0x000fe2000ff5e0ff */
[----:B------:R-:W-:Y:S02]  /*46b60*/  IMAD.MOV.U32 R3, RZ, RZ, R59 ;  /* 0x000000ffff037224 */ /* 0x000fe400078e003b */
[----:B------:R4:W-:Y:S04]  /*46b70*/  STL [R1+0x624], R57 ;  /* 0x0006243901007387 */ /* 0x0009e80000100800 */
[----:B------:R1:W-:Y:S02]  /*46b80*/  LDGSTS.E [R0+0x13c00], [R2.64], P0 ;  /* 0x13c0000002007fae */ /* 0x0003e4000812184c */
[----:B-1----:R-:W-:Y:S01]  /*46b90*/  IMAD.MOV.U32 R2, RZ, RZ, R57 ;  /* 0x000000ffff027224 */ /* 0x002fe200078e0039 */
[----:B------:R-:W-:-:S05]  /*46ba0*/  IADD3.X R58, R58, UR10, RZ, P1, !PT ;  /* 0x0000000a3a3a7c10 */ /* 0x000fca0008ffe4ff */
[----:B------:R1:W-:Y:S01]  /*46bb0*/  STL [R1+0x620], R58 ;  /* 0x0006203a01007387 */ /* 0x0003e20000100800 */
[----:B------:R-:W-:-:S03]  /*46bc0*/  IADD3.X R28, R28, UR10, RZ, P2, !PT ;  /* 0x0000000a1c1c7c10 */ /* 0x000fc600097fe4ff */
[----:B------:R1:W-:Y:S04]  /*46bd0*/  STL [R1+0x664], R9 ;  /* 0x0006640901007387 */ /* 0x0003e80000100800 */
[----:B------:R-:W3:Y:S04]  /*46be0*/  LDL.LU R59, [R1+0x7a4] ;  /* 0x0007a400013b7983 */ /* 0x000ee80000300800 */
[----:B------:R1:W-:Y:S01]  /*46bf0*/  STL [R1+0x660], R28 ;  /* 0x0006601c01007387 */ /* 0x0003e20000100800 */
[----:B------:R-:W-:-:S03]  /*46c00*/  IMAD.MOV.U32 R3, RZ, RZ, R58 ;  /* 0x000000ffff037224 */ /* 0x000fc600078e003a */
[----:B----4-:R-:W4:Y:S04]  /*46c10*/  LDL.LU R57, [R1+0x7e4] ;  /* 0x0007e40001397983 */ /* 0x010f280000300800 */
[----:B------:R-:W4:Y:S04]  /*46c20*/  LDL.LU R73, [R1+0x7a0] ;  /* 0x0007a00001497983 */ /* 0x000f280000300800 */
[----:B-1----:R-:W4:Y:S04]  /*46c30*/  LDL.LU R58, [R1+0x7e0] ;  /* 0x0007e000013a7983 */ /* 0x002f280000300800 */
[----:B------:R1:W-:Y:S02]  /*46c40*/  LDGSTS.E [R0+0x14c00], [R2.64], P0 ;  /* 0x14c0000002007fae */ /* 0x0003e4000812184c */
[----:B-1----:R-:W-:-:S02]  /*46c50*/  IMAD.MOV.U32 R2, RZ, RZ, R9 ;  /* 0x000000ffff027224 */ /* 0x002fc400078e0009 */
[----:B------:R-:W-:Y:S01]  /*46c60*/  IMAD.MOV.U32 R3, RZ, RZ, R28 ;  /* 0x000000ffff037224 */ /* 0x000fe200078e001c */
[----:B------:R-:W4:Y:S04]  /*46c70*/  LDL.LU R9, [R1+0x824] ;  /* 0x0008240001097983 */ /* 0x000f280000300800 */
[----:B------:R-:W4:Y:S04]  /*46c80*/  LDL.LU R28, [R1+0x864] ;  /* 0x00086400011c7983 */ /* 0x000f280000300800 */
        /* <DEDUP_REMOVED lines=9> */
[----:B------:R-:W4:Y:S01]  /*46d20*/  LDL.LU R29, [R1+0x820] ;  /* 0x00082000011d7983 */ /* 0x000f220000300800 */
[----:B------:R-:W-:-:S03]  /*46d30*/  IMAD.MOV.U32 R3, RZ, RZ, R56 ;  /* 0x000000ffff037224 */ /* 0x000fc600078e0038 */
[----:B------:R1:W-:Y:S04]  /*46d40*/  STL [R1+0x6e0], R11 ;  /* 0x0006e00b01007387 */ /* 0x0003e80000100800 */
[----:B-1----:R-:W4:Y:S04]  /*46d50*/  LDL.LU R56, [R1+0x860] ;  /* 0x0008600001387983 */ /* 0x002f280000300800 */
[----:B------:R1:W-:Y:S02]  /*46d60*/  LDGSTS.E [R0+0x16c00], [R2.64], P0 ;  /* 0x16c0000002007fae */ /* 0x0003e4000812184c */
[----:B-1----:R-:W-:-:S02]  /*46d70*/  IMAD.MOV.U32 R2, RZ, RZ, R8 ;  /* 0x000000ffff027224 */ /* 0x002fc400078e0008 */
[----:B------:R-:W-:Y:S02]  /*46d80*/  IMAD.MOV.U32 R3, RZ, RZ, R11 ;  /* 0x000000ffff037224 */ /* 0x000fe400078e000b */
        /* <DEDUP_REMOVED lines=19> */
[----:B------:R1:W-:Y:S04]  /*46ec0*/  LDGSTS.E [R0+0x19c00], [R2.64], P0 ;  /* 0x19c0000002007fae */ /* 0x0003e8000812184c */
[----:B---3--:R-:W3:Y:S01]  /*46ed0*/  LDL.LU R72, [R1+0x16c] ;  /* 0x00016c0001487983 */ /* 0x008ee20000300800 */
[----:B------:R-:W-:-:S05]  /*46ee0*/  IADD3 R59, P1, R59, UR11, RZ ;  /* 0x0000000b3b3b7c10 */ /* 0x000fca000ff3e0ff */
[----:B-1----:R-:W-:Y:S01]  /*46ef0*/  IMAD.MOV.U32 R2, RZ, RZ, R59 ;  /* 0x000000ffff027224 */ /* 0x002fe200078e003b */
[----:B----4-:R-:W-:Y:S02]  /*46f00*/  IADD3 R57, P2, R57, UR11, RZ ;  /* 0x0000000b39397c10 */ /* 0x010fe4000ff5e0ff */
[----:B------:R-:W-:Y:S01]  /*46f10*/  IADD3.X R73, R73, UR10, RZ, P1, !PT ;  /* 0x0000000a49497c10 */ /* 0x000fe20008ffe4ff */
[----:B------:R-:W-:Y:S01]  /*46f20*/  STL [R1+0x7a4], R59 ;  /* 0x0007a43b01007387 */ /* 0x000fe20000100800 */
[----:B------:R-:W-:-:S03]  /*46f30*/  IADD3.X R58, R58, UR10, RZ, P2, !PT ;  /* 0x0000000a3a3a7c10 */ /* 0x000fc600097fe4ff */
[----:B------:R-:W-:Y:S01]  /*46f40*/  IMAD.MOV.U32 R3, RZ, RZ, R73 ;  /* 0x000000ffff037224 */ /* 0x000fe200078e0049 */
[----:B------:R-:W-:Y:S04]  /*46f50*/  STL [R1+0x7a0], R73 ;  /* 0x0007a04901007387 */ /* 0x000fe80000100800 */
[----:B------:R1:W-:Y:S04]  /*46f60*/  STL [R1+0x7e4], R57 ;  /* 0x0007e43901007387 */ /* 0x0003e80000100800 */
[----:B------:R4:W-:Y:S04]  /*46f70*/  LDGSTS.E [R0+0x1ac00], [R2.64], P0 ;  /* 0x1ac0000002007fae */ /* 0x0009e8000812184c */
[----:B------:R-:W-:Y:S01]  /*46f80*/  STL [R1+0x7e0], R58 ;  /* 0x0007e03a01007387 */ /* 0x000fe20000100800 */
[----:B------:R-:W-:Y:S01]  /*46f90*/  IADD3 R9, P1, R9, UR11, RZ ;  /* 0x0000000b09097c10 */ /* 0x000fe2000ff3e0ff */
[----:B----4-:R-:W-:-:S02]  /*46fa0*/  IMAD.MOV.U32 R2, RZ, RZ, R57 ;  /* 0x000000ffff027224 */ /* 0x010fc400078e0039 */
[----:B-1----:R-:W4:Y:S01]  /*46fb0*/  LDL.LU R57, [R1+0x128] ;  /* 0x0001280001397983 */ /* 0x002f220000300800 */
[----:B------:R-:W-:Y:S01]  /*46fc0*/  IMAD.MOV.U32 R3, RZ, RZ, R58 ;  /* 0x000000ffff037224 */ /* 0x000fe200078e003a */
[----:B------:R-:W-:Y:S02]  /*46fd0*/  IADD3 R28, P2, R28, UR11, RZ ;  /* 0x0000000b1c1c7c10 */ /* 0x000fe4000ff5e0ff */
[----:B------:R-:W4:Y:S04]  /*46fe0*/  LDL.LU R73, [R1+0x168] ;  /* 0x0001680001497983 */ /* 0x000f280000300800 */
[----:B------:R1:W-:Y:S04]  /*46ff0*/  LDGSTS.E [R0+0x1bc00], [R2.64], P0 ;  /* 0x1bc0000002007fae */ /* 0x0003e8000812184c */
[----:B------:R1:W-:Y:S02]  /*47000*/  STL [R1+0x824], R9 ;  /* 0x0008240901007387 */ /* 0x0003e40000100800 */
[----:B-1----:R-:W-:Y:S01]  /*47010*/  IMAD.MOV.U32 R2, RZ, RZ, R9 ;  /* 0x000000ffff027224 */ /* 0x002fe200078e0009 */
[----:B------:R-:W-:-:S05]  /*47020*/  IADD3.X R29, R29, UR10, RZ, P1, !PT ;  /* 0x0000000a1d1d7c10 */ /* 0x000fca0008ffe4ff */
[----:B------:R-:W-:Y:S01]  /*47030*/  IMAD.MOV.U32 R3, RZ, RZ, R29 ;  /* 0x000000ffff037224 */ /* 0x000fe200078e001d */
[----:B------:R1:W-:Y:S01]  /*47040*/  STL [R1+0x820], R29 ;  /* 0x0008201d01007387 */ /* 0x0003e20000100800 */
[----:B------:R-:W-:-:S03]  /*47050*/  IADD3.X R56, R56, UR10, RZ, P2, !PT ;  /* 0x0000000a38387c10 */ /* 0x000fc600097fe4ff */
[----:B------:R1:W-:Y:S04]  /*47060*/  STL [R1+0x864], R28 ;  /* 0x0008641c01007387 */ /* 0x0003e80000100800 */
[----:B------:R-:W4:Y:S04]  /*47070*/  LDL.LU R9, [R1+0x1ac] ;  /* 0x0001ac0001097983 */ /* 0x000f280000300800 */
[----:B------:R-:W-:Y:S04]  /*47080*/  STL [R1+0x860], R56 ;  /* 0x0008603801007387 */ /* 0x000fe80000100800 */
[----:B------:R1:W-:Y:S04]  /*47090*/  LDGSTS.E [R0+0x1cc00], [R2.64], P0 ;  /* 0x1cc0000002007fae */ /* 0x0003e8000812184c */
[----:B-1----:R-:W4:Y:S01]  /*470a0*/  LDL.LU R29, [R1+0x1ec] ;  /* 0x0001ec00011d7983 */ /* 0x002f220000300800 */
[----:B------:R-:W-:Y:S01]  /*470b0*/  IADD3 R11, P1, R11, UR11, RZ ;  /* 0x0000000b0b0b7c10 */ /* 0x000fe2000ff3e0ff */
[----:B------:R-:W-:-:S02]  /*470c0*/  IMAD.MOV.U32 R2, RZ, RZ, R28 ;  /* 0x000000ffff027224 */ /* 0x000fc400078e001c */
[----:B------:R-:W4:Y:S01]  /*470d0*/  LDL.LU R28, [R1+0x1a8] ;  /* 0x0001a800011c7983 */ /* 0x000f220000300800 */
[----:B------:R-:W-:-:S03]  /*470e0*/  IMAD.MOV.U32 R3, RZ, RZ, R56 ;  /* 0x000000ffff037224 */ /* 0x000fc600078e0038 */
[----:B------:R-:W4:Y:S01]  /*470f0*/  LDL.LU R58, [R1+0x1e8] ;  /* 0x0001e800013a7983 */ /* 0x000f220000300800 */
[----:B------:R-:W-:-:S03]  /*47100*/  IADD3 R8, P2, R8, UR11, RZ ;  /* 0x0000000b08087c10 */ /* 0x000fc6000ff5e0ff */
[----:B------:R1:W-:Y:S04]  /*47110*/  LDGSTS.E [R0+0x1dc00], [R2.64], P0 ;  /* 0x1dc0000002007fae */ /* 0x0003e8000812184c */
[----:B------:R2:W-:Y:S01]  /*47120*/  STL [R1+0x8a4], R11 ;  /* 0x0008a40b01007387 */ /* 0x0005e20000100800 */
[----:B-1----:R-:W-:Y:S01]  /*47130*/  IMAD.MOV.U32 R2, RZ, RZ, R11 ;  /* 0x000000ffff027224 */ /* 0x002fe200078e000b */
[----:B--2---:R-:W-:-:S05]  /*47140*/  IADD3.X R31, R31, UR10, RZ, P1, !PT ;  /* 0x0000000a1f1f7c10 */ /* 0x004fca0008ffe4ff */
[----:B------:R-:W-:Y:S01]  /*47150*/  IMAD.MOV.U32 R3, RZ, RZ, R31 ;  /* 0x000000ffff037224 */ /* 0x000fe200078e001f */
[----:B------:R-:W-:Y:S01]  /*47160*/  STL [R1+0x8a0], R31 ;  /* 0x0008a01f01007387 */ /* 0x000fe20000100800 */
[----:B------:R-:W-:-:S03]  /*47170*/  IADD3.X R30, R30, UR10, RZ, P2, !PT ;  /* 0x0000000a1e1e7c10 */ /* 0x000fc600097fe4ff */
[----:B------:R-:W-:Y:S04]  /*47180*/  STL [R1+0x8e4], R8 ;  /* 0x0008e40801007387 */ /* 0x000fe80000100800 */
[----:B------:R-:W2:Y:S04]  /*47190*/  LDL.LU R11, [R1+0x22c] ;  /* 0x00022c00010b7983 */ /* 0x000ea80000300800 */
[----:B------:R1:W-:Y:S04]  /*471a0*/  STL [R1+0x8e0], R30 ;  /* 0x0008e01e01007387 */ /* 0x0003e80000100800 */
[----:B------:R1:W-:Y:S04]  /*471b0*/  LDGSTS.E [R0+0x1ec00], [R2.64], P0 ;  /* 0x1ec0000002007fae */ /* 0x0003e8000812184c */
[----:B------:R-:W2:Y:S01]  /*471c0*/  LDL.LU R56, [R1+0x26c] ;  /* 0x00026c0001387983 */ /* 0x000ea20000300800 */
[----:B-1----:R-:W-:-:S03]  /*471d0*/  IMAD.MOV.U32 R3, RZ, RZ, R30 ;  /* 0x000000ffff037224 */ /* 0x002fc600078e001e */
[----:B------:R-:W2:Y:S04]  /*471e0*/  LDL.LU R30, [R1+0x228] ;  /* 0x00022800011e7983 */ /* 0x000ea80000300800 */
[----:B------:R-:W2:Y:S01]  /*471f0*/  LDL.LU R59, [R1+0x268] ;  /* 0x00026800013b7983 */ /* 0x000ea20000300800 */
[----:B------:R-:W-:Y:S01]  /*47200*/  IADD3 R10, P1, R10, UR11, RZ ;  /* 0x0000000b0a0a7c10 */ /* 0x000fe2000ff3e0ff */
[----:B------:R-:W-:Y:S01]  /*47210*/  IMAD.MOV.U32 R2, RZ, RZ, R8 ;  /* 0x000000ffff027224 */ /* 0x000fe200078e0008 */
[----:B---3--:R-:W-:Y:S02]  /*47220*/  IADD3 R72, P2, R72, UR11, RZ ;  /* 0x0000000b48487c10 */ /* 0x008fe4000ff5e0ff */
[----:B------:R-:W-:Y:S01]  /*47230*/  LOP3.LUT R8, R197, 0x70, RZ, 0x3c, !PT ;  /* 0x00000070c5087812 */ /* 0x000fe200078e3cff */
[----:B------:R-:W-:Y:S04]  /*47240*/  STL [R1+0x12c], R10 ;  /* 0x00012c0a01007387 */ /* 0x000fe80000100800 */
[----:B------:R1:W-:Y:S04]  /*47250*/  LDGSTS.E [R0+0x1fc00], [R2.64], P0 ;  /* 0x1fc0000002007fae */ /* 0x0003e8000812184c */
[----:B------:R-:W-:Y:S01]  /*47260*/  STL [R1+0x16c], R72 ;  /* 0x00016c4801007387 */ /* 0x000fe20000100800 */
[----:B-1----:R-:W-:-:S02]  /*47270*/  IMAD.U32 R0, RZ, RZ, UR8 ;  /* 0x00000008ff007e24 */ /* 0x002fc4000f8e00ff */
[----:B------:R-:W-:Y:S02]  /*47280*/  IMAD.MOV.U32 R2, RZ, RZ, R10 ;  /* 0x000000ffff027224 */ /* 0x000fe400078e000a */
[----:B------:R-:W-:Y:S01]  /*47290*/  IMAD R0, R0, 0x20000, R8 ;  /* 0x0002000000007824 */ /* 0x000fe200078e0208 */
[----:B----4-:R-:W-:-:S05]  /*472a0*/  IADD3.X R57, R57, UR10, RZ, P1, !PT ;  /* 0x0000000a39397c10 */ /* 0x010fca0008ffe4ff */
[----:B------:R1:W-:Y:S01]  /*472b0*/  STL [R1+0x128], R57 ;  /* 0x0001283901007387 */ /* 0x0003e20000100800 */
[----:B------:R-:W-:-:S03]  /*472c0*/  IMAD.MOV.U32 R3, RZ, RZ, R57 ;  /* 0x000000ffff037224 */ /* 0x000fc600078e0039 */
[----:B------:R-:W3:Y:S01]  /*472d0*/  LDL.LU R31, [R1+0x2ac] ;  /* 0x0002ac00011f7983 */ /* 0x000ee20000300800 */
[----:B------:R-:W-:-:S03]  /*472e0*/  IADD3.X R73, R73, UR10, RZ, P2, !PT ;  /* 0x0000000a49497c10 */ /* 0x000fc600097fe4ff */
[----:B------:R-:W4:Y:S04]  /*472f0*/  LDL.LU R8, [R1+0x2ec] ;  /* 0x0002ec0001087983 */ /* 0x000f280000300800 */
[----:B-1----:R-:W4:Y:S04]  /*47300*/  LDL.LU R57, [R1+0x2a8] ;  /* 0x0002a80001397983 */ /* 0x002f280000300800 */
[----:B------:R1:W-:Y:S04]  /*47310*/  LDGSTS.E [R0+0xe00], [R2.64], P0 ;  /* 0x00e0000002007fae */ /* 0x0003e8000812184c */
[----:B------:R-:W4:Y:S01]  /*47320*/  LDL.LU R10, [R1+0x2e8] ;  /* 0x0002e800010a7983 */ /* 0x000f220000300800 */
[----:B-1----:R-:W-:-:S02]  /*47330*/  IMAD.MOV.U32 R2, RZ, RZ, R72 ;  /* 0x000000ffff027224 */ /* 0x002fc400078e0048 */
[----:B------:R-:W-:Y:S01]  /*47340*/  IMAD.MOV.U32 R3, RZ, RZ, R73 ;  /* 0x000000ffff037224 */ /* 0x000fe200078e0049 */
[----:B------:R-:W-:Y:S04]  /*47350*/  STL [R1+0x168], R73 ;  /* 0x0001684901007387 */ /* 0x000fe80000100800 */
        /* <DEDUP_REMOVED lines=9> */
[----:B------:R1:W-:Y:S04]  /*473f0*/  STL [R1+0x1ec], R29 ;  /* 0x0001ec1d01007387 */ /* 0x0003e80000100800 */
[----:B------:R1:W-:Y:S04]  /*47400*/  LDGSTS.E [R0+0x2e00], [R2.64], P0 ;  /* 0x02e0000002007fae */ /* 0x0003e8000812184c */
[----:B-1----:R-:W4:Y:S04]  /*47410*/  LDL.LU R28, [R1+0x32c] ;  /* 0x00032c00011c7983 */ /* 0x002f280000300800 */
[----:B------:R1:W-:Y:S04]  /*47420*/  STL [R1+0x1e8], R58 ;  /* 0x0001e83a01007387 */ /* 0x0003e80000100800 */
[----:B------:R-:W4:Y:S01]  /*47430*/  LDL.LU R9, [R1+0x36c] ;  /* 0x00036c0001097983 */ /* 0x000f220000300800 */
[----:B------:R-:W-:-:S03]  /*47440*/  IMAD.MOV.U32 R2, RZ, RZ, R29 ;  /* 0x000000ffff027224 */ /* 0x000fc600078e001d */
[----:B------:R-:W4:Y:S01]  /*47450*/  LDL.LU R29, [R1+0x328] ;  /* 0x00032800011d7983 */ /* 0x000f220000300800 */
[----:B------:R-:W-:-:S03]  /*47460*/  IMAD.MOV.U32 R3, RZ, RZ, R58 ;  /* 0x000000ffff037224 */ /* 0x000fc600078e003a */
[----:B-1----:R-:W4:Y:S04]  /*47470*/  LDL.LU R58, [R1+0x368] ;  /* 0x00036800013a7983 */ /* 0x002f280000300800 */
[----:B------:R1:W-:Y:S01]  /*47480*/  LDGSTS.E [R0+0x3e00], [R2.64], P0 ;  /* 0x03e0000002007fae */ /* 0x0003e2000812184c */
[----:B--2---:R-:W-:-:S05]  /*47490*/  IADD3 R11, P1, R11, UR11, RZ ;  /* 0x0000000b0b0b7c10 */ /* 0x004fca000ff3e0ff */
[----:B------:R2:W-:Y:S01]  /*474a0*/  STL [R1+0x22c], R11 ;  /* 0x00022c0b01007387 */ /* 0x0005e20000100800 */
[----:B-1----:R-:W-:Y:S01]  /*474b0*/  IMAD.MOV.U32 R2, RZ, RZ, R11 ;  /* 0x000000ffff027224 */ /* 0x002fe200078e000b */
[----:B------:R-:W-:Y:S02]  /*474c0*/  IADD3 R56, P2, R56, UR11, RZ ;  /* 0x0000000b38387c10 */ /* 0x000fe4000ff5e0ff */
[----:B------:R-:W-:Y:S02]  /*474d0*/  IADD3.X R30, R30, UR10, RZ, P1, !PT ;  /* 0x0000000a1e1e7c10 */ /* 0x000fe40008ffe4ff */
[----:B------:R-:W-:-:S03]  /*474e0*/  IADD3.X R59, R59, UR10, RZ, P2, !PT ;  /* 0x0000000a3b3b7c10 */ /* 0x000fc600097fe4ff */
[----:B------:R-:W-:Y:S01]  /*474f0*/  IMAD.MOV.U32 R3, RZ, RZ, R30 ;  /* 0x000000ffff037224 */ /* 0x000fe200078e001e */
[----:B------:R1:W-:Y:S04]  /*47500*/  STL [R1+0x228], R30 ;  /* 0x0002281e01007387 */ /* 0x0003e80000100800 */
[----:B------:R-:W-:Y:S04]  /*47510*/  STL [R1+0x26c], R56 ;  /* 0x00026c3801007387 */ /* 0x000fe80000100800 */
[----:B--2---:R-:W2:Y:S04]  /*47520*/  LDL.LU R11, [R1+0x3ac] ;  /* 0x0003ac00010b7983 */ /* 0x004ea80000300800 */
[----:B------:R1:W-:Y:S04]  /*47530*/  STL [R1+0x268], R59 ;  /* 0x0002683b01007387 */ /* 0x0003e80000100800 */
[----:B------:R1:W-:Y:S04]  /*47540*/  LDGSTS.E [R0+0x4e00], [R2.64], P0 ;  /* 0x04e0000002007fae */ /* 0x0003e8000812184c */
[----:B-1----:R-:W2:Y:S01]  /*47550*/  LDL.LU R30, [R1+0x3ec] ;  /* 0x0003ec00011e7983 */ /* 0x002ea20000300800 */
[----:B------:R-:W-:-:S03]  /*47560*/  IMAD.MOV.U32 R3, RZ, RZ, R59 ;  /* 0x000000ffff037224 */ /* 0x000fc600078e003b */
[----:B------:R-:W2:Y:S01]  /*47570*/  LDL.LU R59, [R1+0x3a8] ;  /* 0x0003a800013b7983 */ /* 0x000ea20000300800 */
[----:B------:R-:W-:-:S03]  /*47580*/  IMAD.MOV.U32 R2, RZ, RZ, R56 ;  /* 0x000000ffff027224 */ /* 0x000fc600078e0038 */
[----:B------:R-:W2:Y:S04]  /*47590*/  LDL.LU R56, [R1+0x3e8] ;  /* 0x0003e80001387983 */ /* 0x000ea80000300800 */
[----:B------:R1:W-:Y:S01]  /*475a0*/  LDGSTS.E [R0+0x5e00], [R2.64], P0 ;  /* 0x05e0000002007fae */ /* 0x0003e2000812184c */
[----:B---3--:R-:W-:Y:S02]  /*475b0*/  IADD3 R31, P1, R31, UR11, RZ ;  /* 0x0000000b1f1f7c10 */ /* 0x008fe4000ff3e0ff */
[----:B----4-:R-:W-:Y:S02]  /*475c0*/  IADD3 R8, P2, R8, UR11, RZ ;  /* 0x0000000b08087c10 */ /* 0x010fe4000ff5e0ff */
[----:B------:R-:W-:Y:S01]  /*475d0*/  IADD3.X R57, R57, UR10, RZ, P1, !PT ;  /* 0x0000000a39397c10 */ /* 0x000fe20008ffe4ff */
[----:B------:R3:W-:Y:S01]  /*475e0*/  STL [R1+0x2ac], R31 ;  /* 0x0002ac1f01007387 */ /* 0x0007e20000100800 */
[----:B-1----:R-:W-:-:S03]  /*475f0*/  IMAD.MOV.U32 R2, RZ, RZ, R31 ;  /* 0x000000ffff027224 */ /* 0x002fc600078e001f */
[----:B------:R1:W-:Y:S01]  /*47600*/  STL [R1+0x2a8], R57 ;  /* 0x0002a83901007387 */ /* 0x0003e20000100800 */
[----:B------:R-:W-:-:S03]  /*47610*/  IADD3.X R10, R10, UR10, RZ, P2, !PT ;  /* 0x0000000a0a0a7c10 */ /* 0x000fc600097fe4ff */
[----:B------:R4:W-:Y:S01]  /*47620*/  STL [R1+0x2ec], R8 ;  /* 0x0002ec0801007387 */ /* 0x0009e20000100800 */
[----:B------:R-:W-:-:S03]  /*47630*/  IMAD.MOV.U32 R3, RZ, RZ, R57 ;  /* 0x000000ffff037224 */ /* 0x000fc600078e0039 */
[----:B---3--:R-:W3:Y:S04]  /*47640*/  LDL.LU R31, [R1+0x42c] ;  /* 0x00042c00011f7983 */ /* 0x008ee80000300800 */
[----:B------:R4:W-:Y:S04]  /*47650*/  STL [R1+0x2e8], R10 ;  /* 0x0002e80a01007387 */ /* 0x0009e80000100800 */
[----:B------:R-:W3:Y:S04]  /*47660*/  LDL.LU R72, [R1+0x46c] ;  /* 0x00046c0001487983 */ /* 0x000ee80000300800 */
[----:B-1----:R-:W3:Y:S04]  /*47670*/  LDL.LU R57, [R1+0x428] ;  /* 0x0004280001397983 */ /* 0x002ee80000300800 */
[----:B------:R-:W3:Y:S04]  /*47680*/  LDL.LU R73, [R1+0x468] ;  /* 0x0004680001497983 */ /* 0x000ee80000300800 */
        /* <DEDUP_REMOVED lines=27> */
[----:B------:R-:W-:-:S05]  /*47840*/  IADD3.X R59, R59, UR10, RZ, P1, !PT ;  /* 0x0000000a3b3b7c10 */ /* 0x000fca0008ffe4ff */
[----:B------:R2:W-:Y:S01]  /*47850*/  STL [R1+0x3a8], R59 ;  /* 0x0003a83b01007387 */ /* 0x0005e20000100800 */
[----:B-1----:R-:W-:Y:S01]  /*47860*/  IMAD.MOV.U32 R3, RZ, RZ, R59 ;  /* 0x000000ffff037224 */ /* 0x002fe200078e003b */
[----:B------:R-:W-:Y:S02]  /*47870*/  IADD3.X R56, R56, UR10, RZ, P2, !PT ;  /* 0x0000000a38387c10 */ /* 0x000fe400097fe4ff */
[----:B------:R-:W-:Y:S01]  /*47880*/  STL [R1+0x3ec], R30 ;  /* 0x0003ec1e01007387 */ /* 0x000fe20000100800 */
[----:B------:R-:W-:-:S03]  /*47890*/  IMAD.MOV.U32 R2, RZ, RZ, R11 ;  /* 0x000000ffff027224 */ /* 0x000fc600078e000b */
[----:B--2---:R-:W2:Y:S04]  /*478a0*/  LDL.LU R59, [R1+0x528] ;  /* 0x00052800013b7983 */ /* 0x004ea80000300800 */
[----:B------:R1:W-:Y:S04]  /*478b0*/  STL [R1+0x3e8], R56 ;  /* 0x0003e83801007387 */ /* 0x0003e80000100800 */
[----:B------:R-:W2:Y:S04]  /*478c0*/  LDL.LU R11, [R1+0x568] ;  /* 0x00056800010b7983 */ /* 0x000ea80000300800 */
[----:B------:R1:W-:Y:S02]  /*478d0*/  LDGSTS.E [R0+0xae00], [R2.64], P0 ;  /* 0x0ae0000002007fae */ /* 0x0003e4000812184c */
[----:B-1----:R-:W-:-:S02]  /*478e0*/  IMAD.MOV.U32 R2, RZ, RZ, R30 ;  /* 0x000000ffff027224 */ /* 0x002fc400078e001e */
[----:B------:R-:W-:Y:S02]  /*478f0*/  IMAD.MOV.U32 R3, RZ, RZ, R56 ;  /* 0x000000ffff037224 */ /* 0x000fe400078e0038 */
[----:B------:R-:W2:Y:S04]  /*47900*/  LDL.LU R56, [R1+0x5ac] ;  /* 0x0005ac0001387983 */ /* 0x000ea80000300800 */
[----:B------:R-:W2:Y:S04]  /*47910*/  LDL.LU R30, [R1+0x5ec] ;  /* 0x0005ec00011e7983 */ /* 0x000ea80000300800 */
[----:B------:R1:W-:Y:S01]  /*47920*/  LDGSTS.E [R0+0xbe00], [R2.64], P0 ;  /* 0x0be0000002007fae */ /* 0x0003e2000812184c */
[----:B---3--:R-:W-:-:S02]  /*47930*/  IADD3 R31, P1, R31, UR11, RZ ;  /* 0x0000000b1f1f7c10 */ /* 0x008fc4000ff3e0ff */
[----:B------:R-:W-:Y:S02]  /*47940*/  IADD3 R72, P2, R72, UR11, RZ ;  /* 0x0000000b48487c10 */ /* 0x000fe4000ff5e0ff */
[----:B------:R-:W-:Y:S01]  /*47950*/  IADD3.X R57, R57, UR10, RZ, P1, !PT ;  /* 0x0000000a39397c10 */ /* 0x000fe20008ffe4ff */
[----:B------:R-:W-:Y:S01]  /*47960*/  STL [R1+0x42c], R31 ;  /* 0x00042c1f01007387 */ /* 0x000fe20000100800 */
[----:B------:R-:W-:-:S03]  /*47970*/  IADD3.X R73, R73, UR10, RZ, P2, !PT ;  /* 0x0000000a49497c10 */ /* 0x000fc600097fe4ff */
[----:B------:R3:W-:Y:S01]  /*47980*/  STL [R1+0x428], R57 ;  /* 0x0004283901007387 */ /* 0x0007e20000100800 */
[----:B-1----:R-:W-:Y:S02]  /*47990*/  IMAD.MOV.U32 R2, RZ, RZ, R31 ;  /* 0x000000ffff027224 */ /* 0x002fe400078e001f */
[----:B------:R-:W-:Y:S01]  /*479a0*/  IMAD.MOV.U32 R3, RZ, RZ, R57 ;  /* 0x000000ffff037224 */ /* 0x000fe200078e0039 */
[----:B------:R-:W-:Y:S04]  /*479b0*/  STL [R1+0x46c], R72 ;  /* 0x00046c4801007387 */ /* 0x000fe80000100800 */
[----:B------:R1:W-:Y:S04]  /*479c0*/  LDGSTS.E [R0+0xce00], [R2.64], P0 ;  /* 0x0ce0000002007fae */ /* 0x0003e8000812184c */
[----:B---3--:R-:W3:Y:S04]  /*479d0*/  LDL.LU R57, [R1+0x5a8] ;  /* 0x0005a80001397983 */ /* 0x008ee80000300800 */
[----:B------:R-:W-:Y:S01]  /*479e0*/  STL [R1+0x468], R73 ;  /* 0x0004684901007387 */ /* 0x000fe20000100800 */
[----:B----4-:R-:W-:-:S03]  /*479f0*/  IADD3 R8, P1, R8, UR11, RZ ;  /* 0x0000000b08087c10 */ /* 0x010fc6000ff3e0ff */
[----:B------:R-:W4:Y:S01]  /*47a00*/  LDL.LU R31, [R1+0x5e8] ;  /* 0x0005e800011f7983 */ /* 0x000f220000300800 */
[----:B-1----:R-:W-:Y:S02]  /*47a10*/  IMAD.MOV.U32 R2, RZ, RZ, R72 ;  /* 0x000000ffff027224 */ /* 0x002fe400078e0048 */
        /* <DEDUP_REMOVED lines=23> */
[----:B--2---:R-:W-:-:S05]  /*47b90*/  IADD3.X R59, R59, UR10, RZ, P1, !PT ;  /* 0x0000000a3b3b7c10 */ /* 0x004fca0008ffe4ff */
[----:B------:R-:W-:Y:S01]  /*47ba0*/  IMAD.MOV.U32 R3, RZ, RZ, R59 ;  /* 0x000000ffff037224 */ /* 0x000fe200078e003b */
[----:B------:R-:W-:Y:S01]  /*47bb0*/  IADD3.X R11, R11, UR10, RZ, P2, !PT ;  /* 0x0000000a0b0b7c10 */ /* 0x000fe200097fe4ff */
[----:B------:R-:W-:Y:S04]  /*47bc0*/  STL [R1+0x528], R59 ;  /* 0x0005283b01007387 */ /* 0x000fe80000100800 */
[----:B------:R-:W-:Y:S04]  /*47bd0*/  STL [R1+0x56c], R9 ;  /* 0x00056c0901007387 */ /* 0x000fe80000100800 */
[----:B------:R1:W-:Y:S04]  /*47be0*/  LDGSTS.E [R0+0x10e00], [R2.64], P0 ;  /* 0x10e0000002007fae */ /* 0x0003e8000812184c */
[----:B------:R2:W-:Y:S01]  /*47bf0*/  STL [R1+0x568], R11 ;  /* 0x0005680b01007387 */ /* 0x0005e20000100800 */
[----:B-1----:R-:W-:-:S02]  /*47c00*/  IMAD.MOV.U32 R3, RZ, RZ, R11 ;  /* 0x000000ffff037224 */ /* 0x002fc400078e000b */
[----:B------:R-:W-:Y:S01]  /*47c10*/  IMAD.MOV.U32 R2, RZ, RZ, R9 ;  /* 0x000000ffff027224 */ /* 0x000fe200078e0009 */
[----:B--2---:R-:W2:Y:S04]  /*47c20*/  LDL.LU R11, [R1+0x6a8] ;  /* 0x0006a800010b7983 */ /* 0x004ea80000300800 */
[----:B------:R-:W2:Y:S04]  /*47c30*/  LDL.LU R9, [R1+0x6ac] ;  /* 0x0006ac0001097983 */ /* 0x000ea80000300800 */
[----:B------:R-:W2:Y:S04]  /*47c40*/  LDL.LU R97, [R1+0x6e8] ;  /* 0x0006e80001617983 */ /* 0x000ea80000300800 */
[----:B------:R-:W2:Y:S01]  /*47c50*/  LDL.LU R96, [R1+0x6ec] ;  /* 0x0006ec0001607983 */ /* 0x000ea20000300800 */
[----:B------:R-:W-:-:S02]  /*47c60*/  IADD3 R56, P1, R56, UR11, RZ ;  /* 0x0000000b38387c10 */ /* 0x000fc4000ff3e0ff */
[----:B------:R-:W-:Y:S01]  /*47c70*/  IADD3 R30, P2, R30, UR11, RZ ;  /* 0x0000000b1e1e7c10 */ /* 0x000fe2000ff5e0ff */
[----:B------:R1:W-:Y:S04]  /*47c80*/  LDGSTS.E [R0+0x11e00], [R2.64], P0 ;  /* 0x11e0000002007fae */ /* 0x0003e8000812184c */
[----:B------:R3:W-:Y:S01]  /*47c90*/  STL [R1+0x5ac], R56 ;  /* 0x0005ac3801007387 */ /* 0x0007e20000100800 */
[----:B-1----:R-:W-:Y:S01]  /*47ca0*/  IMAD.MOV.U32 R2, RZ, RZ, R56 ;  /* 0x000000ffff027224 */ /* 0x002fe200078e0038 */
[----:B---3--:R-:W-:-:S05]  /*47cb0*/  IADD3.X R57, R57, UR10, RZ, P1, !PT ;  /* 0x0000000a39397c10 */ /* 0x008fca0008ffe4ff */
[----:B------:R1:W-:Y:S01]  /*47cc0*/  STL [R1+0x5a8], R57 ;  /* 0x0005a83901007387 */ /* 0x0003e20000100800 */
[----:B----4-:R-:W-:-:S03]  /*47cd0*/  IADD3.X R31, R31, UR10, RZ, P2, !PT ;  /* 0x0000000a1f1f7c10 */ /* 0x010fc600097fe4ff */
[----:B------:R-:W-:Y:S04]  /*47ce0*/  STL [R1+0x5ec], R30 ;  /* 0x0005ec1e01007387 */ /* 0x000fe80000100800 */
[----:B------:R3:W-:Y:S04]  /*47cf0*/  STL [R1+0x5e8], R31 ;  /* 0x0005e81f01007387 */ /* 0x0007e80000100800 */
[----:B------:R-:W4:Y:S04]  /*47d00*/  LDL.LU R75, [R1+0x728] ;  /* 0x00072800014b7983 */ /* 0x000f280000300800 */
[----:B------:R-:W4:Y:S04]  /*47d10*/  LDL.LU R74, [R1+0x72c] ;  /* 0x00072c00014a7983 */ /* 0x000f280000300800 */
[----:B------:R-:W4:Y:S04]  /*47d20*/  LDL.LU R73, [R1+0x768] ;  /* 0x0007680001497983 */ /* 0x000f280000300800 */
[----:B------:R-:W4:Y:S04]  /*47d30*/  LDL.LU R72, [R1+0x76c] ;  /* 0x00076c0001487983 */ /* 0x000f280000300800 */
[----:B------:R-:W4:Y:S01]  /*47d40*/  LDL.LU R58, [R1+0x7ac] ;  /* 0x0007ac00013a7983 */ /* 0x000f220000300800 */
[----:B------:R-:W-:-:S03]  /*47d50*/  IMAD.MOV.U32 R3, RZ, RZ, R57 ;  /* 0x000000ffff037224 */ /* 0x000fc600078e0039 */
[----:B------:R-:W4:Y:S04]  /*47d60*/  LDL.LU R56, [R1+0x7ec] ;  /* 0x0007ec0001387983 */ /* 0x000f280000300800 */
[----:B------:R1:W-:Y:S02]  /*47d70*/  LDGSTS.E [R0+0x12e00], [R2.64], P0 ;  /* 0x12e0000002007fae */ /* 0x0003e4000812184c */
[----:B-1----:R-:W-:Y:S02]  /*47d80*/  IMAD.MOV.U32 R2, RZ, RZ, R30 ;  /* 0x000000ffff027224 */ /* 0x002fe400078e001e */
[----:B------:R-:W-:-:S05]  /*47d90*/  IMAD.MOV.U32 R3, RZ, RZ, R31 ;  /* 0x000000ffff037224 */ /* 0x000fca00078e001f */
[----:B------:R1:W-:Y:S01]  /*47da0*/  LDGSTS.E [R0+0x13e00], [R2.64], P0 ;  /* 0x13e0000002007fae */ /* 0x0003e2000812184c */
[----:B------:R-:W-:-:S05]  /*47db0*/  IADD3 R28, P1, R28, UR11, RZ ;  /* 0x0000000b1c1c7c10 */ /* 0x000fca000ff3e0ff */
[----:B------:R-:W-:Y:S01]  /*47dc0*/  STL [R1+0x62c], R28 ;  /* 0x00062c1c01007387 */ /* 0x000fe20000100800 */
[----:B------:R-:W-:Y:S02]  /*47dd0*/  IADD3 R8, P2, R8, UR11, RZ ;  /* 0x0000000b08087c10 */ /* 0x000fe4000ff5e0ff */
[----:B------:R-:W-:-:S05]  /*47de0*/  IADD3.X R29, R29, UR10, RZ, P1, !PT ;  /* 0x0000000a1d1d7c10 */ /* 0x000fca0008ffe4ff */
[----:B------:R1:W-:Y:S01]  /*47df0*/  STL [R1+0x628], R29 ;  /* 0x0006281d01007387 */ /* 0x0003e20000100800 */
[----:B------:R-:W-:-:S03]  /*47e00*/  IADD3.X R10, R10, UR10, RZ, P2, !PT ;  /* 0x0000000a0a0a7c10 */ /* 0x000fc600097fe4ff */
[----:B------:R-:W-:Y:S04]  /*47e10*/  STL [R1+0x66c], R8 ;  /* 0x00066c0801007387 */ /* 0x000fe80000100800 */
[----:B------:R-:W4:Y:S04]  /*47e20*/  LDL.LU R59, [R1+0x7a8] ;  /* 0x0007a800013b7983 */ /* 0x000f280000300800 */
[----:B------:R1:W-:Y:S04]  /*47e30*/  STL [R1+0x668], R10 ;  /* 0x0006680a01007387 */ /* 0x0003e80000100800 */
[----:B------:R-:W4:Y:S04]  /*47e40*/  LDL.LU R57, [R1+0x7e8] ;  /* 0x0007e80001397983 */ /* 0x000f280000300800 */
[----:B---3--:R-:W3:Y:S01]  /*47e50*/  LDL.LU R31, [R1+0x828] ;  /* 0x00082800011f7983 */ /* 0x008ee20000300800 */
[----:B-1----:R-:W-:-:S03]  /*47e60*/  IMAD.MOV.U32 R2, RZ, RZ, R28 ;  /* 0x000000ffff027224 */ /* 0x002fc600078e001c */
[----:B------:R-:W3:Y:S01]  /*47e70*/  LDL.LU R30, [R1+0x82c] ;  /* 0x00082c00011e7983 */ /* 0x000ee20000300800 */
[----:B------:R-:W-:-:S03]  /*47e80*/  IMAD.MOV.U32 R3, RZ, RZ, R29 ;  /* 0x000000ffff037224 */ /* 0x000fc600078e001d */
[----:B------:R-:W3:Y:S04]  /*47e90*/  LDL.LU R29, [R1+0x868] ;  /* 0x00086800011d7983 */ /* 0x000ee80000300800 */
[----:B------:R-:W3:Y:S04]  /*47ea0*/  LDL.LU R28, [R1+0x86c] ;  /* 0x00086c00011c7983 */ /* 0x000ee80000300800 */
[----:B------:R1:W-:Y:S02]  /*47eb0*/  LDGSTS.E [R0+0x14e00], [R2.64], P0 ;  /* 0x14e0000002007fae */ /* 0x0003e4000812184c */
[----:B-1----:R-:W-:-:S02]  /*47ec0*/  IMAD.MOV.U32 R2, RZ, RZ, R8 ;  /* 0x000000ffff027224 */ /* 0x002fc400078e0008 */
[----:B------:R-:W-:Y:S02]  /*47ed0*/  IMAD.MOV.U32 R3, RZ, RZ, R10 ;  /* 0x000000ffff037224 */ /* 0x000fe400078e000a */
[----:B------:R-:W3:Y:S04]  /*47ee0*/  LDL.LU R10, [R1+0x8ac] ;  /* 0x0008ac00010a7983 */ /* 0x000ee80000300800 */
[----:B------:R-:W3:Y:S04]  /*47ef0*/  LDL.LU R8, [R1+0x8ec] ;  /* 0x0008ec0001087983 */ /* 0x000ee80000300800 */
[----:B------:R1:W-:Y:S01]  /*47f00*/  LDGSTS.E [R0+0x15e00], [R2.64], P0 ;  /* 0x15e0000002007fae */ /* 0x0003e2000812184c */
[----:B--2---:R-:W-:-:S04]  /*47f10*/  IADD3 R9, P1, R9, UR11, RZ ;  /* 0x0000000b09097c10 */ /* 0x004fc8000ff3e0ff */
[----:B------:R-:W-:Y:S01]  /*47f20*/  IADD3.X R11, R11, UR10, RZ, P1, !PT ;  /* 0x0000000a0b0b7c10 */ /* 0x000fe20008ffe4ff */
[----:B------:R-:W-:Y:S01]  /*47f30*/  STL [R1+0x6ac], R9 ;  /* 0x0006ac0901007387 */ /* 0x000fe20000100800 */
[----:B------:R-:W-:-:S03]  /*47f40*/  IADD3 R96, P2, R96, UR11, RZ ;  /* 0x0000000b60607c10 */ /* 0x000fc6000ff5e0ff */
[----:B------:R2:W-:Y:S01]  /*47f50*/  STL [R1+0x6a8], R11 ;  /* 0x0006a80b01007387 */ /* 0x0005e20000100800 */
[----:B-1----:R-:W-:-:S03]  /*47f60*/  IMAD.MOV.U32 R3, RZ, RZ, R11 ;  /* 0x000000ffff037224 */ /* 0x002fc600078e000b */
[----:B------:R-:W-:Y:S04]  /*47f70*/  STL [R1+0x6ec], R96 ;  /* 0x0006ec6001007387 */ /* 0x000fe80000100800 */
[----:B--2---:R-:W2:Y:S01]  /*47f80*/  LDL.LU R11, [R1+0x8a8] ;  /* 0x0008a800010b7983 */ /* 0x004ea20000300800 */
[----:B------:R-:W-:Y:S01]  /*47f90*/  IADD3.X R97, R97, UR10, RZ, P2, !PT ;  /* 0x0000000a61617c10 */ /* 0x000fe200097fe4ff */
[----:B------:R-:W-:-:S04]  /*47fa0*/  IMAD.MOV.U32 R2, RZ, RZ, R9 ;  /* 0x000000ffff027224 */ /* 0x000fc800078e0009 */
[----:B------:R-:W-:Y:S04]  /*47fb0*/  STL [R1+0x6e8], R97 ;  /* 0x0006e86101007387 */ /* 0x000fe80000100800 */
[----:B------:R-:W2:Y:S04]  /*47fc0*/  LDL.LU R9, [R1+0x8e8] ;  /* 0x0008e80001097983 */ /* 0x000ea80000300800 */
[----:B------:R1:W-:Y:S02]  /*47fd0*/  LDGSTS.E [R0+0x16e00], [R2.64], P0 ;  /* 0x16e0000002007fae */ /* 0x0003e4000812184c */
[----:B-1----:R-:W-:-:S02]  /*47fe0*/  IMAD.MOV.U32 R2, RZ, RZ, R96 ;  /* 0x000000ffff027224 */ /* 0x002fc400078e0060 */
[----:B------:R-:W-:-:S05]  /*47ff0*/  IMAD.MOV.U32 R3, RZ, RZ, R97 ;  /* 0x000000ffff037224 */ /* 0x000fca00078e0061 */
[----:B------:R1:W-:Y:S01]  /*48000*/  LDGSTS.E [R0+0x17e00], [R2.64], P0 ;  /* 0x17e0000002007fae */ /* 0x0003e2000812184c */
[----:B----4-:R-:W-:-:S04]  /*48010*/  IADD3 R74, P1, R74, UR11, RZ ;  /* 0x0000000b4a4a7c10 */ /* 0x010fc8000ff3e0ff */
[----:B------:R-:W-:Y:S01]  /*48020*/  IADD3.X R75, R75, UR10, RZ, P1, !PT ;  /* 0x0000000a4b4b7c10 */ /* 0x000fe20008ffe4ff */
[----:B-1----:R-:W-:Y:S01]  /*48030*/  IMAD.MOV.U32 R2, RZ, RZ, R74 ;  /* 0x000000ffff027224 */ /* 0x002fe200078e004a */
[----:B------:R-:W-:-:S03]  /*48040*/  IADD3 R72, P2, R72, UR11, RZ ;  /* 0x0000000b48487c10 */ /* 0x000fc6000ff5e0ff */
[----:B------:R-:W-:Y:S01]  /*48050*/  IMAD.MOV.U32 R3, RZ, RZ, R75 ;  /* 0x000000ffff037224 */ /* 0x000fe200078e004b */
[----:B------:R-:W-:Y:S02]  /*48060*/  IADD3.X R73, R73, UR10, RZ, P2, !PT ;  /* 0x0000000a49497c10 */ /* 0x000fe400097fe4ff */
[----:B------:R-:W-:Y:S02]  /*48070*/  IADD3 R58, P1, R58, UR11, RZ ;  /* 0x0000000b3a3a7c10 */ /* 0x000fe4000ff3e0ff */
[----:B------:R1:W-:Y:S01]  /*48080*/  LDGSTS.E [R0+0x18e00], [R2.64], P0 ;  /* 0x18e0000002007fae */ /* 0x0003e2000812184c */
[----:B------:R-:W-:Y:S01]  /*48090*/  IADD3 R56, P2, R56, UR11, RZ ;  /* 0x0000000b38387c10 */ /* 0x000fe2000ff5e0ff */
[----:B-1----:R-:W-:Y:S02]  /*480a0*/  IMAD.MOV.U32 R2, RZ, RZ, R72 ;  /* 0x000000ffff027224 */ /* 0x002fe400078e0048 */
[----:B------:R-:W-:-:S05]  /*480b0*/  IMAD.MOV.U32 R3, RZ, RZ, R73 ;  /* 0x000000ffff037224 */ /* 0x000fca00078e0049 */
[----:B------:R1:W-:Y:S02]  /*480c0*/  LDGSTS.E [R0+0x19e00], [R2.64], P0 ;  /* 0x19e0000002007fae */ /* 0x0003e4000812184c */
[----:B-1----:R-:W-:Y:S02]  /*480d0*/  IMAD.MOV.U32 R2, RZ, RZ, R58 ;  /* 0x000000ffff027224 */ /* 0x002fe400078e003a */
[----:B------:R-:W-:Y:S04]  /*480e0*/  STL [R1+0x72c], R74 ;  /* 0x00072c4a01007387 */ /* 0x000fe80000100800 */
[----:B------:R-:W-:Y:S04]  /*480f0*/  STL [R1+0x728], R75 ;  /* 0x0007284b01007387 */ /* 0x000fe80000100800 */
[----:B------:R-:W-:Y:S01]  /*48100*/  STL [R1+0x76c], R72 ;  /* 0x00076c4801007387 */ /* 0x000fe20000100800 */
[----:B------:R-:W-:-:S03]  /*48110*/  IMAD.MOV.U32 R193, RZ, RZ, 0x7f ;  /* 0x0000007fffc17424 */ /* 0x000fc600078e00ff */
[----:B------:R-:W-:Y:S01]  /*48120*/  STL [R1+0x768], R73 ;  /* 0x0007684901007387 */ /* 0x000fe20000100800 */
[----:B------:R-:W-:-:S05]  /*48130*/  IADD3.X R59, R59, UR10, RZ, P1, !PT ;  /* 0x0000000a3b3b7c10 */ /* 0x000fca0008ffe4ff */
[----:B------:R-:W-:Y:S01]  /*48140*/  IMAD.MOV.U32 R3, RZ, RZ, R59 ;  /* 0x000000ffff037224 */ /* 0x000fe200078e003b */
[----:B------:R-:W-:-:S04]  /*48150*/  IADD3.X R57, R57, UR10, RZ, P2, !PT ;  /* 0x0000000a39397c10 */ /* 0x000fc800097fe4ff */
[----:B------:R1:W-:Y:S01]  /*48160*/  LDGSTS.E [R0+0x1ae00], [R2.64], P0 ;  /* 0x1ae0000002007fae */ /* 0x0003e2000812184c */
[----:B---3--:R-:W-:-:S04]  /*48170*/  IADD3 R30, P1, R30, UR11, RZ ;  /* 0x0000000b1e1e7c10 */ /* 0x008fc8000ff3e0ff */
[----:B------:R-:W-:Y:S01]  /*48180*/  IADD3.X R31, R31, UR10, RZ, P1, !PT ;  /* 0x0000000a1f1f7c10 */ /* 0x000fe20008ffe4ff */
[----:B-1----:R-:W-:Y:S02]  /*48190*/  IMAD.MOV.U32 R2, RZ, RZ, R56 ;  /* 0x000000ffff027224 */ /* 0x002fe400078e0038 */
[----:B------:R-:W-:Y:S01]  /*481a0*/  IMAD.MOV.U32 R3, RZ, RZ, R57 ;  /* 0x000000ffff037224 */ /* 0x000fe200078e0039 */
[----:B------:R-:W-:-:S04]  /*481b0*/  IADD3 R28, P2, R28, UR11, RZ ;  /* 0x0000000b1c1c7c10 */ /* 0x000fc8000ff5e0ff */
[----:B------:R1:W-:Y:S01]  /*481c0*/  LDGSTS.E [R0+0x1be00], [R2.64], P0 ;  /* 0x1be0000002007fae */ /* 0x0003e2000812184c */
[----:B------:R-:W-:-:S03]  /*481d0*/  IADD3.X R29, R29, UR10, RZ, P2, !PT ;  /* 0x0000000a1d1d7c10 */ /* 0x000fc600097fe4ff */
[----:B------:R-:W-:Y:S01]  /*481e0*/  STL [R1+0x7ac], R58 ;  /* 0x0007ac3a01007387 */ /* 0x000fe20000100800 */
[----:B-1----:R-:W-:Y:S02]  /*481f0*/  IMAD.MOV.U32 R2, RZ, RZ, R30 ;  /* 0x000000ffff027224 */ /* 0x002fe400078e001e */
[----:B------:R-:W-:Y:S01]  /*48200*/  IMAD.MOV.U32 R3, RZ, RZ, R31 ;  /* 0x000000ffff037224 */ /* 0x000fe200078e001f */
[----:B------:R-:W-:-:S04]  /*48210*/  IADD3 R10, P1, R10, UR11, RZ ;  /* 0x0000000b0a0a7c10 */ /* 0x000fc8000ff3e0ff */
[----:B------:R1:W-:Y:S04]  /*48220*/  LDGSTS.E [R0+0x1ce00], [R2.64], P0 ;  /* 0x1ce0000002007fae */ /* 0x0003e8000812184c */
[----:B------:R-:W-:Y:S01]  /*48230*/  STL [R1+0x7a8], R59 ;  /* 0x0007a83b01007387 */ /* 0x000fe20000100800 */
[----:B------:R-:W-:-:S03]  /*48240*/  IADD3 R8, P2, R8, UR11, RZ ;  /* 0x0000000b08087c10 */ /* 0x000fc6000ff5e0ff */
[----:B------:R-:W-:Y:S01]  /*48250*/  STL [R1+0x7ec], R56 ;  /* 0x0007ec3801007387 */ /* 0x000fe20000100800 */
[----:B-1----:R-:W-:Y:S02]  /*48260*/  IMAD.MOV.U32 R2, RZ, RZ, R28 ;  /* 0x000000ffff027224 */ /* 0x002fe400078e001c */
[----:B------:R-:W-:Y:S01]  /*48270*/  IMAD.MOV.U32 R3, RZ, RZ, R29 ;  /* 0x000000ffff037224 */ /* 0x000fe200078e001d */
[----:B------:R-:W-:Y:S04]  /*48280*/  STL [R1+0x7e8], R57 ;  /* 0x0007e83901007387 */ /* 0x000fe80000100800 */
[----:B------:R1:W-:Y:S01]  /*48290*/  LDGSTS.E [R0+0x1de00], [R2.64], P0 ;  /* 0x1de0000002007fae */ /* 0x0003e2000812184c */
[----:B------:R-:W-:-:S03]  /*482a0*/  IADD3 R193, R193, c[0x0][0x180], RZ ;  /* 0x00006000c1c17a10 */ /* 0x000fc60007ffe0ff */
[----:B------:R-:W-:Y:S04]  /*482b0*/  STL [R1+0x82c], R30 ;  /* 0x00082c1e01007387 */ /* 0x000fe80000100800 */
[----:B------:R-:W-:Y:S01]  /*482c0*/  STL [R1+0x828], R31 ;  /* 0x0008281f01007387 */ /* 0x000fe20000100800 */
[----:B-1----:R-:W-:-:S03]  /*482d0*/  IMAD.MOV.U32 R2, RZ, RZ, R10 ;  /* 0x000000ffff027224 */ /* 0x002fc600078e000a */
[----:B------:R-:W-:Y:S04]  /*482e0*/  STL [R1+0x86c], R28 ;  /* 0x00086c1c01007387 */ /* 0x000fe80000100800 */
[----:B------:R-:W-:Y:S04]  /*482f0*/  STL [R1+0x868], R29 ;  /* 0x0008681d01007387 */ /* 0x000fe80000100800 */
[----:B------:R-:W-:Y:S01]  /*48300*/  STL [R1+0x8ac], R10 ;  /* 0x0008ac0a01007387 */ /* 0x000fe20000100800 */
[----:B------:R-:W-:Y:S01]  /*48310*/  UIADD3 UR4, UR4, 0x1, URZ ;  /* 0x0000000104047890 */ /* 0x000fe2000fffe03f */
[-C--:B------:R-:W-:Y:S08]  /*48320*/  HMMA.1688.F32.TF32 R68, R160, R78.reuse, R68 ;  /* 0x0000004ea044723c */ /* 0x080ff00000081044 */
[----:B------:R-:W-:Y:S08]  /*48330*/  HMMA.1688.F32.TF32 R172, R148, R78, R172 ;  /* 0x0000004e94ac723c */ /* 0x000ff000000810ac */
[C---:B------:R-:W-:Y:S08]  /*48340*/  HMMA.1688.F32.TF32 R12, R160.reuse, R98, R12 ;  /* 0x00000062a00c723c */ /* 0x040ff0000008100c */
[C---:B------:R-:W-:Y:S08]  /*48350*/  HMMA.1688.F32.TF32 R20, R160.reuse, R118, R20 ;  /* 0x00000076a014723c */ /* 0x040ff00000081014 */
[----:B------:R-:W-:Y:S01]  /*48360*/  HMMA.1688.F32.TF32 R4, R160, R110, R4 ;  /* 0x0000006ea004723c */ /* 0x000fe20000081004 */
[----:B--2---:R-:W-:-:S05]  /*48370*/  IADD3.X R11, R11, UR10, RZ, P1, !PT ;  /* 0x0000000a0b0b7c10 */ /* 0x004fca0008ffe4ff */
[----:B------:R-:W-:Y:S01]  /*48380*/  IMAD.MOV.U32 R3, RZ, RZ, R11 ;  /* 0x000000ffff037224 */ /* 0x000fe200078e000b */
[----:B------:R-:W-:Y:S04]  /*48390*/  STL [R1+0x8a8], R11 ;  /* 0x0008a80b01007387 */ /* 0x000fe80000100800 */
[----:B------:R1:W-:Y:S01]  /*483a0*/  LDGSTS.E [R0+0x1ee00], [R2.64], P0 ;  /* 0x1ee0000002007fae */ /* 0x0003e2000812184c */
[----:B------:R-:W-:-:S03]  /*483b0*/  IADD3.X R9, R9, UR10, RZ, P2, !PT ;  /* 0x0000000a09097c10 */ /* 0x000fc600097fe4ff */
[----:B------:R2:W-:Y:S01]  /*483c0*/  STL [R1+0x8ec], R8 ;  /* 0x0008ec0801007387 */ /* 0x0005e20000100800 */
[----:B-1----:R-:W-:Y:S01]  /*483d0*/  IMAD.MOV.U32 R2, RZ, RZ, R8 ;  /* 0x000000ffff027224 */ /* 0x002fe200078e0008 */
[----:B--2---:R-:W-:Y:S01]  /*483e0*/  SHF.R.S32.HI R8, RZ, 0x1f, R193 ;  /* 0x0000001fff087819 */ /* 0x004fe200000114c1 */
[----:B------:R-:W-:-:S03]  /*483f0*/  IMAD.MOV.U32 R3, RZ, RZ, R9 ;  /* 0x000000ffff037224 */ /* 0x000fc600078e0009 */
[----:B------:R-:W-:Y:S01]  /*48400*/  LEA.HI R8, R8, R193, RZ, 0x7 ;  /* 0x000000c108087211 */ /* 0x000fe200078f38ff */
[----:B------:R1:W-:Y:S03]  /*48410*/  STL [R1+0x8e8], R9 ;  /* 0x0008e80901007387 */ /* 0x0003e60000100800 */
[----:B------:R-:W-:Y:S01]  /*48420*/  SHF.R.S32.HI R8, RZ, 0x7, R8 ;  /* 0x00000007ff087819 */ /* 0x000fe20000011408 */
[----:B------:R1:W-:Y:S03]  /*48430*/  LDGSTS.E [R0+0x1fe00], [R2.64], P0 ;  /* 0x1fe0000002007fae */ /* 0x0003e6000812184c */
[----:B------:R-:W-:Y:S01]  /*48440*/  ISETP.NE.U32.AND P0, PT, R8, UR4, PT ;  /* 0x0000000408007c0c */ /* 0x000fe2000bf05070 */
[C---:B------:R-:W-:Y:S01]  /*48450*/  HMMA.1688.F32.TF32 R36, R148.reuse, R98, R36 ;  /* 0x000000629424723c */ /* 0x040fe20000081024 */
[----:B------:R-:W0:Y:S07]  /*48460*/  LDGDEPBAR ;  /* 0x00000000000079af */ /* 0x000e2e0000000000 */
[C---:B------:R-:W-:Y:S08]  /*48470*/  HMMA.1688.F32.TF32 R84, R148.reuse, R118, R84 ;  /* 0x000000769454723c */ /* 0x040ff00000081054 */
[----:B------:R-:W-:Y:S08]  /*48480*/  HMMA.1688.F32.TF32 R164, R148, R110, R164 ;  /* 0x0000006e94a4723c */ /* 0x000ff000000810a4 */
[C---:B------:R-:W-:Y:S08]  /*48490*/  HMMA.1688.F32.TF32 R76, R124.reuse, R78, R180 ;  /* 0x0000004e7c4c723c */ /* 0x040ff000000810b4 */
[C---:B------:R-:W-:Y:S08]  /*484a0*/  HMMA.1688.F32.TF32 R144, R124.reuse, R98, R144 ;  /* 0x000000627c90723c */ /* 0x040ff00000081090 */
[C---:B------:R-:W-:Y:S08]  /*484b0*/  HMMA.1688.F32.TF32 R112, R124.reuse, R118, R112 ;  /* 0x000000767c70723c */ /* 0x040ff00000081070 */
[----:B------:R-:W-:Y:S01]  /*484c0*/  HMMA.1688.F32.TF32 R100, R124, R110, R100 ;  /* 0x0000006e7c64723c */ /* 0x000fe20000081064 */
[----:B-1----:R-:W-:Y:S01]  /*484d0*/  @!P0 CALL.REL.NOINC `(.L_x_0) ;  /* 0x0000001000008944 */ /* 0x002fe20003c00000 */
[----:B------:R-:W-:Y:S06]  /*484e0*/  BRA `(.L_x_1) ;  /* 0xffff048000007947 */ /* 0x000fec000383ffff */
.L_x_0:
[----:B------:R-:W-:-:S05]  /*484f0*/  NOP ;  /* 0x0000000000007918 */ /* 0x000fca0000000000 */
[C-C-:B-----5:R-:W-:Y:S01]  /*48500*/  LOP3.LUT R125, R195.reuse, 0xd0, R198.reuse, 0xfe, !PT ;  /* 0x000000d0c37d7812 */ /* 0x160fe200078efec6 */
[----:B------:R-:W1:Y:S01]  /*48510*/  S2R R10, SR_TID.X ;  /* 0x00000000000a7919 */ /* 0x000e620000002100 */
[----:B------:R-:W-:Y:S01]  /*48520*/  LOP3.LUT R124, R195, 0xd2, R198, 0xfe, !PT ;  /* 0x000000d2c37c7812 */ /* 0x000fe200078efec6 */
[----:B------:R-:W-:-:S04]  /*48530*/  DEPBAR.LE SB0, 0x0 ;  /* 0x000080000000791a */ /* 0x000fc80000000000 */
[C-C-:B------:R-:W-:Y:S01]  /*48540*/  LOP3.LUT R126, R195.reuse, 0xd4, R198.reuse, 0xfe, !PT ;  /* 0x000000d4c37e7812 */ /* 0x140fe200078efec6 */
[----:B------:R2:W-:Y:S01]  /*48550*/  STL [R1], R125 ;  /* 0x0000007d01007387 */ /* 0x0005e20000100800 */
[C---:B------:R-:W-:Y:S02]  /*48560*/  LOP3.LUT R185, R195.reuse, R198, RZ, 0xfc, !PT ;  /* 0x000000c6c3b97212 */ /* 0x040fe400078efcff */
[C-C-:B------:R-:W-:Y:S01]  /*48570*/  LOP3.LUT R72, R195.reuse, 0x2, R198.reuse, 0xfe, !PT ;  /* 0x00000002c3487812 */ /* 0x140fe200078efec6 */
[----:B------:R3:W-:Y:S01]  /*48580*/  STL [R1+0x4], R124 ;  /* 0x0000047c01007387 */ /* 0x0007e20000100800 */
[C-C-:B------:R-:W-:Y:S02]  /*48590*/  LOP3.LUT R117, R195.reuse, 0x6, R198.reuse, 0xfe, !PT ;  /* 0x00000006c3757812 */ /* 0x140fe400078efec6 */
[C-C-:B------:R-:W-:Y:S01]  /*485a0*/  LOP3.LUT R116, R195.reuse, 0x8, R198.reuse, 0xfe, !PT ;  /* 0x00000008c3747812 */ /* 0x140fe200078efec6 */
[----:B------:R4:W-:Y:S01]  /*485b0*/  STL [R1+0x8], R126 ;  /* 0x0000087e01007387 */ /* 0x0009e20000100800 */
[----:B------:R-:W-:-:S02]  /*485c0*/  LOP3.LUT R110, R195, 0xa, R198, 0xfe, !PT ;  /* 0x0000000ac36e7812 */ /* 0x000fc400078efec6 */
[C-C-:B--2---:R-:W-:Y:S02]  /*485d0*/  LOP3.LUT R125, R195.reuse, 0xd6, R198.reuse, 0xfe, !PT ;  /* 0x000000d6c37d7812 */ /* 0x144fe400078efec6 */
[C-C-:B------:R-:W-:Y:S02]  /*485e0*/  LOP3.LUT R111, R195.reuse, 0xc, R198.reuse, 0xfe, !PT ;  /* 0x0000000cc36f7812 */ /* 0x140fe400078efec6 */
[C-C-:B---3--:R-:W-:Y:S01]  /*485f0*/  LOP3.LUT R124, R195.reuse, 0xd8, R198.reuse, 0xfe, !PT ;  /* 0x000000d8c37c7812 */ /* 0x148fe200078efec6 */
[----:B------:R2:W-:Y:S01]  /*48600*/  STL [R1+0xc], R125 ;  /* 0x00000c7d01007387 */ /* 0x0005e20000100800 */
[C---:B-1----:R-:W-:Y:S01]  /*48610*/  IMAD.SHL.U32 R0, R10.reuse, 0x20, RZ ;  /* 0x000000200a007824 */ /* 0x042fe200078e00ff */
[C-C-:B----4-:R-:W-:Y:S01]  /*48620*/  LOP3.LUT R126, R195.reuse, 0xda, R198.reuse, 0xfe, !PT ;  /* 0x000000dac37e7812 */ /* 0x150fe200078efec6 */
[C---:B------:R-:W-:Y:S01]  /*48630*/  IMAD.SHL.U32 R8, R10.reuse, 0x4, RZ ;  /* 0x000000040a087824 */ /* 0x040fe200078e00ff */
[----:B------:R1:W-:Y:S01]  /*48640*/  STL [R1+0x10], R124 ;  /* 0x0000107c01007387 */ /* 0x0003e20000100800 */
[----:B------:R-:W-:Y:S01]  /*48650*/  IMAD.SHL.U32 R9, R10, 0x1000, RZ ;  /* 0x000010000a097824 */ /* 0x000fe200078e00ff */
[----:B------:R-:W-:Y:S01]  /*48660*/  LOP3.LUT R3, R0, 0x60, RZ, 0xc0, !PT ;  /* 0x0000006000037812 */ /* 0x000fe200078ec0ff */
[C---:B------:R-:W-:Y:S01]  /*48670*/  IMAD.SHL.U32 R0, R10.reuse, 0x400, RZ ;  /* 0x000004000a007824 */ /* 0x040fe200078e00ff */
[----:B------:R3:W-:Y:S01]  /*48680*/  STL [R1+0x14], R126 ;  /* 0x0000147e01007387 */ /* 0x0007e20000100800 */
[----:B------:R-:W-:Y:S01]  /*48690*/  IMAD.SHL.U32 R2, R10, 0x40, RZ ;  /* 0x000000400a027824 */ /* 0x000fe200078e00ff */
[----:B--2---:R-:W-:-:S02]  /*486a0*/  LOP3.LUT R125, R195, 0xdc, R198, 0xfe, !PT ;  /* 0x000000dcc37d7812 */ /* 0x004fc400078efec6 */
[----:B------:R-:W-:Y:S02]  /*486b0*/  LOP3.LUT R8, R3, 0x70, R8, 0x78, !PT ;  /* 0x0000007003087812 */ /* 0x000fe400078e7808 */
[C-C-:B-1----:R-:W-:Y:S01]  /*486c0*/  LOP3.LUT R124, R195.reuse, 0xde, R198.reuse, 0xfe, !PT ;  /* 0x000000dec37c7812 */ /* 0x142fe200078efec6 */
[----:B------:R1:W-:Y:S01]  /*486d0*/  STL [R1+0x18], R125 ;  /* 0x0000187d01007387 */ /* 0x0003e20000100800 */
[----:B------:R-:W-:Y:S02]  /*486e0*/  LOP3.LUT R10, R10, 0x7f, RZ, 0xc0, !PT ;  /* 0x0000007f0a0a7812 */ /* 0x000fe400078ec0ff */
[--C-:B---3--:R-:W-:Y:S01]  /*486f0*/  LOP3.LUT R126, R195, 0xe0, R198.reuse, 0xfe, !PT ;  /* 0x000000e0c37e7812 */ /* 0x108fe200078efec6 */
[----:B------:R2:W-:Y:S01]  /*48700*/  STL [R1+0x1c], R124 ;  /* 0x00001c7c01007387 */ /* 0x0005e20000100800 */
[----:B------:R-:W-:Y:S02]  /*48710*/  LOP3.LUT R9, R9, 0x6000, RZ, 0xc0, !PT ;  /* 0x0000600009097812 */ /* 0x000fe400078ec0ff */
[----:B------:R-:W-:Y:S01]  /*48720*/  LOP3.LUT R0, R0, 0x6000, RZ, 0xc0, !PT ;  /* 0x0000600000007812 */ /* 0x000fe200078ec0ff */
[----:B------:R3:W-:Y:S01]  /*48730*/  STL [R1+0x20], R126 ;  /* 0x0000207e01007387 */ /* 0x0007e20000100800 */
[----:B------:R-:W-:Y:S01]  /*48740*/  LOP3.LUT R3, R2, 0x1800, RZ, 0xc0, !PT ;  /* 0x0000180002037812 */ /* 0x000fe200078ec0ff */
[----:B------:R-:W-:Y:S01]  /*48750*/  IMAD R2, R10, 0x10, R9 ;  /* 0x000000100a027824 */ /* 0x000fe200078e0209 */
[----:B-1----:R-:W-:-:S02]  /*48760*/  LOP3.LUT R125, R195, 0xe2, R198, 0xfe, !PT ;  /* 0x000000e2c37d7812 */ /* 0x002fc400078efec6 */
[----:B------:R-:W-:Y:S02]  /*48770*/  IADD3 R3, R8, R0, R3 ;  /* 0x0000000008037210 */ /* 0x000fe40007ffe003 */
[C-C-:B--2---:R-:W-:Y:S01]  /*48780*/  LOP3.LUT R124, R195.reuse, 0xe4, R198.reuse, 0xfe, !PT ;  /* 0x000000e4c37c7812 */ /* 0x144fe200078efec6 */
[----:B------:R1:W-:Y:S01]  /*48790*/  STL [R1+0x24], R125 ;  /* 0x0000247d01007387 */ /* 0x0003e20000100800 */
[C-C-:B------:R-:W-:Y:S02]  /*487a0*/  LOP3.LUT R0, R195.reuse, 0x4, R198.reuse, 0xfe, !PT ;  /* 0x00000004c3007812 */ /* 0x140fe400078efec6 */
[C-C-:B---3--:R-:W-:Y:S01]  /*487b0*/  LOP3.LUT R126, R195.reuse, 0xe6, R198.reuse, 0xfe, !PT ;  /* 0x000000e6c37e7812 */ /* 0x148fe200078efec6 */
[----:B------:R2:W-:Y:S01]  /*487c0*/  STL [R1+0x28], R124 ;  /* 0x0000287c01007387 */ /* 0x0005e20000100800 */
[C-C-:B------:R-:W-:Y:S02]  /*487d0*/  LOP3.LUT R108, R195.reuse, 0xe, R198.reuse, 0xfe, !PT ;  /* 0x0000000ec36c7812 */ /* 0x140fe400078efec6 */
[C-C-:B------:R-:W-:Y:S01]  /*487e0*/  LOP3.LUT R109, R195.reuse, 0x10, R198.reuse, 0xfe, !PT ;  /* 0x00000010c36d7812 */ /* 0x140fe200078efec6 */
[----:B------:R3:W-:Y:S01]  /*487f0*/  STL [R1+0x2c], R126 ;  /* 0x00002c7e01007387 */ /* 0x0007e20000100800 */
[----:B------:R-:W-:-:S02]  /*48800*/  LOP3.LUT R99, R195, 0x12, R198, 0xfe, !PT ;  /* 0x00000012c3637812 */ /* 0x000fc400078efec6 */
[C-C-:B-1----:R-:W-:Y:S02]  /*48810*/  LOP3.LUT R125, R195.reuse, 0xe8, R198.reuse, 0xfe, !PT ;  /* 0x000000e8c37d7812 */ /* 0x142fe400078efec6 */
[C-C-:B------:R-:W-:Y:S02]  /*48820*/  LOP3.LUT R58, R195.reuse, 0x14, R198.reuse, 0xfe, !PT ;  /* 0x00000014c33a7812 */ /* 0x140fe400078efec6 */
[C-C-:B--2---:R-:W-:Y:S01]  /*48830*/  LOP3.LUT R124, R195.reuse, 0xea, R198.reuse, 0xfe, !PT ;  /* 0x000000eac37c7812 */ /* 0x144fe200078efec6 */
[----:B------:R1:W-:Y:S01]  /*48840*/  STL [R1+0x30], R125 ;  /* 0x0000307d01007387 */ /* 0x0003e20000100800 */
[C-C-:B------:R-:W-:Y:S02]  /*48850*/  LOP3.LUT R98, R195.reuse, 0x16, R198.reuse, 0xfe, !PT ;  /* 0x00000016c3627812 */ /* 0x140fe400078efec6 */
[C-C-:B---3--:R-:W-:Y:S01]  /*48860*/  LOP3.LUT R126, R195.reuse, 0xec, R198.reuse, 0xfe, !PT ;  /* 0x000000ecc37e7812 */ /* 0x148fe200078efec6 */
[----:B------:R2:W-:Y:S01]  /*48870*/  STL [R1+0x34], R124 ;  /* 0x0000347c01007387 */ /* 0x0005e20000100800 */
[----:B------:R-:W-:-:S02]  /*48880*/  LOP3.LUT R97, R195, 0x18, R198, 0xfe, !PT ;  /* 0x00000018c3617812 */ /* 0x000fc400078efec6 */
[C-C-:B------:R-:W-:Y:S01]  /*48890*/  LOP3.LUT R96, R195.reuse, 0x1a, R198.reuse, 0xfe, !PT ;  /* 0x0000001ac3607812 */ /* 0x140fe200078efec6 */
[----:B------:R3:W-:Y:S01]  /*488a0*/  STL [R1+0x38], R126 ;  /* 0x0000387e01007387 */ /* 0x0007e20000100800 */
[C-C-:B------:R-:W-:Y:S02]  /*488b0*/  LOP3.LUT R74, R195.reuse, 0x1c, R198.reuse, 0xfe, !PT ;  /* 0x0000001cc34a7812 */ /* 0x140fe400078efec6 */
[C-C-:B-1----:R-:W-:Y:S02]  /*488c0*/  LOP3.LUT R125, R195.reuse, 0xee, R198.reuse, 0xfe, !PT ;  /* 0x000000eec37d7812 */ /* 0x142fe400078efec6 */
[C-C-:B------:R-:W-:Y:S02]  /*488d0*/  LOP3.LUT R75, R195.reuse, 0x1e, R198.reuse, 0xfe, !PT ;  /* 0x0000001ec34b7812 */ /* 0x140fe400078efec6 */
[C-C-:B--2---:R-:W-:Y:S01]  /*488e0*/  LOP3.LUT R124, R195.reuse, 0xf0, R198.reuse, 0xfe, !PT ;  /* 0x000000f0c37c7812 */ /* 0x144fe200078efec6 */
[----:B------:R1:W-:Y:S01]  /*488f0*/  STL [R1+0x3c], R125 ;  /* 0x00003c7d01007387 */ /* 0x0003e20000100800 */
[----:B------:R-:W-:-:S02]  /*48900*/  LOP3.LUT R59, R195, 0x20, R198, 0xfe, !PT ;  /* 0x00000020c33b7812 */ /* 0x000fc400078efec6 */
[C-C-:B---3--:R-:W-:Y:S01]  /*48910*/  LOP3.LUT R126, R195.reuse, 0xf2, R198.reuse, 0xfe, !PT ;  /* 0x000000f2c37e7812 */ /* 0x148fe200078efec6 */
[----:B------:R2:W-:Y:S01]  /*48920*/  STL [R1+0x40], R124 ;  /* 0x0000407c01007387 */ /* 0x0005e20000100800 */
[C-C-:B------:R-:W-:Y:S02]  /*48930*/  LOP3.LUT R73, R195.reuse, 0x22, R198.reuse, 0xfe, !PT ;  /* 0x00000022c3497812 */ /* 0x140fe400078efec6 */
[C-C-:B------:R-:W-:Y:S01]  /*48940*/  LOP3.LUT R57, R195.reuse, 0x24, R198.reuse, 0xfe, !PT ;  /* 0x00000024c3397812 */ /* 0x140fe200078efec6 */
[----:B------:R3:W-:Y:S01]  /*48950*/  STL [R1+0x44], R126 ;  /* 0x0000447e01007387 */ /* 0x0007e20000100800 */
[C-C-:B------:R-:W-:Y:S02]  /*48960*/  LOP3.LUT R9, R195.reuse, 0x26, R198.reuse, 0xfe, !PT ;  /* 0x00000026c3097812 */ /* 0x140fe400078efec6 */
[C-C-:B-1----:R-:W-:Y:S02]  /*48970*/  LOP3.LUT R125, R195.reuse, 0xf4, R198.reuse, 0xfe, !PT ;  /* 0x000000f4c37d7812 */ /* 0x142fe400078efec6 */
[----:B------:R-:W-:-:S02]  /*48980*/  LOP3.LUT R56, R195, 0x28, R198, 0xfe, !PT ;  /* 0x00000028c3387812 */ /* 0x000fc400078efec6 */
[C-C-:B--2---:R-:W-:Y:S01]  /*48990*/  LOP3.LUT R124, R195.reuse, 0xf6, R198.reuse, 0xfe, !PT ;  /* 0x000000f6c37c7812 */ /* 0x144fe200078efec6 */
[----:B------:R1:W-:Y:S01]  /*489a0*/  STL [R1+0x48], R125 ;  /* 0x0000487d01007387 */ /* 0x0003e20000100800 */
[C-C-:B------:R-:W-:Y:S02]  /*489b0*/  LOP3.LUT R31, R195.reuse, 0x2a, R198.reuse, 0xfe, !PT ;  /* 0x0000002ac31f7812 */ /* 0x140fe400078efec6 */
[C-C-:B---3--:R-:W-:Y:S01]  /*489c0*/  LOP3.LUT R126, R195.reuse, 0xf8, R198.reuse, 0xfe, !PT ;  /* 0x000000f8c37e7812 */ /* 0x148fe200078efec6 */
[----:B------:R2:W-:Y:S01]  /*489d0*/  STL [R1+0x4c], R124 ;  /* 0x00004c7c01007387 */ /* 0x0005e20000100800 */
[C-C-:B------:R-:W-:Y:S02]  /*489e0*/  LOP3.LUT R30, R195.reuse, 0x2c, R198.reuse, 0xfe, !PT ;  /* 0x0000002cc31e7812 */ /* 0x140fe400078efec6 */
[C-C-:B------:R-:W-:Y:S01]  /*489f0*/  LOP3.LUT R28, R195.reuse, 0x2e, R198.reuse, 0xfe, !PT ;  /* 0x0000002ec31c7812 */ /* 0x140fe200078efec6 */
[----:B------:R-:W-:Y:S01]  /*48a00*/  STL [R1+0x50], R126 ;  /* 0x0000507e01007387 */ /* 0x000fe20000100800 */
[----:B------:R-:W-:-:S02]  /*48a10*/  LOP3.LUT R29, R195, 0x30, R198, 0xfe, !PT ;  /* 0x00000030c31d7812 */ /* 0x000fc400078efec6 */
[C-C-:B-1----:R-:W-:Y:S02]  /*48a20*/  LOP3.LUT R125, R195.reuse, 0xfa, R198.reuse, 0xfe, !PT ;  /* 0x000000fac37d7812 */ /* 0x142fe400078efec6 */
[C-C-:B------:R-:W-:Y:S02]  /*48a30*/  LOP3.LUT R10, R195.reuse, 0x32, R198.reuse, 0xfe, !PT ;  /* 0x00000032c30a7812 */ /* 0x140fe400078efec6 */
[C-C-:B------:R-:W-:Y:S01]  /*48a40*/  LOP3.LUT R11, R195.reuse, 0x34, R198.reuse, 0xfe, !PT ;  /* 0x00000034c30b7812 */ /* 0x140fe200078efec6 */
[----:B------:R1:W-:Y:S01]  /*48a50*/  STL [R1+0x54], R125 ;  /* 0x0000547d01007387 */ /* 0x0003e20000100800 */
[C-C-:B------:R-:W-:Y:S02]  /*48a60*/  LOP3.LUT R8, R195.reuse, 0x36, R198.reuse, 0xfe, !PT ;  /* 0x00000036c3087812 */ /* 0x140fe400078efec6 */
[C-C-:B------:R-:W-:Y:S02]  /*48a70*/  LOP3.LUT R118, R195.reuse, 0x38, R198.reuse, 0xfe, !PT ;  /* 0x00000038c3767812 */ /* 0x140fe400078efec6 */
[----:B------:R-:W-:-:S02]  /*48a80*/  LOP3.LUT R119, R195, 0x3a, R198, 0xfe, !PT ;  /* 0x0000003ac3777812 */ /* 0x000fc400078efec6 */
[C-C-:B------:R-:W-:Y:S02]  /*48a90*/  LOP3.LUT R176, R195.reuse, 0x3c, R198.reuse, 0xfe, !PT ;  /* 0x0000003cc3b07812 */ /* 0x140fe400078efec6 */
[C-C-:B------:R-:W-:Y:S02]  /*48aa0*/  LOP3.LUT R177, R195.reuse, 0x3e, R198.reuse, 0xfe, !PT ;  /* 0x0000003ec3b17812 */ /* 0x140fe400078efec6 */
[C-C-:B------:R-:W-:Y:S02]  /*48ab0*/  LOP3.LUT R178, R195.reuse, 0x40, R198.reuse, 0xfe, !PT ;  /* 0x00000040c3b27812 */ /* 0x140fe400078efec6 */
        /* <DEDUP_REMOVED lines=71> */
[C-C-:B--2---:R-:W-:Y:S02]  /*48f30*/  LOP3.LUT R124, R195.reuse, 0xfc, R198.reuse, 0xfe, !PT ;  /* 0x000000fcc37c7812 */ /* 0x144fe400078efec6 */
[----:B------:R-:W-:Y:S02]  /*48f40*/  LOP3.LUT R195, R195, 0xfe, R198, 0xfe, !PT ;  /* 0x000000fec3c37812 */ /* 0x000fe400078efec6 */
[----:B------:R-:W2:Y:S01]  /*48f50*/  LDL.LU R198, [R1+0xc40] ;  /* 0x000c400001c67983 */ /* 0x000ea20000300800 */
[----:B------:R-:W-:Y:S02]  /*48f60*/  IMAD.MOV.U32 R127, RZ, RZ, R141 ;  /* 0x000000ffff7f7224 */ /* 0x000fe400078e008d */
[----:B------:R-:W-:Y:S01]  /*48f70*/  IMAD.MOV.U32 R151, RZ, RZ, R142 ;  /* 0x000000ffff977224 */ /* 0x000fe200078e008e */
[----:B------:R3:W-:Y:S01]  /*48f80*/  STL [R1+0x58], R124 ;  /* 0x0000587c01007387 */ /* 0x0007e20000100800 */
[----:B------:R-:W-:-:S02]  /*48f90*/  IMAD.MOV.U32 R157, RZ, RZ, R88 ;  /* 0x000000ffff9d7224 */ /* 0x000fc400078e0058 */
[----:B------:R-:W-:Y:S02]  /*48fa0*/  IMAD.MOV.U32 R159, RZ, RZ, R140 ;  /* 0x000000ffff9f7224 */ /* 0x000fe400078e008c */
[----:B-1----:R-:W-:Y:S02]  /*48fb0*/  IMAD.MOV.U32 R125, RZ, RZ, R89 ;  /* 0x000000ffff7d7224 */ /* 0x002fe400078e0059 */
[----:B------:R-:W-:Y:S02]  /*48fc0*/  IMAD.MOV.U32 R149, RZ, RZ, R90 ;  /* 0x000000ffff957224 */ /* 0x000fe400078e005a */
[----:B------:R-:W-:Y:S02]  /*48fd0*/  IMAD.MOV.U32 R141, RZ, RZ, R91 ;  /* 0x000000ffff8d7224 */ /* 0x000fe400078e005b */
[----:B------:R-:W-:Y:S02]  /*48fe0*/  IMAD.MOV.U32 R142, RZ, RZ, R155 ;  /* 0x000000ffff8e7224 */ /* 0x000fe400078e009b */
[----:B------:R-:W-:-:S02]  /*48ff0*/  IMAD.MOV.U32 R148, RZ, RZ, R94 ;  /* 0x000000ffff947224 */ /* 0x000fc400078e005e */
[----:B------:R-:W-:Y:S01]  /*49000*/  IMAD.MOV.U32 R150, RZ, RZ, R154 ;  /* 0x000000ffff967224 */ /* 0x000fe200078e009a */
[----:B------:R-:W-:Y:S01]  /*49010*/  BAR.SYNC.DEFER_BLOCKING 0x0 ;  /* 0x0000000000007b1d */ /* 0x000fe20000010000 */
        /* <DEDUP_REMOVED lines=11> */
[----:B------:R-:W-:Y:S01]  /*490d0*/  IMAD.MOV.U32 R17, RZ, RZ, R135 ;  /* 0x000000ffff117224 */ /* 0x000fe200078e0087 */
[----:B------:R1:W-:Y:S01]  /*490e0*/  STS.128 [R3+0x100], R88 ;  /* 0x0001005803007388 */ /* 0x0003e20000000c00 */
[----:B------:R-:W-:Y:S01]  /*490f0*/  IMAD.MOV.U32 R12, RZ, RZ, R172 ;  /* 0x000000ffff0c7224 */ /* 0x000fe200078e00ac */
[----:B------:R-:W-:Y:S01]  /*49100*/  LOP3.LUT R172, R2, 0x20, RZ, 0x3c, !PT ;  /* 0x0000002002ac7812 */ /* 0x000fe200078e3cff */
[----:B------:R-:W-:Y:S01]  /*49110*/  IMAD.MOV.U32 R13, RZ, RZ, R104 ;  /* 0x000000ffff0d7224 */ /* 0x000fe200078e0068 */
[----:B------:R-:W-:Y:S01]  /*49120*/  STS.128 [R3+0x580], R16 ;  /* 0x0005801003007388 */ /* 0x000fe20000000c00 */
[----:B------:R-:W-:Y:S02]  /*49130*/  IMAD.MOV.U32 R14, RZ, RZ, R36 ;  /* 0x000000ffff0e7224 */ /* 0x000fe400078e0024 */
[----:B------:R-:W-:Y:S01]  /*49140*/  IMAD.MOV.U32 R15, RZ, RZ, R32 ;  /* 0x000000ffff0f7224 */ /* 0x000fe200078e0020 */
[----:B------:R-:W-:Y:S01]  /*49150*/  STS.128 [R3+0x80], R148 ;  /* 0x0000809403007388 */ /* 0x000fe20000000c00 */
[----:B------:R-:W-:-:S02]  /*49160*/  IMAD.MOV.U32 R158, RZ, RZ, R152 ;  /* 0x000000ffff9e7224 */ /* 0x000fc400078e0098 */
[----:B------:R-:W-:Y:S01]  /*49170*/  IMAD.MOV.U32 R156, RZ, RZ, R92 ;  /* 0x000000ffff9c7224 */ /* 0x000fe200078e005c */
[----:B------:R4:W-:Y:S01]  /*49180*/  STS.128 [R3+0x200], R12 ;  /* 0x0002000c03007388 */ /* 0x0009e20000000c00 */
[----:B------:R-:W-:Y:S02]  /*49190*/  IMAD.MOV.U32 R152, RZ, RZ, R70 ;  /* 0x000000ffff987224 */ /* 0x000fe400078e0046 */
[----:B---3--:R-:W-:Y:S01]  /*491a0*/  IMAD.MOV.U32 R124, RZ, RZ, R93 ;  /* 0x000000ffff7c7224 */ /* 0x008fe200078e005d */
[----:B------:R3:W-:Y:S01]  /*491b0*/  STS.128 [R3], R156 ;  /* 0x0000009c03007388 */ /* 0x0007e20000000c00 */
[----:B-1----:R-:W-:Y:S02]  /*491c0*/  IMAD.MOV.U32 R91, RZ, RZ, R34 ;  /* 0x000000ffff5b7224 */ /* 0x002fe400078e0022 */
[----:B------:R-:W-:Y:S01]  /*491d0*/  IMAD.MOV.U32 R34, RZ, RZ, R39 ;  /* 0x000000ffff227224 */ /* 0x000fe200078e0027 */
[----:B------:R-:W-:Y:S01]  /*491e0*/  STS.128 [R3+0x480], R140 ;  /* 0x0004808c03007388 */ /* 0x000fe20000000c00 */
[----:B------:R-:W-:-:S02]  /*491f0*/  IMAD.MOV.U32 R126, RZ, RZ, R153 ;  /* 0x000000ffff7e7224 */ /* 0x000fc400078e0099 */
[----:B------:R-:W-:Y:S02]  /*49200*/  IMAD.MOV.U32 R92, RZ, RZ, R69 ;  /* 0x000000ffff5c7224 */ /* 0x000fe400078e0045 */
[----:B------:R-:W-:Y:S01]  /*49210*/  IMAD.MOV.U32 R70, RZ, RZ, R37 ;  /* 0x000000ffff467224 */ /* 0x000fe200078e0025 */
[----:B------:R-:W-:Y:S01]  /*49220*/  STS.128 [R3+0x400], R124 ;  /* 0x0004007c03007388 */ /* 0x000fe20000000c00 */
[----:B------:R-:W-:Y:S02]  /*49230*/  IMAD.MOV.U32 R71, RZ, RZ, R33 ;  /* 0x000000ffff477224 */ /* 0x000fe400078e0021 */
[----:B------:R-:W-:Y:S02]  /*49240*/  IMAD.MOV.U32 R90, RZ, RZ, R38 ;  /* 0x000000ffff5a7224 */ /* 0x000fe400078e0026 */
[----:B------:R-:W-:Y:S02]  /*49250*/  IMAD.MOV.U32 R39, RZ, RZ, R136 ;  /* 0x000000ffff277224 */ /* 0x000fe400078e0088 */
[----:B----4-:R-:W-:-:S02]  /*49260*/  IMAD.MOV.U32 R15, RZ, RZ, R137 ;  /* 0x000000ffff0f7224 */ /* 0x010fc400078e0089 */
[----:B------:R-:W-:Y:S02]  /*49270*/  IMAD.MOV.U32 R19, RZ, RZ, R138 ;  /* 0x000000ffff137224 */ /* 0x000fe400078e008a */
[----:B------:R-:W-:Y:S02]  /*49280*/  IMAD.MOV.U32 R93, RZ, RZ, R133 ;  /* 0x000000ffff5d7224 */ /* 0x000fe400078e0085 */
[----:B------:R-:W-:Y:S02]  /*49290*/  IMAD.MOV.U32 R153, RZ, RZ, R134 ;  /* 0x000000ffff997224 */ /* 0x000fe400078e0086 */
[----:B------:R-:W-:Y:S01]  /*492a0*/  IMAD.MOV.U32 R68, RZ, RZ, R173 ;  /* 0x000000ffff447224 */ /* 0x000fe200078e00ad */
[----:B------:R-:W-:Y:S01]  /*492b0*/  STS.128 [R3+0x500], R92 ;  /* 0x0005005c03007388 */ /* 0x000fe20000000c00 */
[----:B------:R-:W-:Y:S01]  /*492c0*/  IMAD.MOV.U32 R69, RZ, RZ, R105 ;  /* 0x000000ffff457224 */ /* 0x000fe200078e0069 */
[C---:B------:R-:W-:Y:S01]  /*492d0*/  LOP3.LUT R173, R2.reuse, 0x40, RZ, 0x3c, !PT ;  /* 0x0000004002ad7812 */ /* 0x040fe200078e3cff */
[----:B------:R-:W-:Y:S01]  /*492e0*/  IMAD.MOV.U32 R88, RZ, RZ, R174 ;  /* 0x000000ffff587224 */ /* 0x000fe200078e00ae */
[----:B------:R-:W-:Y:S01]  /*492f0*/  STS.128 [R3+0x180], R152 ;  /* 0x0001809803007388 */ /* 0x000fe20000000c00 */
[----:B------:R-:W-:Y:S01]  /*49300*/  IMAD.MOV.U32 R89, RZ, RZ, R106 ;  /* 0x000000ffff597224 */ /* 0x000fe200078e006a */
[----:B------:R-:W-:Y:S01]  /*49310*/  LOP3.LUT R174, R2, 0x60, RZ, 0x3c, !PT ;  /* 0x0000006002ae7812 */ /* 0x000fe200078e3cff */
[----:B------:R-:W-:Y:S01]  /*49320*/  IMAD.MOV.U32 R32, RZ, RZ, R175 ;  /* 0x000000ffff207224 */ /* 0x000fe200078e00af */
[----:B------:R-:W-:Y:S01]  /*49330*/  STS.128 [R3+0x600], R68 ;  /* 0x0006004403007388 */ /* 0x000fe20000000c00 */
[----:B------:R-:W-:-:S02]  /*49340*/  IMAD.MOV.U32 R33, RZ, RZ, R107 ;  /* 0x000000ffff217224 */ /* 0x000fc400078e006b */
[----:B------:R-:W-:Y:S01]  /*49350*/  IMAD.MOV.U32 R36, RZ, RZ, R76 ;  /* 0x000000ffff247224 */ /* 0x000fe200078e004c */
[----:B------:R-:W-:Y:S01]  /*49360*/  STS.128 [R3+0x280], R88 ;  /* 0x0002805803007388 */ /* 0x000fe20000000c00 */
[----:B------:R-:W-:Y:S02]  /*49370*/  IMAD.MOV.U32 R37, RZ, RZ, R168 ;  /* 0x000000ffff257224 */ /* 0x000fe400078e00a8 */
[----:B------:R-:W-:Y:S01]  /*49380*/  IMAD.MOV.U32 R38, RZ, RZ, R144 ;  /* 0x000000ffff267224 */ /* 0x000fe200078e0090 */
[----:B------:R-:W-:Y:S01]  /*49390*/  STS.128 [R3+0x680], R32 ;  /* 0x0006802003007388 */ /* 0x000fe20000000c00 */
[----:B------:R-:W-:Y:S02]  /*493a0*/  IMAD.MOV.U32 R12, RZ, RZ, R77 ;  /* 0x000000ffff0c7224 */ /* 0x000fe400078e004d */
        /* <DEDUP_REMOVED lines=8> */
[----:B------:R-:W-:Y:S01]  /*49430*/  IMAD.MOV.U32 R137, RZ, RZ, R171 ;  /* 0x000000ffff897224 */ /* 0x000fe200078e00ab */
[----:B------:R-:W-:Y:S01]  /*49440*/  STS.128 [R3+0x380], R16 ;  /* 0x0003801003007388 */ /* 0x000fe20000000c00 */
[----:B------:R-:W-:-:S02]  /*49450*/  IMAD.MOV.U32 R138, RZ, RZ, R147 ;  /* 0x000000ffff8a7224 */ /* 0x000fc400078e0093 */
[----:B------:R-:W-:Y:S02]  /*49460*/  IMAD.MOV.U32 R171, RZ, RZ, R44 ;  /* 0x000000ffffab7224 */ /* 0x000fe400078e002c */
[----:B---3--:R-:W-:Y:S01]  /*49470*/  IMAD.MOV.U32 R159, RZ, RZ, R45 ;  /* 0x000000ffff9f7224 */ /* 0x008fe200078e002d */
[----:B------:R-:W-:Y:S01]  /*49480*/  STS.128 [R3+0x780], R136 ;  /* 0x0007808803007388 */ /* 0x000fe20000000c00 */
[----:B------:R-:W-:Y:S02]  /*49490*/  IMAD.MOV.U32 R163, RZ, RZ, R46 ;  /* 0x000000ffffa37224 */ /* 0x000fe400078e002e */
[----:B------:R-:W-:Y:S01]  /*494a0*/  IMAD.MOV.U32 R44, RZ, RZ, R63 ;  /* 0x000000ffff2c7224 */ /* 0x000fe200078e003f */
[----:B------:R-:W-:Y:S01]  /*494b0*/  BAR.SYNC.DEFER_BLOCKING 0x0 ;  /* 0x0000000000007b1d */ /* 0x000fe20000010000 */
        /* <DEDUP_REMOVED lines=12> */
[----:B------:R-:W1:Y:S01]  /*49580*/  LDS.128 R12, [R2] ;  /* 0x00000000020c7984 */ /* 0x000e620000000c00 */
[----:B------:R-:W-:Y:S02]  /*49590*/  IMAD.MOV.U32 R62, RZ, RZ, R22 ;  /* 0x000000ffff3e7224 */ /* 0x000fe400078e0016 */
[----:B------:R-:W-:Y:S01]  /*495a0*/  IMAD.MOV.U32 R6, RZ, RZ, R23 ;  /* 0x000000ffff067224 */ /* 0x000fe200078e0017 */
[----:B------:R-:W-:Y:S01]  /*495b0*/  LDS.128 R16, [R2+0x800] ;  /* 0x0008000002107984 */ /* 0x000fe20000000c00 */
[----:B------:R-:W-:-:S02]  /*495c0*/  IMAD.MOV.U32 R40, RZ, RZ, R48 ;  /* 0x000000ffff287224 */ /* 0x000fc400078e0030 */
[----:B------:R-:W-:Y:S01]  /*495d0*/  IMAD.MOV.U32 R41, RZ, RZ, R64 ;  /* 0x000000ffff297224 */ /* 0x000fe200078e0040 */
[----:B------:R-:W-:Y:S01]  /*495e0*/  LDS.128 R32, [R2+0x1000] ;  /* 0x0010000002207984 */ /* 0x000fe20000000c00 */
[----:B------:R-:W-:Y:S02]  /*495f0*/  IMAD.MOV.U32 R4, RZ, RZ, R51 ;  /* 0x000000ffff047224 */ /* 0x000fe400078e0033 */
[----:B------:R-:W-:Y:S01]  /*49600*/  IMAD.MOV.U32 R5, RZ, RZ, R67 ;  /* 0x000000ffff057224 */ /* 0x000fe200078e0043 */
[----:B------:R-:W-:Y:S01]  /*49610*/  LDS.128 R36, [R2+0x1800] ;  /* 0x0018000002247984 */ /* 0x000fe20000000c00 */
[----:B------:R-:W-:Y:S02]  /*49620*/  IMAD.MOV.U32 R20, RZ, RZ, R24 ;  /* 0x000000ffff147224 */ /* 0x000fe400078e0018 */
[----:B------:R-:W-:Y:S01]  /*49630*/  IMAD.MOV.U32 R21, RZ, RZ, R80 ;  /* 0x000000ffff157224 */ /* 0x000fe200078e0050 */
[----:B------:R-:W3:Y:S01]  /*49640*/  LDS.128 R68, [R172] ;  /* 0x00000000ac447984 */ /* 0x000ee20000000c00 */
        /* <DEDUP_REMOVED lines=8> */
[----:B------:R-:W-:Y:S04]  /*496d0*/  LDS.128 R92, [R172+0x1800] ;  /* 0x00180000ac5c7984 */ /* 0x000fe80000000c00 */
[----:B------:R-:W4:Y:S04]  /*496e0*/  LDS.128 R104, [R173] ;  /* 0x00000000ad687984 */ /* 0x000f280000000c00 */
[----:B------:R-:W-:Y:S04]  /*496f0*/  LDS.128 R124, [R173+0x800] ;  /* 0x00080000ad7c7984 */ /* 0x000fe80000000c00 */
[----:B------:R-:W-:Y:S04]  /*49700*/  LDS.128 R132, [R173+0x1000] ;  /* 0x00100000ad847984 */ /* 0x000fe80000000c00 */
[----:B------:R-:W-:Y:S04]  /*49710*/  LDS.128 R136, [R173+0x1800] ;  /* 0x00180000ad887984 */ /* 0x000fe80000000c00 */
[----:B------:R-:W1:Y:S04]  /*49720*/  LDS.128 R140, [R174] ;  /* 0x00000000ae8c7984 */ /* 0x000e680000000c00 */
[----:B------:R-:W1:Y:S04]  /*49730*/  LDS.128 R144, [R174+0x800] ;  /* 0x00080000ae907984 */ /* 0x000e680000000c00 */
[----:B------:R-:W1:Y:S04]  /*49740*/  LDS.128 R148, [R174+0x1000] ;  /* 0x00100000ae947984 */ /* 0x000e680000000c00 */
[----:B------:R-:W1:Y:S01]  /*49750*/  LDS.128 R152, [R174+0x1800] ;  /* 0x00180000ae987984 */ /* 0x000e620000000c00 */
        /* <DEDUP_REMOVED lines=8> */
[----:B------:R-:W-:Y:S01]  /*497e0*/  IMAD.MOV.U32 R100, RZ, RZ, R131 ;  /* 0x000000ffff647224 */ /* 0x000fe200078e0083 */
[----:B------:R1:W-:Y:S04]  /*497f0*/  STS.128 [R3+0x480], R44 ;  /* 0x0004802c03007388 */ /* 0x0003e80000000c00 */
[----:B------:R3:W-:Y:S04]  /*49800*/  STS.128 [R3+0x100], R40 ;  /* 0x0001002803007388 */ /* 0x0007e80000000c00 */
[----:B------:R4:W-:Y:S04]  /*49810*/  STS.128 [R3+0x580], R4 ;  /* 0x0005800403007388 */ /* 0x0009e80000000c00 */
[----:B------:R4:W-:Y:S01]  /*49820*/  STS.128 [R3+0x200], R20 ;  /* 0x0002001403007388 */ /* 0x0009e20000000c00 */
[----:B-1----:R-:W-:-:S03]  /*49830*/  IMAD.MOV.U32 R44, RZ, RZ, R26 ;  /* 0x000000ffff2c7224 */ /* 0x002fc600078e001a */
[----:B------:R1:W-:Y:S01]  /*49840*/  STS.128 [R3], R168 ;  /* 0x000000a803007388 */ /* 0x0003e20000000c00 */
[----:B------:R-:W-:Y:S02]  /*49850*/  IMAD.MOV.U32 R47, RZ, RZ, R166 ;  /* 0x000000ffff2f7224 */ /* 0x000fe400078e00a6 */
[----:B---3--:R-:W-:Y:S01]  /*49860*/  IMAD.MOV.U32 R40, RZ, RZ, R25 ;  /* 0x000000ffff287224 */ /* 0x008fe200078e0019 */
[----:B------:R-:W-:Y:S01]  /*49870*/  STS.128 [R3+0x400], R156 ;  /* 0x0004009c03007388 */ /* 0x000fe20000000c00 */
[----:B------:R-:W-:Y:S02]  /*49880*/  IMAD.MOV.U32 R43, RZ, RZ, R165 ;  /* 0x000000ffff2b7224 */ /* 0x000fe400078e00a5 */
[----:B----4-:R-:W-:Y:S01]  /*49890*/  IMAD.MOV.U32 R7, RZ, RZ, R101 ;  /* 0x000000ffff077224 */ /* 0x010fe200078e0065 */
[----:B------:R-:W-:Y:S01]  /*498a0*/  STS.128 [R3+0x80], R160 ;  /* 0x000080a003007388 */ /* 0x000fe20000000c00 */
[----:B------:R-:W-:Y:S02]  /*498b0*/  IMAD.MOV.U32 R41, RZ, RZ, R81 ;  /* 0x000000ffff297224 */ /* 0x000fe400078e0051 */
[----:B------:R-:W-:Y:S01]  /*498c0*/  IMAD.MOV.U32 R23, RZ, RZ, R102 ;  /* 0x000000ffff177224 */ /* 0x000fe200078e0066 */
[----:B------:R-:W-:Y:S01]  /*498d0*/  STS.128 [R3+0x500], R52 ;  /* 0x0005003403007388 */ /* 0x000fe20000000c00 */
[----:B------:R-:W-:-:S02]  /*498e0*/  IMAD.MOV.U32 R42, RZ, RZ, R85 ;  /* 0x000000ffff2a7224 */ /* 0x000fc400078e0055 */
[----:B------:R-:W-:Y:S01]  /*498f0*/  IMAD.MOV.U32 R45, RZ, RZ, R82 ;  /* 0x000000ffff2d7224 */ /* 0x000fe200078e0052 */
[----:B------:R-:W-:Y:S01]  /*49900*/  STS.128 [R3+0x180], R60 ;  /* 0x0001803c03007388 */ /* 0x000fe20000000c00 */
[----:B------:R-:W-:Y:S02]  /*49910*/  IMAD.MOV.U32 R46, RZ, RZ, R86 ;  /* 0x000000ffff2e7224 */ /* 0x000fe400078e0056 */
[----:B------:R-:W-:Y:S01]  /*49920*/  IMAD.MOV.U32 R165, RZ, RZ, R83 ;  /* 0x000000ffffa57224 */ /* 0x000fe200078e0053 */
[----:B------:R3:W-:Y:S01]  /*49930*/  STS.128 [R3+0x600], R40 ;  /* 0x0006002803007388 */ /* 0x0007e20000000c00 */
[----:B------:R-:W-:Y:S02]  /*49940*/  IMAD.MOV.U32 R166, RZ, RZ, R87 ;  /* 0x000000ffffa67224 */ /* 0x000fe400078e0057 */
[----:B------:R-:W-:Y:S01]  /*49950*/  IMAD.MOV.U32 R25, RZ, RZ, R120 ;  /* 0x000000ffff197224 */ /* 0x000fe200078e0078 */
[----:B------:R-:W-:Y:S01]  /*49960*/  STS.128 [R3+0x280], R44 ;  /* 0x0002802c03007388 */ /* 0x000fe20000000c00 */
[----:B------:R-:W-:-:S02]  /*49970*/  IMAD.MOV.U32 R26, RZ, RZ, R112 ;  /* 0x000000ffff1a7224 */ /* 0x000fc400078e0070 */
[----:B------:R-:W-:Y:S01]  /*49980*/  IMAD.MOV.U32 R4, RZ, RZ, R129 ;  /* 0x000000ffff047224 */ /* 0x000fe200078e0081 */
[----:B-1----:R-:W4:Y:S01]  /*49990*/  LDL.LU R168, [R1] ;  /* 0x0000000001a87983 */ /* 0x002f220000300800 */
[----:B------:R-:W-:Y:S02]  /*499a0*/  IMAD.MOV.U32 R5, RZ, RZ, R121 ;  /* 0x000000ffff057224 */ /* 0x000fe400078e0079 */
[----:B------:R-:W-:Y:S02]  /*499b0*/  IMAD.MOV.U32 R6, RZ, RZ, R113 ;  /* 0x000000ffff067224 */ /* 0x000fe400078e0071 */
[----:B------:R-:W-:Y:S02]  /*499c0*/  IMAD.MOV.U32 R20, RZ, RZ, R130 ;  /* 0x000000ffff147224 */ /* 0x000fe400078e0082 */
[----:B------:R-:W-:Y:S02]  /*499d0*/  IMAD.MOV.U32 R21, RZ, RZ, R122 ;  /* 0x000000ffff157224 */ /* 0x000fe400078e007a */
[----:B------:R-:W-:-:S02]  /*499e0*/  IMAD.MOV.U32 R22, RZ, RZ, R114 ;  /* 0x000000ffff167224 */ /* 0x000fc400078e0072 */
[----:B------:R-:W-:Y:S02]  /*499f0*/  IMAD.MOV.U32 R101, RZ, RZ, R123 ;  /* 0x000000ffff657224 */ /* 0x000fe400078e007b */
[----:B------:R-:W-:Y:S01]  /*49a00*/  IMAD.MOV.U32 R102, RZ, RZ, R115 ;  /* 0x000000ffff667224 */ /* 0x000fe200078e0073 */
[----:B------:R-:W-:Y:S01]  /*49a10*/  STS.128 [R3+0x680], R164 ;  /* 0x000680a403007388 */ /* 0x000fe20000000c00 */
[C---:B--2---:R-:W-:Y:S01]  /*49a20*/  ISETP.GE.AND P0, PT, R198.reuse, c[0x0][0x178], PT ;  /* 0x00005e00c6007a0c */ /* 0x044fe20003f06270 */
[----:B------:R-:W-:Y:S02]  /*49a30*/  IMAD R48, R198, c[0x0][0x194], RZ ;  /* 0x00006500c6307a24 */ /* 0x000fe400078e02ff */
[----:B------:R1:W-:Y:S04]  /*49a40*/  STS.128 [R3+0x300], R24 ;  /* 0x0003001803007388 */ /* 0x0003e80000000c00 */
[----:B------:R-:W-:Y:S04]  /*49a50*/  STS.128 [R3+0x700], R4 ;  /* 0x0007000403007388 */ /* 0x000fe80000000c00 */
[----:B------:R-:W-:Y:S04]  /*49a60*/  STS.128 [R3+0x380], R20 ;  /* 0x0003801403007388 */ /* 0x000fe80000000c00 */
[----:B------:R2:W-:Y:S04]  /*49a70*/  STS.128 [R3+0x780], R100 ;  /* 0x0007806403007388 */ /* 0x0005e80000000c00 */
[----:B------:R-:W-:Y:S01]  /*49a80*/  BAR.SYNC.DEFER_BLOCKING 0x0 ;  /* 0x0000000000007b1d */ /* 0x000fe20000010000 */
[C---:B------:R-:W-:Y:S01]  /*49a90*/  ISETP.LT.AND P2, PT, R185.reuse, c[0x0][0x17c], !P0 ;  /* 0x00005f00b9007a0c */ /* 0x040fe20004741270 */
[----:B------:R-:W-:Y:S01]  /*49aa0*/  IMAD R185, R185, c[0x0][0x198], RZ ;  /* 0x00006600b9b97a24 */ /* 0x000fe200078e02ff */
[----:B---3--:R-:W-:Y:S01]  /*49ab0*/  LEA R40, P3, R48, c[0x0][0x170], 0x2 ;  /* 0x00005c0030287a11 */ /* 0x008fe200078610ff */
[C---:B-1----:R-:W-:Y:S01]  /*49ac0*/  IMAD R27, R72.reuse, c[0x0][0x198], RZ ;  /* 0x00006600481b7a24 */ /* 0x042fe200078e02ff */
[----:B------:R-:W-:Y:S01]  /*49ad0*/  ISETP.LT.AND P1, PT, R72, c[0x0][0x17c], !P0 ;  /* 0x00005f0048007a0c */ /* 0x000fe20004721270 */
[----:B------:R-:W3:Y:S01]  /*49ae0*/  LDL.LU R169, [R1+0x4] ;  /* 0x0000040001a97983 */ /* 0x000ee20000300800 */
[----:B------:R-:W-:-:S02]  /*49af0*/  LEA.HI.X.SX32 R26, R48, c[0x0][0x174], 0x2, P3 ;  /* 0x00005d00301a7a11 */ /* 0x000fc400018f16ff */
[C---:B------:R-:W-:Y:S02]  /*49b00*/  LEA R24, P3, R185.reuse, R40, 0x2 ;  /* 0x00000028b9187211 */ /* 0x040fe400078610ff */
[----:B------:R-:W-:Y:S01]  /*49b10*/  ISETP.LT.AND P4, PT, R0, c[0x0][0x17c], !P0 ;  /* 0x00005f0000007a0c */ /* 0x000fe20004781270 */
[----:B--2---:R-:W-:Y:S01]  /*49b20*/  IMAD R3, R116, c[0x0][0x198], RZ ;  /* 0x0000660074037a24 */ /* 0x004fe200078e02ff */
[----:B------:R-:W-:Y:S01]  /*49b30*/  LEA.HI.X.SX32 R25, R185, R26, 0x2, P3 ;  /* 0x0000001ab9197211 */ /* 0x000fe200018f16ff */
[----:B------:R-:W-:Y:S01]  /*49b40*/  IMAD R23, R110, c[0x0][0x198], RZ ;  /* 0x000066006e177a24 */ /* 0x000fe200078e02ff */
[C---:B------:R-:W-:Y:S01]  /*49b50*/  LEA R4, P3, R27.reuse, R40, 0x2 ;  /* 0x000000281b047211 */ /* 0x040fe200078610ff */
[----:B------:R-:W2:Y:S03]  /*49b60*/  LDL.LU R170, [R1+0x8] ;  /* 0x0000080001aa7983 */ /* 0x000ea60000300800 */
[----:B------:R-:W-:Y:S01]  /*49b70*/  LEA.HI.X.SX32 R5, R27, R26, 0x2, P3 ;  /* 0x0000001a1b057211 */ /* 0x000fe200018f16ff */
[----:B------:R-:W-:Y:S01]  /*49b80*/  IMAD R27, R0, c[0x0][0x198], RZ ;  /* 0x00006600001b7a24 */ /* 0x000fe200078e02ff */
[C---:B------:R-:W-:Y:S01]  /*49b90*/  ISETP.LT.AND P3, PT, R117.reuse, c[0x0][0x17c], !P0 ;  /* 0x00005f0075007a0c */ /* 0x040fe20004761270 */
[----:B------:R-:W-:Y:S01]  /*49ba0*/  @P2 STG.E [R24.64], R12 ;  /* 0x0000000c18002986 */ /* 0x000fe2000c10190c */
[----:B------:R-:W-:-:S03]  /*49bb0*/  IMAD R117, R117, c[0x0][0x198], RZ ;  /* 0x0000660075757a24 */ /* 0x000fc600078e02ff */
[----:B------:R1:W-:Y:S01]  /*49bc0*/  @P1 STG.E [R4.64], R68 ;  /* 0x0000004404001986 */ /* 0x0003e2000c10190c */
[----:B------:R-:W-:Y:S02]  /*49bd0*/  ISETP.LT.AND P1, PT, R116, c[0x0][0x17c], !P0 ;  /* 0x00005f0074007a0c */ /* 0x000fe40004721270 */
[-C--:B------:R-:W-:Y:S01]  /*49be0*/  LEA R6, P5, R117, R40.reuse, 0x2 ;  /* 0x0000002875067211 */ /* 0x080fe200078a10ff */
[----:B------:R-:W2:Y:S04]  /*49bf0*/  LDL.LU R171, [R1+0xc] ;  /* 0x00000c0001ab7983 */ /* 0x000ea80000300800 */
[----:B------:R-:W-:Y:S01]  /*49c00*/  LDS.128 R48, [R2+0x1000] ;  /* 0x0010000002307984 */ /* 0x000fe20000000c00 */
[----:B-1----:R-:W-:-:S03]  /*49c10*/  LEA R4, P2, R27, R40, 0x2 ;  /* 0x000000281b047211 */ /* 0x002fc600078410ff */
[----:B------:R-:W2:Y:S01]  /*49c20*/  LDL.LU R198, [R1+0x10] ;  /* 0x0000100001c67983 */ /* 0x000ea20000300800 */
[----:B------:R-:W-:-:S03]  /*49c30*/  LEA.HI.X.SX32 R5, R27, R26, 0x2, P2 ;  /* 0x0000001a1b057211 */ /* 0x000fc600010f16ff */
[----:B------:R-:W-:Y:S01]  /*49c40*/  LDS.128 R44, [R172+0x1000] ;  /* 0x00100000ac2c7984 */ /* 0x000fe20000000c00 */
[----:B------:R-:W-:Y:S02]  /*49c50*/  ISETP.LT.AND P2, PT, R110, c[0x0][0x17c], !P0 ;  /* 0x00005f006e007a0c */ /* 0x000fe40004741270 */
[----:B------:R-:W-:Y:S01]  /*49c60*/  LEA R20, P6, R3, R40, 0x2 ;  /* 0x0000002803147211 */ /* 0x000fe200078c10ff */
[----:B------:R1:W-:Y:S01]  /*49c70*/  @P4 STG.E [R4.64], R104 ;  /* 0x0000006804004986 */ /* 0x0003e2000c10190c */
[-C--:B------:R-:W-:Y:S02]  /*49c80*/  LEA.HI.X.SX32 R7, R117, R26.reuse, 0x2, P5 ;  /* 0x0000001a75077211 */ /* 0x080fe400028f16ff */
[----:B------:R-:W-:Y:S01]  /*49c90*/  LEA.HI.X.SX32 R21, R3, R26, 0x2, P6 ;  /* 0x0000001a03157211 */ /* 0x000fe200030f16ff */
[----:B------:R-:W-:Y:S01]  /*49ca0*/  IMAD.MOV.U32 R0, RZ, RZ, c[0x0][0x198] ;  /* 0x00006600ff007624 */ /* 0x000fe200078e00ff */
[C---:B------:R-:W-:Y:S01]  /*49cb0*/  ISETP.LT.AND P5, PT, R111.reuse, c[0x0][0x17c], !P0 ;  /* 0x00005f006f007a0c */ /* 0x040fe200047a1270 */
[----:B------:R-:W-:Y:S01]  /*49cc0*/  IMAD R111, R111, c[0x0][0x198], RZ ;  /* 0x000066006f6f7a24 */ /* 0x000fe200078e02ff */
[----:B------:R-:W-:Y:S04]  /*49cd0*/  LDS.128 R60, [R2+0x1800] ;  /* 0x00180000023c7984 */ /* 0x000fe80000000c00 */
[----:B------:R-:W-:Y:S01]  /*49ce0*/  LDS.128 R64, [R172+0x1800] ;  /* 0x00180000ac407984 */ /* 0x000fe20000000c00 */
[----:B-1----:R-:W-:Y:S01]  /*49cf0*/  LEA R4, P4, R23, R40, 0x2 ;  /* 0x0000002817047211 */ /* 0x002fe200078810ff */
[----:B------:R-:W-:-:S02]  /*49d00*/  IMAD R3, R108, c[0x0][0x198], RZ ;  /* 0x000066006c037a24 */ /* 0x000fc400078e02ff */
[----:B------:R-:W2:Y:S01]  /*49d10*/  LDL.LU R159, [R1+0x14] ;  /* 0x00001400019f7983 */ /* 0x000ea20000300800 */
[----:B------:R-:W-:-:S03]  /*49d20*/  LEA.HI.X.SX32 R5, R23, R26, 0x2, P4 ;  /* 0x0000001a17057211 */ /* 0x000fc600020f16ff */
[----:B------:R1:W-:Y:S04]  /*49d30*/  @P3 STG.E [R6.64], R140 ;  /* 0x0000008c06003986 */ /* 0x0003e8000c10190c */
[----:B------:R-:W-:Y:S01]  /*49d40*/  @P1 STG.E [R20.64], R16 ;  /* 0x0000001014001986 */ /* 0x000fe2000c10190c */
[----:B------:R-:W-:-:S03]  /*49d50*/  ISETP.LT.AND P1, PT, R108, c[0x0][0x17c], !P0 ;  /* 0x00005f006c007a0c */ /* 0x000fc60004721270 */
[----:B------:R1:W-:Y:S01]  /*49d60*/  @P2 STG.E [R4.64], R76 ;  /* 0x0000004c04002986 */ /* 0x0003e2000c10190c */
[----:B------:R-:W-:Y:S02]  /*49d70*/  ISETP.LT.AND P2, PT, R109, c[0x0][0x17c], !P0 ;  /* 0x00005f006d007a0c */ /* 0x000fe40004741270 */
[-C--:B-1----:R-:W-:Y:S01]  /*49d80*/  LEA R6, P4, R3, R40.reuse, 0x2 ;  /* 0x0000002803067211 */ /* 0x082fe200078810ff */
[----:B------:R-:W-:Y:S01]  /*49d90*/  IMAD R109, R109, c[0x0][0x198], RZ ;  /* 0x000066006d6d7a24 */ /* 0x000fe200078e02ff */
[----:B------:R-:W-:Y:S02]  /*49da0*/  LEA R4, P3, R111, R40, 0x2 ;  /* 0x000000286f047211 */ /* 0x000fe400078610ff */
[-C--:B------:R-:W-:Y:S02]  /*49db0*/  LEA.HI.X.SX32 R7, R3, R26.reuse, 0x2, P4 ;  /* 0x0000001a03077211 */ /* 0x080fe400020f16ff */
[----:B------:R-:W-:Y:S02]  /*49dc0*/  LEA.HI.X.SX32 R5, R111, R26, 0x2, P3 ;  /* 0x0000001a6f057211 */ /* 0x000fe400018f16ff */
[C---:B------:R-:W-:Y:S01]  /*49dd0*/  ISETP.LT.AND P3, PT, R99.reuse, c[0x0][0x17c], !P0 ;  /* 0x00005f0063007a0c */ /* 0x040fe20004761270 */
[----:B------:R-:W-:-:S02]  /*49de0*/  IMAD R99, R99, c[0x0][0x198], RZ ;  /* 0x0000660063637a24 */ /* 0x000fc400078e02ff */
[C---:B------:R-:W-:Y:S01]  /*49df0*/  IMAD R3, R58.reuse, c[0x0][0x198], RZ ;  /* 0x000066003a037a24 */ /* 0x040fe200078e02ff */
[----:B------:R1:W-:Y:S02]  /*49e00*/  @P5 STG.E [R4.64], R124 ;  /* 0x0000007c04005986 */ /* 0x0003e4000c10190c */
[C---:B------:R-:W-:Y:S02]  /*49e10*/  LEA R20, P5, R99.reuse, R40, 0x2 ;  /* 0x0000002863147211 */ /* 0x040fe400078a10ff */
[----:B------:R1:W-:Y:S01]  /*49e20*/  @P1 STG.E [R6.64], R144 ;  /* 0x0000009006001986 */ /* 0x0003e2000c10190c */
[----:B------:R-:W-:Y:S02]  /*49e30*/  ISETP.LT.AND P4, PT, R58, c[0x0][0x17c], !P0 ;  /* 0x00005f003a007a0c */ /* 0x000fe40004781270 */
[----:B------:R-:W-:Y:S02]  /*49e40*/  LEA.HI.X.SX32 R21, R99, R26, 0x2, P5 ;  /* 0x0000001a63157211 */ /* 0x000fe400028f16ff */
[----:B-1----:R-:W-:-:S02]  /*49e50*/  LEA R4, P6, R109, R40, 0x2 ;  /* 0x000000286d047211 */ /* 0x002fc400078c10ff */
[----:B------:R-:W-:Y:S02]  /*49e60*/  LEA R6, P1, R3, R40, 0x2 ;  /* 0x0000002803067211 */ /* 0x000fe400078210ff */
[-C--:B------:R-:W-:Y:S02]  /*49e70*/  LEA.HI.X.SX32 R5, R109, R26.reuse, 0x2, P6 ;  /* 0x0000001a6d057211 */ /* 0x080fe400030f16ff */
[----:B------:R-:W-:Y:S01]  /*49e80*/  LEA.HI.X.SX32 R7, R3, R26, 0x2, P1 ;  /* 0x0000001a03077211 */ /* 0x000fe200008f16ff */
[C---:B------:R-:W-:Y:S01]  /*49e90*/  IMAD R3, R98.reuse, c[0x0][0x198], RZ ;  /* 0x0000660062037a24 */ /* 0x040fe200078e02ff */
[----:B------:R-:W-:Y:S01]  /*49ea0*/  ISETP.LT.AND P5, PT, R98, c[0x0][0x17c], !P0 ;  /* 0x00005f0062007a0c */ /* 0x000fe200047a1270 */
[----:B------:R1:W-:Y:S04]  /*49eb0*/  @P2 STG.E [R4.64], R32 ;  /* 0x0000002004002986 */ /* 0x0003e8000c10190c */
[----:B------:R-:W-:Y:S01]  /*49ec0*/  @P3 STG.E [R20.64], R88 ;  /* 0x0000005814003986 */ /* 0x000fe2000c10190c */
[C---:B------:R-:W-:Y:S01]  /*49ed0*/  ISETP.LT.AND P3, PT, R97.reuse, c[0x0][0x17c], !P0 ;  /* 0x00005f0061007a0c */ /* 0x040fe20004761270 */
[----:B------:R-:W-:Y:S01]  /*49ee0*/  IMAD R97, R97, c[0x0][0x198], RZ ;  /* 0x0000660061617a24 */ /* 0x000fe200078e02ff */
[C---:B------:R-:W-:Y:S01]  /*49ef0*/  ISETP.LT.AND P1, PT, R96.reuse, c[0x0][0x17c], !P0 ;  /* 0x00005f0060007a0c */ /* 0x040fe20004721270 */
[----:B------:R1:W-:Y:S02]  /*49f00*/  @P4 STG.E [R6.64], R132 ;  /* 0x0000008406004986 */ /* 0x0003e4000c10190c */
[----:B-1----:R-:W-:Y:S01]  /*49f10*/  LEA R4, P2, R3, R40, 0x2 ;  /* 0x0000002803047211 */ /* 0x002fe200078410ff */
[----:B------:R-:W-:-:S03]  /*49f20*/  IMAD R23, R96, c[0x0][0x198], RZ ;  /* 0x0000660060177a24 */ /* 0x000fc600078e02ff */
[----:B------:R-:W-:Y:S01]  /*49f30*/  LEA.HI.X.SX32 R5, R3, R26, 0x2, P2 ;  /* 0x0000001a03057211 */ /* 0x000fe200010f16ff */
[C---:B------:R-:W-:Y:S01]  /*49f40*/  IMAD R3, R74.reuse, c[0x0][0x198], RZ ;  /* 0x000066004a037a24 */ /* 0x040fe200078e02ff */
[----:B------:R-:W-:Y:S02]  /*49f50*/  ISETP.LT.AND P2, PT, R74, c[0x0][0x17c], !P0 ;  /* 0x00005f004a007a0c */ /* 0x000fe40004741270 */
[-C--:B------:R-:W-:Y:S01]  /*49f60*/  LEA R6, P4, R97, R40.reuse, 0x2 ;  /* 0x0000002861067211 */ /* 0x080fe200078810ff */
[----:B------:R1:W-:Y:S01]  /*49f70*/  @P5 STG.E [R4.64], R148 ;  /* 0x0000009404005986 */ /* 0x0003e2000c10190c */
[----:B------:R-:W-:Y:S02]  /*49f80*/  LEA R20, P6, R23, R40, 0x2 ;  /* 0x0000002817147211 */ /* 0x000fe400078c10ff */
[-C--:B------:R-:W-:Y:S02]  /*49f90*/  LEA.HI.X.SX32 R7, R97, R26.reuse, 0x2, P4 ;  /* 0x0000001a61077211 */ /* 0x080fe400020f16ff */
[----:B------:R-:W-:-:S02]  /*49fa0*/  LEA.HI.X.SX32 R21, R23, R26, 0x2, P6 ;  /* 0x0000001a17157211 */ /* 0x000fc400030f16ff */
[----:B------:R-:W-:Y:S02]  /*49fb0*/  ISETP.LT.AND P5, PT, R75, c[0x0][0x17c], !P0 ;  /* 0x00005f004b007a0c */ /* 0x000fe400047a1270 */
[----:B-1----:R-:W-:Y:S01]  /*49fc0*/  LEA R4, P4, R3, R40, 0x2 ;  /* 0x0000002803047211 */ /* 0x002fe200078810ff */
[----:B------:R-:W-:-:S03]  /*49fd0*/  IMAD R75, R75, c[0x0][0x198], RZ ;  /* 0x000066004b4b7a24 */ /* 0x000fc600078e02ff */
[----:B------:R-:W-:Y:S01]  /*49fe0*/  LEA.HI.X.SX32 R5, R3, R26, 0x2, P4 ;  /* 0x0000001a03057211 */ /* 0x000fe200020f16ff */
[----:B------:R1:W-:Y:S04]  /*49ff0*/  @P3 STG.E [R6.64], R36 ;  /* 0x0000002406003986 */ /* 0x0003e8000c10190c */
[----:B------:R-:W-:Y:S01]  /*4a000*/  @P1 STG.E [R20.64], R92 ;  /* 0x0000005c14001986 */ /* 0x000fe2000c10190c */
[C---:B------:R-:W-:Y:S01]  /*4a010*/  ISETP.LT.AND P1, PT, R59.reuse, c[0x0][0x17c], !P0 ;  /* 0x00005f003b007a0c */ /* 0x040fe20004721270 */
[----:B------:R-:W-:Y:S02]  /*4a020*/  IMAD R59, R59, c[0x0][0x198], RZ ;  /* 0x000066003b3b7a24 */ /* 0x000fe400078e02ff */
[----:B------:R1:W-:Y:S01]  /*4a030*/  @P2 STG.E [R4.64], R136 ;  /* 0x0000008804002986 */ /* 0x0003e2000c10190c */
[C---:B------:R-:W-:Y:S01]  /*4a040*/  ISETP.LT.AND P2, PT, R73.reuse, c[0x0][0x17c], !P0 ;  /* 0x00005f0049007a0c */ /* 0x040fe20004741270 */
[----:B------:R-:W-:Y:S01]  /*4a050*/  IMAD R73, R73, c[0x0][0x198], RZ ;  /* 0x0000660049497a24 */ /* 0x000fe200078e02ff */
[----:B-1----:R-:W-:-:S02]  /*4a060*/  LEA R6, P4, R59, R40, 0x2 ;  /* 0x000000283b067211 */ /* 0x002fc400078810ff */
[----:B------:R-:W-:-:S04]  /*4a070*/  LEA R4, P3, R75, R40, 0x2 ;  /* 0x000000284b047211 */ /* 0x000fc800078610ff */
[-C--:B------:R-:W-:Y:S02]  /*4a080*/  LEA.HI.X.SX32 R5, R75, R26.reuse, 0x2, P3 ;  /* 0x0000001a4b057211 */ /* 0x080fe400018f16ff */
[C---:B------:R-:W-:Y:S01]  /*4a090*/  ISETP.LT.AND P3, PT, R57.reuse, c[0x0][0x17c], !P0 ;  /* 0x00005f0039007a0c */ /* 0x040fe20004761270 */
[----:B------:R-:W-:Y:S01]  /*4a0a0*/  IMAD R57, R57, c[0x0][0x198], RZ ;  /* 0x0000660039397a24 */ /* 0x000fe200078e02ff */
[----:B------:R-:W-:Y:S01]  /*4a0b0*/  LEA.HI.X.SX32 R7, R59, R26, 0x2, P4 ;  /* 0x0000001a3b077211 */ /* 0x000fe200020f16ff */
[----:B------:R1:W-:Y:S01]  /*4a0c0*/  @P5 STG.E [R4.64], R152 ;  /* 0x0000009804005986 */ /* 0x0003e2000c10190c */
[C---:B------:R-:W-:Y:S01]  /*4a0d0*/  ISETP.LT.AND P4, PT, R9.reuse, c[0x0][0x17c], !P0 ;  /* 0x00005f0009007a0c */ /* 0x040fe20004781270 */
[----:B------:R-:W-:Y:S01]  /*4a0e0*/  IMAD R9, R9, c[0x0][0x198], RZ ;  /* 0x0000660009097a24 */ /* 0x000fe200078e02ff */
[----:B------:R-:W-:Y:S01]  /*4a0f0*/  LEA R20, P5, R57, R40, 0x2 ;  /* 0x0000002839147211 */ /* 0x000fe200078a10ff */
[----:B------:R1:W-:Y:S01]  /*4a100*/  @P1 STG.E [R6.64], R13 ;  /* 0x0000000d06001986 */ /* 0x0003e2000c10190c */
[----:B------:R-:W-:-:S02]  /*4a110*/  IMAD R3, R56, c[0x0][0x198], RZ ;  /* 0x0000660038037a24 */ /* 0x000fc400078e02ff */
[----:B------:R-:W-:Y:S02]  /*4a120*/  LEA.HI.X.SX32 R21, R57, R26, 0x2, P5 ;  /* 0x0000001a39157211 */ /* 0x000fe400028f16ff */
[----:B-1----:R-:W-:-:S04]  /*4a130*/  LEA R4, P6, R73, R40, 0x2 ;  /* 0x0000002849047211 */ /* 0x002fc800078c10ff */
[----:B------:R-:W-:Y:S02]  /*4a140*/  LEA.HI.X.SX32 R5, R73, R26, 0x2, P6 ;  /* 0x0000001a49057211 */ /* 0x000fe400030f16ff */
[C---:B------:R-:W-:Y:S02]  /*4a150*/  LEA R6, P1, R9.reuse, R40, 0x2 ;  /* 0x0000002809067211 */ /* 0x040fe400078210ff */
[----:B------:R-:W-:Y:S01]  /*4a160*/  ISETP.LT.AND P5, PT, R56, c[0x0][0x17c], !P0 ;  /* 0x00005f0038007a0c */ /* 0x000fe200047a1270 */
[----:B------:R1:W-:Y:S01]  /*4a170*/  @P2 STG.E [R4.64], R69 ;  /* 0x0000004504002986 */ /* 0x0003e2000c10190c */
[----:B------:R-:W-:-:S03]  /*4a180*/  LEA.HI.X.SX32 R7, R9, R26, 0x2, P1 ;  /* 0x0000001a09077211 */ /* 0x000fc600008f16ff */
        /* <DEDUP_REMOVED lines=19> */
[----:B------:R1:W-:Y:S01]  /*4a2c0*/  @P3 STG.E [R6.64], R77 ;  /* 0x0000004d06003986 */ /* 0x0003e2000c10190c */
[----:B------:R-:W-:-:S03]  /*4a2d0*/  IMAD R3, R10, c[0x0][0x198], RZ ;  /* 0x000066000a037a24 */ /* 0x000fc600078e02ff */
[----:B------:R-:W-:Y:S01]  /*4a2e0*/  @P1 STG.E [R12.64], R125 ;  /* 0x0000007d0c001986 */ /* 0x000fe2000c10190c */
[----:B------:R-:W-:-:S03]  /*4a2f0*/  ISETP.LT.AND P1, PT, R10, c[0x0][0x17c], !P0 ;  /* 0x00005f000a007a0c */ /* 0x000fc60004721270 */
[----:B------:R4:W-:Y:S01]  /*4a300*/  @P2 STG.E [R4.64], R145 ;  /* 0x0000009104002986 */ /* 0x0009e2000c10190c */
[----:B------:R-:W-:Y:S01]  /*4a310*/  ISETP.LT.AND P2, PT, R11, c[0x0][0x17c], !P0 ;  /* 0x00005f000b007a0c */ /* 0x000fe20004741270 */
[----:B------:R-:W-:Y:S01]  /*4a320*/  IMAD R9, R8, c[0x0][0x198], RZ ;  /* 0x0000660008097a24 */ /* 0x000fe200078e02ff */
[-C--:B-1----:R-:W-:Y:S01]  /*4a330*/  LEA R6, P4, R3, R40.reuse, 0x2 ;  /* 0x0000002803067211 */ /* 0x082fe200078810ff */
[----:B------:R-:W-:Y:S01]  /*4a340*/  IMAD R11, R11, c[0x0][0x198], RZ ;  /* 0x000066000b0b7a24 */ /* 0x000fe200078e02ff */
[----:B----4-:R-:W-:-:S04]  /*4a350*/  LEA R4, P3, R29, R40, 0x2 ;  /* 0x000000281d047211 */ /* 0x010fc800078610ff */
[-C--:B------:R-:W-:Y:S02]  /*4a360*/  LEA.HI.X.SX32 R5, R29, R26.reuse, 0x2, P3 ;  /* 0x0000001a1d057211 */ /* 0x080fe400018f16ff */
[----:B------:R-:W-:Y:S02]  /*4a370*/  ISETP.LT.AND P3, PT, R8, c[0x0][0x17c], !P0 ;  /* 0x00005f0008007a0c */ /* 0x000fe40004761270 */
[----:B------:R-:W-:Y:S01]  /*4a380*/  LEA.HI.X.SX32 R7, R3, R26, 0x2, P4 ;  /* 0x0000001a03077211 */ /* 0x000fe200020f16ff */
[----:B------:R1:W-:Y:S01]  /*4a390*/  @P5 STG.E [R4.64], R33 ;  /* 0x0000002104005986 */ /* 0x0003e2000c10190c */
[C---:B------:R-:W-:Y:S01]  /*4a3a0*/  LEA R8, P5, R9.reuse, R40, 0x2 ;  /* 0x0000002809087211 */ /* 0x040fe200078a10ff */
[C---:B------:R-:W-:Y:S01]  /*4a3b0*/  IMAD R3, R118.reuse, c[0x0][0x198], RZ ;  /* 0x0000660076037a24 */ /* 0x040fe200078e02ff */
[----:B------:R-:W-:Y:S01]  /*4a3c0*/  ISETP.LT.AND P4, PT, R118, c[0x0][0x17c], !P0 ;  /* 0x00005f0076007a0c */ /* 0x000fe20004781270 */
[----:B------:R4:W-:Y:S01]  /*4a3d0*/  @P1 STG.E [R6.64], R89 ;  /* 0x0000005906001986 */ /* 0x0009e2000c10190c */
[----:B------:R-:W-:-:S02]  /*4a3e0*/  LEA.HI.X.SX32 R9, R9, R26, 0x2, P5 ;  /* 0x0000001a09097211 */ /* 0x000fc400028f16ff */
[----:B------:R-:W-:Y:S02]  /*4a3f0*/  ISETP.LT.AND P5, PT, R119, c[0x0][0x17c], !P0 ;  /* 0x00005f0077007a0c */ /* 0x000fe400047a1270 */
[----:B-1----:R-:W-:Y:S01]  /*4a400*/  LEA R4, P6, R11, R40, 0x2 ;  /* 0x000000280b047211 */ /* 0x002fe200078c10ff */
[----:B------:R-:W-:-:S03]  /*4a410*/  IMAD R119, R119, c[0x0][0x198], RZ ;  /* 0x0000660077777a24 */ /* 0x000fc600078e02ff */
[----:B------:R-:W-:Y:S02]  /*4a420*/  LEA.HI.X.SX32 R5, R11, R26, 0x2, P6 ;  /* 0x0000001a0b057211 */ /* 0x000fe400030f16ff */
[----:B----4-:R-:W-:-:S03]  /*4a430*/  LEA R6, P1, R3, R40, 0x2 ;  /* 0x0000002803067211 */ /* 0x010fc600078210ff */
[----:B------:R1:W-:Y:S01]  /*4a440*/  @P2 STG.E [R4.64], R133 ;  /* 0x0000008504002986 */ /* 0x0003e2000c10190c */
[----:B------:R-:W-:Y:S01]  /*4a450*/  LEA.HI.X.SX32 R7, R3, R26, 0x2, P1 ;  /* 0x0000001a03077211 */ /* 0x000fe200008f16ff */
[C---:B------:R-:W-:Y:S01]  /*4a460*/  IMAD R3, R176.reuse, c[0x0][0x198], RZ ;  /* 0x00006600b0037a24 */ /* 0x040fe200078e02ff */
[----:B------:R-:W-:Y:S01]  /*4a470*/  LEA R10, P2, R119, R40, 0x2 ;  /* 0x00000028770a7211 */ /* 0x000fe200078410ff */
[----:B------:R4:W-:Y:S01]  /*4a480*/  @P3 STG.E [R8.64], R149 ;  /* 0x0000009508003986 */ /* 0x0009e2000c10190c */
[C---:B------:R-:W-:Y:S01]  /*4a490*/  ISETP.LT.AND P1, PT, R177.reuse, c[0x0][0x17c], !P0 ;  /* 0x00005f00b1007a0c */ /* 0x040fe20004721270 */
[----:B------:R-:W-:Y:S01]  /*4a4a0*/  IMAD R177, R177, c[0x0][0x198], RZ ;  /* 0x00006600b1b17a24 */ /* 0x000fe200078e02ff */
[----:B------:R-:W-:Y:S01]  /*4a4b0*/  ISETP.LT.AND P3, PT, R176, c[0x0][0x17c], !P0 ;  /* 0x00005f00b0007a0c */ /* 0x000fe20004761270 */
[----:B------:R3:W-:Y:S01]  /*4a4c0*/  @P4 STG.E [R6.64], R37 ;  /* 0x0000002506004986 */ /* 0x0007e2000c10190c */
[----:B------:R-:W-:Y:S01]  /*4a4d0*/  LEA.HI.X.SX32 R11, R119, R26, 0x2, P2 ;  /* 0x0000001a770b7211 */ /* 0x000fe200010f16ff */
[C---:B------:R-:W-:Y:S01]  /*4a4e0*/  IMAD R13, R178.reuse, c[0x0][0x198], RZ ;  /* 0x00006600b20d7a24 */ /* 0x040fe200078e02ff */
[----:B------:R-:W-:-:S02]  /*4a4f0*/  ISETP.LT.AND P2, PT, R178, c[0x0][0x17c], !P0 ;  /* 0x00005f00b2007a0c */ /* 0x000fc40004741270 */
[-C--:B-1----:R-:W-:Y:S02]  /*4a500*/  LEA R4, P4, R3, R40.reuse, 0x2 ;  /* 0x0000002803047211 */ /* 0x082fe400078810ff */
[----:B----4-:R-:W-:Y:S02]  /*4a510*/  LEA R8, P6, R177, R40, 0x2 ;  /* 0x00000028b1087211 */ /* 0x010fe400078c10ff */
[----:B------:R-:W-:Y:S02]  /*4a520*/  LEA.HI.X.SX32 R5, R3, R26, 0x2, P4 ;  /* 0x0000001a03057211 */ /* 0x000fe400020f16ff */
[----:B---3--:R-:W-:Y:S01]  /*4a530*/  LEA R6, P4, R13, R40, 0x2 ;  /* 0x000000280d067211 */ /* 0x008fe200078810ff */
[----:B------:R-:W-:Y:S01]  /*4a540*/  @P5 STG.E [R10.64], R93 ;  /* 0x0000005d0a005986 */ /* 0x000fe2000c10190c */
[-C--:B------:R-:W-:Y:S02]  /*4a550*/  LEA.HI.X.SX32 R9, R177, R26.reuse, 0x2, P6 ;  /* 0x0000001ab1097211 */ /* 0x080fe400030f16ff */
[C---:B------:R-:W-:Y:S01]  /*4a560*/  ISETP.LT.AND P5, PT, R179.reuse, c[0x0][0x17c], !P0 ;  /* 0x00005f00b3007a0c */ /* 0x040fe200047a1270 */
[----:B------:R-:W-:Y:S01]  /*4a570*/  IMAD R179, R179, c[0x0][0x198], RZ ;  /* 0x00006600b3b37a24 */ /* 0x000fe200078e02ff */
[----:B------:R-:W-:Y:S01]  /*4a580*/  LEA.HI.X.SX32 R7, R13, R26, 0x2, P4 ;  /* 0x0000001a0d077211 */ /* 0x000fe200020f16ff */
[----:B------:R1:W-:Y:S01]  /*4a590*/  @P3 STG.E [R4.64], R137 ;  /* 0x0000008904003986 */ /* 0x0003e2000c10190c */
[----:B------:R-:W-:-:S03]  /*4a5a0*/  IMAD R3, R180, c[0x0][0x198], RZ ;  /* 0x00006600b4037a24 */ /* 0x000fc600078e02ff */
[----:B------:R-:W-:Y:S01]  /*4a5b0*/  @P1 STG.E [R8.64], R153 ;  /* 0x0000009908001986 */ /* 0x000fe2000c10190c */
[----:B------:R-:W-:Y:S02]  /*4a5c0*/  ISETP.LT.AND P1, PT, R180, c[0x0][0x17c], !P0 ;  /* 0x00005f00b4007a0c */ /* 0x000fe40004721270 */
[-C--:B------:R-:W-:Y:S01]  /*4a5d0*/  LEA R12, P3, R179, R40.reuse, 0x2 ;  /* 0x00000028b30c7211 */ /* 0x080fe200078610ff */
[----:B------:R3:W-:Y:S01]  /*4a5e0*/  @P2 STG.E [R6.64], R14 ;  /* 0x0000000e06002986 */ /* 0x0007e2000c10190c */
[C---:B------:R-:W-:Y:S01]  /*4a5f0*/  ISETP.LT.AND P2, PT, R181.reuse, c[0x0][0x17c], !P0 ;  /* 0x00005f00b5007a0c */ /* 0x040fe20004741270 */
[----:B------:R-:W-:Y:S01]  /*4a600*/  IMAD R181, R181, c[0x0][0x198], RZ ;  /* 0x00006600b5b57a24 */ /* 0x000fe200078e02ff */
[----:B-1----:R-:W-:Y:S01]  /*4a610*/  LEA R4, P4, R3, R40, 0x2 ;  /* 0x0000002803047211 */ /* 0x002fe200078810ff */
[----:B------:R-:W-:Y:S01]  /*4a620*/  IMAD R11, R182, c[0x0][0x198], RZ ;  /* 0x00006600b60b7a24 */ /* 0x000fe200078e02ff */
[-C--:B------:R-:W-:Y:S02]  /*4a630*/  LEA.HI.X.SX32 R13, R179, R26.reuse, 0x2, P3 ;  /* 0x0000001ab30d7211 */ /* 0x080fe400018f16ff */
[----:B------:R-:W-:-:S02]  /*4a640*/  LEA.HI.X.SX32 R5, R3, R26, 0x2, P4 ;  /* 0x0000001a03057211 */ /* 0x000fc400020f16ff */
[----:B------:R-:W-:Y:S02]  /*4a650*/  ISETP.LT.AND P3, PT, R182, c[0x0][0x17c], !P0 ;  /* 0x00005f00b6007a0c */ /* 0x000fe40004761270 */
[C---:B------:R-:W-:Y:S01]  /*4a660*/  ISETP.LT.AND P4, PT, R183.reuse, c[0x0][0x17c], !P0 ;  /* 0x00005f00b7007a0c */ /* 0x040fe20004781270 */
[----:B------:R-:W-:Y:S01]  /*4a670*/  IMAD R183, R183, c[0x0][0x198], RZ ;  /* 0x00006600b7b77a24 */ /* 0x000fe200078e02ff */
[-C--:B---3--:R-:W-:Y:S01]  /*4a680*/  LEA R6, P6, R181, R40.reuse, 0x2 ;  /* 0x00000028b5067211 */ /* 0x088fe200078c10ff */
[----:B------:R1:W-:Y:S01]  /*4a690*/  @P5 STG.E [R12.64], R70 ;  /* 0x000000460c005986 */ /* 0x0003e2000c10190c */
[----:B------:R-:W-:Y:S01]  /*4a6a0*/  LEA R8, P5, R11, R40, 0x2 ;  /* 0x000000280b087211 */ /* 0x000fe200078a10ff */
[----:B------:R-:W-:Y:S01]  /*4a6b0*/  IMAD R3, R184, c[0x0][0x198], RZ ;  /* 0x00006600b8037a24 */ /* 0x000fe200078e02ff */
[----:B------:R-:W-:Y:S01]  /*4a6c0*/  LEA.HI.X.SX32 R7, R181, R26, 0x2, P6 ;  /* 0x0000001ab5077211 */ /* 0x000fe200030f16ff */
[----:B------:R3:W-:Y:S01]  /*4a6d0*/  @P1 STG.E [R4.64], R106 ;  /* 0x0000006a04001986 */ /* 0x0007e2000c10190c */
[----:B------:R-:W-:-:S02]  /*4a6e0*/  LEA R10, P1, R183, R40, 0x2 ;  /* 0x00000028b70a7211 */ /* 0x000fc400078210ff */
[-C--:B------:R-:W-:Y:S01]  /*4a6f0*/  LEA.HI.X.SX32 R9, R11, R26.reuse, 0x2, P5 ;  /* 0x0000001a0b097211 */ /* 0x080fe200028f16ff */
[----:B------:R4:W-:Y:S01]  /*4a700*/  @P2 STG.E [R6.64], R142 ;  /* 0x0000008e06002986 */ /* 0x0009e2000c10190c */
[----:B------:R-:W-:Y:S01]  /*4a710*/  LEA.HI.X.SX32 R11, R183, R26, 0x2, P1 ;  /* 0x0000001ab70b7211 */ /* 0x000fe200008f16ff */
[----:B------:R-:W-:Y:S01]  /*4a720*/  IMAD R17, R186, c[0x0][0x198], RZ ;  /* 0x00006600ba117a24 */ /* 0x000fe200078e02ff */
[----:B------:R-:W-:Y:S02]  /*4a730*/  ISETP.LT.AND P5, PT, R184, c[0x0][0x17c], !P0 ;  /* 0x00005f00b8007a0c */ /* 0x000fe400047a1270 */
[----:B-1----:R-:W-:Y:S01]  /*4a740*/  LEA R12, P2, R3, R40, 0x2 ;  /* 0x00000028030c7211 */ /* 0x002fe200078410ff */
[----:B------:R1:W-:Y:S01]  /*4a750*/  @P3 STG.E [R8.64], R18 ;  /* 0x0000001208003986 */ /* 0x0003e2000c10190c */
[C---:B------:R-:W-:Y:S01]  /*4a760*/  ISETP.LT.AND P1, PT, R187.reuse, c[0x0][0x17c], !P0 ;  /* 0x00005f00bb007a0c */ /* 0x040fe20004721270 */
[----:B------:R-:W-:Y:S01]  /*4a770*/  IMAD R187, R187, c[0x0][0x198], RZ ;  /* 0x00006600bbbb7a24 */ /* 0x000fe200078e02ff */
[----:B------:R-:W-:Y:S01]  /*4a780*/  ISETP.LT.AND P3, PT, R186, c[0x0][0x17c], !P0 ;  /* 0x00005f00ba007a0c */ /* 0x000fe20004761270 */
[----:B------:R2:W-:Y:S01]  /*4a790*/  @P4 STG.E [R10.64], R78 ;  /* 0x0000004e0a004986 */ /* 0x0005e2000c10190c */
[----:B------:R-:W-:Y:S01]  /*4a7a0*/  LEA.HI.X.SX32 R13, R3, R26, 0x2, P2 ;  /* 0x0000001a030d7211 */ /* 0x000fe200010f16ff */
[----:B------:R-:W-:Y:S01]  /*4a7b0*/  IMAD R3, R188, c[0x0][0x198], RZ ;  /* 0x00006600bc037a24 */ /* 0x000fe200078e02ff */
[----:B---3--:R-:W-:-:S02]  /*4a7c0*/  LEA R4, P4, R17, R40, 0x2 ;  /* 0x0000002811047211 */ /* 0x008fc400078810ff */
[----:B------:R-:W-:Y:S02]  /*4a7d0*/  ISETP.LT.AND P2, PT, R188, c[0x0][0x17c], !P0 ;  /* 0x00005f00bc007a0c */ /* 0x000fe40004741270 */
[----:B----4-:R-:W-:Y:S02]  /*4a7e0*/  LEA R6, P6, R187, R40, 0x2 ;  /* 0x00000028bb067211 */ /* 0x010fe400078c10ff */
[----:B------:R-:W-:Y:S02]  /*4a7f0*/  LEA.HI.X.SX32 R5, R17, R26, 0x2, P4 ;  /* 0x0000001a11057211 */ /* 0x000fe400020f16ff */
[----:B-1----:R-:W-:Y:S02]  /*4a800*/  LEA R8, P4, R3, R40, 0x2 ;  /* 0x0000002803087211 */ /* 0x002fe400078810ff */
[-C--:B------:R-:W-:Y:S01]  /*4a810*/  LEA.HI.X.SX32 R7, R187, R26.reuse, 0x2, P6 ;  /* 0x0000001abb077211 */ /* 0x080fe200030f16ff */
[----:B------:R-:W-:Y:S01]  /*4a820*/  @P5 STG.E [R12.64], R126 ;  /* 0x0000007e0c005986 */ /* 0x000fe2000c10190c */
[----:B------:R-:W-:Y:S01]  /*4a830*/  LEA.HI.X.SX32 R9, R3, R26, 0x2, P4 ;  /* 0x0000001a03097211 */ /* 0x000fe200020f16ff */
[----:B------:R-:W-:Y:S01]  /*4a840*/  IMAD R3, R190, c[0x0][0x198], RZ ;  /* 0x00006600be037a24 */ /* 0x000fe200078e02ff */
[C---:B------:R-:W-:Y:S01]  /*4a850*/  ISETP.LT.AND P5, PT, R189.reuse, c[0x0][0x17c], !P0 ;  /* 0x00005f00bd007a0c */ /* 0x040fe200047a1270 */
[----:B------:R1:W-:Y:S01]  /*4a860*/  @P3 STG.E [R4.64], R146 ;  /* 0x0000009204003986 */ /* 0x0003e2000c10190c */
[----:B------:R-:W-:-:S03]  /*4a870*/  IMAD R189, R189, c[0x0][0x198], RZ ;  /* 0x00006600bdbd7a24 */ /* 0x000fc600078e02ff */
[----:B------:R3:W-:Y:S01]  /*4a880*/  @P1 STG.E [R6.64], R34 ;  /* 0x0000002206001986 */ /* 0x0007e2000c10190c */
[----:B------:R-:W-:-:S03]  /*4a890*/  ISETP.LT.AND P1, PT, R190, c[0x0][0x17c], !P0 ;  /* 0x00005f00be007a0c */ /* 0x000fc60004721270 */
[----:B------:R4:W-:Y:S01]  /*4a8a0*/  @P2 STG.E [R8.64], R90 ;  /* 0x0000005a08002986 */ /* 0x0009e2000c10190c */
[C---:B------:R-:W-:Y:S01]  /*4a8b0*/  ISETP.LT.AND P2, PT, R191.reuse, c[0x0][0x17c], !P0 ;  /* 0x00005f00bf007a0c */ /* 0x040fe20004741270 */
[----:B------:R-:W-:Y:S01]  /*4a8c0*/  IMAD R191, R191, c[0x0][0x198], RZ ;  /* 0x00006600bfbf7a24 */ /* 0x000fe200078e02ff */
[-C--:B--2---:R-:W-:Y:S02]  /*4a8d0*/  LEA R10, P3, R189, R40.reuse, 0x2 ;  /* 0x00000028bd0a7211 */ /* 0x084fe400078610ff */
[----:B-1----:R-:W-:Y:S01]  /*4a8e0*/  LEA R4, P4, R3, R40, 0x2 ;  /* 0x0000002803047211 */ /* 0x002fe200078810ff */
[----:B------:R-:W-:Y:S01]  /*4a8f0*/  IMAD R13, R192, c[0x0][0x198], RZ ;  /* 0x00006600c00d7a24 */ /* 0x000fe200078e02ff */
[-C--:B------:R-:W-:Y:S02]  /*4a900*/  LEA.HI.X.SX32 R11, R189, R26.reuse, 0x2, P3 ;  /* 0x0000001abd0b7211 */ /* 0x080fe400018f16ff */
[----:B------:R-:W-:Y:S02]  /*4a910*/  LEA.HI.X.SX32 R5, R3, R26, 0x2, P4 ;  /* 0x0000001a03057211 */ /* 0x000fe400020f16ff */
[----:B---3--:R-:W-:-:S02]  /*4a920*/  LEA R6, P6, R191, R40, 0x2 ;  /* 0x00000028bf067211 */ /* 0x008fc400078c10ff */
[C---:B------:R-:W-:Y:S01]  /*4a930*/  ISETP.LT.AND P4, PT, R193.reuse, c[0x0][0x17c], !P0 ;  /* 0x00005f00c1007a0c */ /* 0x040fe20004781270 */
[----:B------:R-:W-:Y:S01]  /*4a940*/  IMAD R193, R193, c[0x0][0x198], RZ ;  /* 0x00006600c1c17a24 */ /* 0x000fe200078e02ff */
[----:B------:R-:W-:Y:S01]  /*4a950*/  ISETP.LT.AND P3, PT, R192, c[0x0][0x17c], !P0 ;  /* 0x00005f00c0007a0c */ /* 0x000fe20004761270 */
[----:B------:R1:W-:Y:S01]  /*4a960*/  @P5 STG.E [R10.64], R134 ;  /* 0x000000860a005986 */ /* 0x0003e2000c10190c */
[----:B------:R-:W-:Y:S01]  /*4a970*/  LEA.HI.X.SX32 R7, R191, R26, 0x2, P6 ;  /* 0x0000001abf077211 */ /* 0x000fe200030f16ff */
[----:B------:R-:W-:Y:S01]  /*4a980*/  IMAD R3, R194, c[0x0][0x198], RZ ;  /* 0x00006600c2037a24 */ /* 0x000fe200078e02ff */
[-C--:B----4-:R-:W-:Y:S01]  /*4a990*/  LEA R8, P5, R13, R40.reuse, 0x2 ;  /* 0x000000280d087211 */ /* 0x090fe200078a10ff */
[----:B------:R2:W-:Y:S01]  /*4a9a0*/  @P1 STG.E [R4.64], R150 ;  /* 0x0000009604001986 */ /* 0x0005e2000c10190c */
[----:B------:R-:W-:Y:S02]  /*4a9b0*/  LEA R12, P1, R193, R40, 0x2 ;  /* 0x00000028c10c7211 */ /* 0x000fe400078210ff */
[-C--:B------:R-:W-:Y:S01]  /*4a9c0*/  LEA.HI.X.SX32 R9, R13, R26.reuse, 0x2, P5 ;  /* 0x0000001a0d097211 */ /* 0x080fe200028f16ff */
[----:B------:R3:W-:Y:S01]  /*4a9d0*/  @P2 STG.E [R6.64], R38 ;  /* 0x0000002606002986 */ /* 0x0007e2000c10190c */
[----:B------:R-:W-:Y:S01]  /*4a9e0*/  LEA.HI.X.SX32 R13, R193, R26, 0x2, P1 ;  /* 0x0000001ac10d7211 */ /* 0x000fe200008f16ff */
[----:B------:R-:W-:Y:S01]  /*4a9f0*/  IMAD R17, R196, c[0x0][0x198], RZ ;  /* 0x00006600c4117a24 */ /* 0x000fe200078e02ff */
[----:B-1----:R-:W-:Y:S01]  /*4aa00*/  LEA R10, P2, R3, R40, 0x2 ;  /* 0x00000028030a7211 */ /* 0x002fe200078410ff */
[----:B------:R1:W-:Y:S01]  /*4aa10*/  @P3 STG.E [R8.64], R94 ;  /* 0x0000005e08003986 */ /* 0x0003e2000c10190c */
[----:B------:R-:W-:-:S02]  /*4aa20*/  ISETP.LT.AND P5, PT, R194, c[0x0][0x17c], !P0 ;  /* 0x00005f00c2007a0c */ /* 0x000fc400047a1270 */
[----:B------:R-:W-:Y:S01]  /*4aa30*/  ISETP.LT.AND P1, PT, R197, c[0x0][0x17c], !P0 ;  /* 0x00005f00c5007a0c */ /* 0x000fe20004721270 */
[----:B------:R4:W-:Y:S01]  /*4aa40*/  @P4 STG.E [R12.64], R138 ;  /* 0x0000008a0c004986 */ /* 0x0009e2000c10190c */
[----:B------:R-:W-:Y:S01]  /*4aa50*/  LEA.HI.X.SX32 R11, R3, R26, 0x2, P2 ;  /* 0x0000001a030b7211 */ /* 0x000fe200010f16ff */
[----:B------:R-:W-:Y:S01]  /*4aa60*/  IMAD R197, R197, c[0x0][0x198], RZ ;  /* 0x00006600c5c57a24 */ /* 0x000fe200078e02ff */
[----:B------:R-:W-:Y:S02]  /*4aa70*/  ISETP.LT.AND P3, PT, R196, c[0x0][0x17c], !P0 ;  /* 0x00005f00c4007a0c */ /* 0x000fe40004761270 */
[C---:B------:R-:W-:Y:S01]  /*4aa80*/  ISETP.LT.AND P2, PT, R199.reuse, c[0x0][0x17c], !P0 ;  /* 0x00005f00c7007a0c */ /* 0x040fe20004741270 */
[----:B------:R-:W-:Y:S01]  /*4aa90*/  IMAD R199, R199, c[0x0][0x198], RZ ;  /* 0x00006600c7c77a24 */ /* 0x000fe200078e02ff */
[-C--:B--2---:R-:W-:Y:S02]  /*4aaa0*/  LEA R4, P4, R17, R40.reuse, 0x2 ;  /* 0x0000002811047211 */ /* 0x084fe400078810ff */
[----:B---3--:R-:W-:-:S02]  /*4aab0*/  LEA R6, P6, R197, R40, 0x2 ;  /* 0x00000028c5067211 */ /* 0x008fc400078c10ff */
[----:B------:R-:W-:Y:S02]  /*4aac0*/  LEA.HI.X.SX32 R5, R17, R26, 0x2, P4 ;  /* 0x0000001a11057211 */ /* 0x000fe400020f16ff */
[----:B-1----:R-:W-:Y:S02]  /*4aad0*/  LEA R8, P4, R199, R40, 0x2 ;  /* 0x00000028c7087211 */ /* 0x002fe400078810ff */
[-C--:B------:R-:W-:Y:S01]  /*4aae0*/  LEA.HI.X.SX32 R7, R197, R26.reuse, 0x2, P6 ;  /* 0x0000001ac5077211 */ /* 0x080fe200030f16ff */
[C---:B------:R-:W-:Y:S01]  /*4aaf0*/  IMAD R3, R200.reuse, c[0x0][0x198], RZ ;  /* 0x00006600c8037a24 */ /* 0x040fe200078e02ff */
[----:B------:R-:W-:Y:S01]  /*4ab00*/  LEA.HI.X.SX32 R9, R199, R26, 0x2, P4 ;  /* 0x0000001ac7097211 */ /* 0x000fe200020f16ff */
[----:B------:R-:W-:Y:S01]  /*4ab10*/  @P5 STG.E [R10.64], R154 ;  /* 0x0000009a0a005986 */ /* 0x000fe2000c10190c */
[----:B------:R-:W-:-:S03]  /*4ab20*/  ISETP.LT.AND P4, PT, R200, c[0x0][0x17c], !P0 ;  /* 0x00005f00c8007a0c */ /* 0x000fc60004781270 */
[----:B------:R1:W-:Y:S01]  /*4ab30*/  @P3 STG.E [R4.64], R15 ;  /* 0x0000000f04003986 */ /* 0x0003e2000c10190c */
[----:B------:R-:W-:-:S03]  /*4ab40*/  ISETP.LT.AND P3, PT, R201, c[0x0][0x17c], !P0 ;  /* 0x00005f00c9007a0c */ /* 0x000fc60004761270 */
[----:B------:R-:W-:Y:S01]  /*4ab50*/  @P1 STG.E [R6.64], R71 ;  /* 0x0000004706001986 */ /* 0x000fe2000c10190c */
[----:B------:R-:W-:-:S03]  /*4ab60*/  IMAD R201, R201, c[0x0][0x198], RZ ;  /* 0x00006600c9c97a24 */ /* 0x000fc600078e02ff */
[----:B------:R2:W-:Y:S01]  /*4ab70*/  @P2 STG.E [R8.64], R107 ;  /* 0x0000006b08002986 */ /* 0x0005e2000c10190c */
[----:B----4-:R-:W-:-:S04]  /*4ab80*/  LEA R12, P2, R3, R40, 0x2 ;  /* 0x00000028030c7211 */ /* 0x010fc800078410ff */
[----:B------:R-:W-:Y:S02]  /*4ab90*/  LEA.HI.X.SX32 R13, R3, R26, 0x2, P2 ;  /* 0x0000001a030d7211 */ /* 0x000fe400010f16ff */
[C---:B------:R-:W-:Y:S01]  /*4aba0*/  ISETP.LT.AND P2, PT, R203.reuse, c[0x0][0x17c], !P0 ;  /* 0x00005f00cb007a0c */ /* 0x040fe20004741270 */
[----:B------:R-:W-:Y:S01]  /*4abb0*/  IMAD R203, R203, c[0x0][0x198], RZ ;  /* 0x00006600cbcb7a24 */ /* 0x000fe200078e02ff */
[-C--:B-1----:R-:W-:Y:S01]  /*4abc0*/  LEA R4, P6, R201, R40.reuse, 0x2 ;  /* 0x00000028c9047211 */ /* 0x082fe200078c10ff */
[C---:B------:R-:W-:Y:S01]  /*4abd0*/  IMAD R3, R202.reuse, c[0x0][0x198], RZ ;  /* 0x00006600ca037a24 */ /* 0x040fe200078e02ff */
[----:B------:R-:W-:Y:S01]  /*4abe0*/  ISETP.LT.AND P1, PT, R202, c[0x0][0x17c], !P0 ;  /* 0x00005f00ca007a0c */ /* 0x000fe20004721270 */
[----:B------:R1:W-:Y:S01]  /*4abf0*/  @P4 STG.E [R12.64], R143 ;  /* 0x0000008f0c004986 */ /* 0x0003e2000c10190c */
[----:B--2---:R-:W-:Y:S01]  /*4ac00*/  LEA R8, P4, R203, R40, 0x2 ;  /* 0x00000028cb087211 */ /* 0x004fe200078810ff */
[----:B------:R-:W-:Y:S01]  /*4ac10*/  IMAD R11, R204, c[0x0][0x198], RZ ;  /* 0x00006600cc0b7a24 */ /* 0x000fe200078e02ff */
[----:B------:R-:W-:-:S02]  /*4ac20*/  LEA.HI.X.SX32 R5, R201, R26, 0x2, P6 ;  /* 0x0000001ac9057211 */ /* 0x000fc400030f16ff */
[----:B------:R-:W-:Y:S02]  /*4ac30*/  LEA R6, P5, R3, R40, 0x2 ;  /* 0x0000002803067211 */ /* 0x000fe400078a10ff */
[----:B------:R-:W-:Y:S01]  /*4ac40*/  LEA.HI.X.SX32 R9, R203, R26, 0x2, P4 ;  /* 0x0000001acb097211 */ /* 0x000fe200020f16ff */
[----:B------:R2:W-:Y:S01]  /*4ac50*/  @P3 STG.E [R4.64], R19 ;  /* 0x0000001304003986 */ /* 0x0005e2000c10190c */
[----:B------:R-:W-:Y:S02]  /*4ac60*/  ISETP.LT.AND P6, PT, R204, c[0x0][0x17c], !P0 ;  /* 0x00005f00cc007a0c */ /* 0x000fe400047c1270 */
[C---:B------:R-:W-:Y:S01]  /*4ac70*/  ISETP.LT.AND P4, PT, R205.reuse, c[0x0][0x17c], !P0 ;  /* 0x00005f00cd007a0c */ /* 0x040fe20004781270 */
[----:B------:R-:W-:Y:S01]  /*4ac80*/  IMAD R205, R205, c[0x0][0x198], RZ ;  /* 0x00006600cdcd7a24 */ /* 0x000fe200078e02ff */
[----:B------:R-:W-:Y:S02]  /*4ac90*/  LEA R10, P3, R11, R40, 0x2 ;  /* 0x000000280b0a7211 */ /* 0x000fe400078610ff */
[----:B------:R-:W-:-:S02]  /*4aca0*/  LEA.HI.X.SX32 R7, R3, R26, 0x2, P5 ;  /* 0x0000001a03077211 */ /* 0x000fc400028f16ff */
[----:B------:R-:W-:Y:S02]  /*4acb0*/  LEA.HI.X.SX32 R11, R11, R26, 0x2, P3 ;  /* 0x0000001a0b0b7211 */ /* 0x000fe400018f16ff */
[----:B-1----:R-:W-:Y:S01]  /*4acc0*/  LEA R12, P3, R205, R40, 0x2 ;  /* 0x00000028cd0c7211 */ /* 0x002fe200078610ff */
[----:B------:R-:W-:Y:S01]  /*4acd0*/  @P1 STG.E [R6.64], R79 ;  /* 0x0000004f06001986 */ /* 0x000fe2000c10190c */
[C---:B------:R-:W-:Y:S01]  /*4ace0*/  IMAD R3, R206.reuse, c[0x0][0x198], RZ ;  /* 0x00006600ce037a24 */ /* 0x040fe200078e02ff */
[----:B------:R-:W-:Y:S02]  /*4acf0*/  ISETP.LT.AND P1, PT, R206, c[0x0][0x17c], !P0 ;  /* 0x00005f00ce007a0c */ /* 0x000fe40004721270 */
[----:B------:R-:W-:Y:S01]  /*4ad00*/  @P2 STG.E [R8.64], R127 ;  /* 0x0000007f08002986 */ /* 0x000fe2000c10190c */
[C---:B------:R-:W-:Y:S01]  /*4ad10*/  ISETP.LT.AND P2, PT, R207.reuse, c[0x0][0x17c], !P0 ;  /* 0x00005f00cf007a0c */ /* 0x040fe20004741270 */
[----:B------:R-:W-:Y:S01]  /*4ad20*/  IMAD R207, R207, c[0x0][0x198], RZ ;  /* 0x00006600cfcf7a24 */ /* 0x000fe200078e02ff */
[----:B------:R-:W-:Y:S01]  /*4ad30*/  LEA.HI.X.SX32 R13, R205, R26, 0x2, P3 ;  /* 0x0000001acd0d7211 */ /* 0x000fe200018f16ff */
[C---:B--2---:R-:W-:Y:S01]  /*4ad40*/  IMAD R5, R208.reuse, c[0x0][0x198], RZ ;  /* 0x00006600d0057a24 */ /* 0x044fe200078e02ff */
[----:B------:R-:W-:Y:S01]  /*4ad50*/  ISETP.LT.AND P3, PT, R208, c[0x0][0x17c], !P0 ;  /* 0x00005f00d0007a0c */ /* 0x000fe20004761270 */
[----:B------:R-:W-:Y:S01]  /*4ad60*/  @P6 STG.E [R10.64], R147 ;  /* 0x000000930a006986 */ /* 0x000fe2000c10190c */
[----:B------:R-:W-:-:S02]  /*4ad70*/  LEA R14, P6, R3, R40, 0x2 ;  /* 0x00000028030e7211 */ /* 0x000fc400078c10ff */
[-C--:B------:R-:W-:Y:S01]  /*4ad80*/  LEA R16, P5, R207, R40.reuse, 0x2 ;  /* 0x00000028cf107211 */ /* 0x080fe200078a10ff */
[----:B------:R-:W-:Y:S01]  /*4ad90*/  @P4 STG.E [R12.64], R35 ;  /* 0x000000230c004986 */ /* 0x000fe2000c10190c */
[----:B------:R-:W-:Y:S02]  /*4ada0*/  LEA R18, P4, R5, R40, 0x2 ;  /* 0x0000002805127211 */ /* 0x000fe400078810ff */
[-C--:B------:R-:W-:Y:S01]  /*4adb0*/  LEA.HI.X.SX32 R15, R3, R26.reuse, 0x2, P6 ;  /* 0x0000001a030f7211 */ /* 0x080fe200030f16ff */
[----:B------:R-:W-:Y:S01]  /*4adc0*/  LDS.128 R8, [R172] ;  /* 0x00000000ac087984 */ /* 0x000fe20000000c00 */
[-C--:B------:R-:W-:Y:S02]  /*4add0*/  LEA.HI.X.SX32 R17, R207, R26.reuse, 0x2, P5 ;  /* 0x0000001acf117211 */ /* 0x080fe400028f16ff */
[----:B------:R-:W-:Y:S01]  /*4ade0*/  LEA.HI.X.SX32 R19, R5, R26, 0x2, P4 ;  /* 0x0000001a05137211 */ /* 0x000fe200020f16ff */
[----:B------:R-:W-:Y:S01]  /*4adf0*/  LDS.128 R32, [R172+0x800] ;  /* 0x00080000ac207984 */ /* 0x000fe20000000c00 */
[C---:B------:R-:W-:Y:S01]  /*4ae00*/  ISETP.LT.AND P5, PT, R209.reuse, c[0x0][0x17c], !P0 ;  /* 0x00005f00d1007a0c */ /* 0x040fe200047a1270 */
[----:B------:R-:W-:-:S02]  /*4ae10*/  IMAD R209, R209, c[0x0][0x198], RZ ;  /* 0x00006600d1d17a24 */ /* 0x000fc400078e02ff */
[----:B------:R-:W-:Y:S04]  /*4ae20*/  @P1 STG.E [R14.64], R91 ;  /* 0x0000005b0e001986 */ /* 0x000fe8000c10190c */
[----:B------:R-:W-:Y:S04]  /*4ae30*/  @P2 STG.E [R16.64], R135 ;  /* 0x0000008710002986 */ /* 0x000fe8000c10190c */
[----:B------:R-:W1:Y:S04]  /*4ae40*/  LDS.128 R4, [R2] ;  /* 0x0000000002047984 */ /* 0x000e680000000c00 */
[----:B------:R-:W-:Y:S01]  /*4ae50*/  @P3 STG.E [R18.64], R151 ;  /* 0x0000009712003986 */ /* 0x000fe2000c10190c */
[----:B------:R-:W-:Y:S01]  /*4ae60*/  LEA R20, P3, R209, R40, 0x2 ;  /* 0x00000028d1147211 */ /* 0x000fe200078610ff */
[C---:B------:R-:W-:Y:S01]  /*4ae70*/  IMAD R3, R210.reuse, c[0x0][0x198], RZ ;  /* 0x00006600d2037a24 */ /* 0x040fe200078e02ff */
[----:B------:R-:W-:Y:S01]  /*4ae80*/  ISETP.LT.AND P1, PT, R211, c[0x0][0x17c], !P0 ;  /* 0x00005f00d3007a0c */ /* 0x000fe20004721270 */
[----:B------:R-:W2:Y:S01]  /*4ae90*/  LDS.128 R12, [R173] ;  /* 0x00000000ad0c7984 */ /* 0x000ea20000000c00 */
[----:B------:R-:W-:Y:S01]  /*4aea0*/  LEA.HI.X.SX32 R21, R209, R26, 0x2, P3 ;  /* 0x0000001ad1157211 */ /* 0x000fe200018f16ff */
[----:B------:R-:W-:Y:S01]  /*4aeb0*/  IMAD R211, R211, c[0x0][0x198], RZ ;  /* 0x00006600d3d37a24 */ /* 0x000fe200078e02ff */
[----:B------:R-:W-:Y:S01]  /*4aec0*/  ISETP.LT.AND P2, PT, R210, c[0x0][0x17c], !P0 ;  /* 0x00005f00d2007a0c */ /* 0x000fe20004741270 */
[----:B------:R-:W3:Y:S01]  /*4aed0*/  LDS.128 R16, [R174] ;  /* 0x00000000ae107984 */ /* 0x000ee20000000c00 */
[----:B------:R-:W-:-:S03]  /*4aee0*/  LEA R24, P4, R3, R40, 0x2 ;  /* 0x0000002803187211 */ /* 0x000fc600078810ff */
[----:B------:R-:W-:Y:S01]  /*4aef0*/  @P5 STG.E [R20.64], R39 ;  /* 0x0000002714005986 */ /* 0x000fe2000c10190c */
[----:B------:R-:W-:Y:S02]  /*4af00*/  LEA R28, P5, R211, R40, 0x2 ;  /* 0x00000028d31c7211 */ /* 0x000fe400078a10ff */
[-C--:B------:R-:W-:Y:S01]  /*4af10*/  LEA.HI.X.SX32 R25, R3, R26.reuse, 0x2, P4 ;  /* 0x0000001a03197211 */ /* 0x080fe200020f16ff */
[C---:B------:R-:W-:Y:S01]  /*4af20*/  IMAD R3, R212.reuse, c[0x0][0x198], RZ ;  /* 0x00006600d4037a24 */ /* 0x040fe200078e02ff */
[----:B------:R-:W-:Y:S01]  /*4af30*/  LEA.HI.X.SX32 R29, R211, R26, 0x2, P5 ;  /* 0x0000001ad31d7211 */ /* 0x000fe200028f16ff */
[----:B------:R-:W4:Y:S01]  /*4af40*/  LDS.128 R20, [R2+0x800] ;  /* 0x0008000002147984 */ /* 0x000f220000000c00 */
[----:B------:R-:W-:-:S03]  /*4af50*/  ISETP.LT.AND P4, PT, R212, c[0x0][0x17c], !P0 ;  /* 0x00005f00d4007a0c */ /* 0x000fc60004781270 */
[----:B------:R1:W-:Y:S01]  /*4af60*/  @P2 STG.E [R24.64], R95 ;  /* 0x0000005f18002986 */ /* 0x0003e2000c10190c */
[C---:B------:R-:W-:Y:S01]  /*4af70*/  ISETP.LT.AND P2, PT, R213.reuse, c[0x0][0x17c], !P0 ;  /* 0x00005f00d5007a0c */ /* 0x040fe20004741270 */
[----:B------:R-:W-:Y:S02]  /*4af80*/  IMAD R213, R213, c[0x0][0x198], RZ ;  /* 0x00006600d5d57a24 */ /* 0x000fe400078e02ff */
[----:B------:R-:W-:Y:S01]  /*4af90*/  @P1 STG.E [R28.64], R139 ;  /* 0x0000008b1c001986 */ /* 0x000fe2000c10190c */
[----:B------:R-:W-:-:S03]  /*4afa0*/  LEA R36, P1, R3, R40, 0x2 ;  /* 0x0000002803247211 */ /* 0x000fc600078210ff */
[----:B------:R-:W4:Y:S01]  /*4afb0*/  LDS.128 R28, [R173+0x800] ;  /* 0x00080000ad1c7984 */ /* 0x000f220000000c00 */
[----:B------:R-:W-:Y:S01]  /*4afc0*/  LEA.HI.X.SX32 R37, R3, R26, 0x2, P1 ;  /* 0x0000001a03257211 */ /* 0x000fe200008f16ff */
[----:B------:R-:W-:Y:S01]  /*4afd0*/  IMAD R3, R0, 0x2, R213 ;  /* 0x0000000200037824 */ /* 0x000fe200078e02d5 */
[----:B------:R-:W-:Y:S02]  /*4afe0*/  ISETP.LT.AND P6, PT, R214, c[0x0][0x17c], !P0 ;  /* 0x00005f00d6007a0c */ /* 0x000fe400047c1270 */
[-C--:B-1----:R-:W-:Y:S01]  /*4aff0*/  LEA R24, P5, R213, R40.reuse, 0x2 ;  /* 0x00000028d5187211 */ /* 0x082fe200078a10ff */
[----:B------:R-:W-:Y:S01]  /*4b000*/  @P4 STG.E [R36.64], R155 ;  /* 0x0000009b24004986 */ /* 0x000fe2000c10190c */
[----:B------:R-:W-:Y:S01]  /*4b010*/  LEA R42, P4, R3, R40, 0x2 ;  /* 0x00000028032a7211 */ /* 0x000fe200078810ff */
[----:B------:R-:W-:Y:S01]  /*4b020*/  IMAD R27, R0, 0x2, R3 ;  /* 0x00000002001b7824 */ /* 0x000fe200078e0203 */
[----:B------:R-:W-:Y:S01]  /*4b030*/  ISETP.LT.AND P3, PT, R215, c[0x0][0x17c], !P0 ;  /* 0x00005f00d7007a0c */ /* 0x000fe20004761270 */
[----:B------:R-:W1:Y:S01]  /*4b040*/  LDS.128 R36, [R174+0x800] ;  /* 0x00080000ae247984 */ /* 0x000e620000000c00 */
[----:B------:R-:W-:-:S02]  /*4b050*/  LEA.HI.X.SX32 R25, R213, R26, 0x2, P5 ;  /* 0x0000001ad5197211 */ /* 0x000fc400028f16ff */
[----:B------:R-:W-:Y:S01]  /*4b060*/  LEA.HI.X.SX32 R43, R3, R26, 0x2, P4 ;  /* 0x0000001a032b7211 */ /* 0x000fe200020f16ff */
[----:B------:R-:W-:Y:S01]  /*4b070*/  IMAD R3, R0, 0x2, R27 ;  /* 0x0000000200037824 */ /* 0x000fe200078e021b */
[C---:B------:R-:W-:Y:S01]  /*4b080*/  LEA R52, P4, R27.reuse, R40, 0x2 ;  /* 0x000000281b347211 */ /* 0x040fe200078810ff */
[----:B------:R3:W-:Y:S01]  /*4b090*/  @P2 STG.E [R24.64], R4 ;  /* 0x0000000418002986 */ /* 0x0007e2000c10190c */
[----:B------:R-:W-:Y:S02]  /*4b0a0*/  ISETP.LT.AND P1, PT, R216, c[0x0][0x17c], !P0 ;  /* 0x00005f00d8007a0c */ /* 0x000fe40004721270 */
[----:B------:R-:W-:Y:S01]  /*4b0b0*/  LEA.HI.X.SX32 R53, R27, R26, 0x2, P4 ;  /* 0x0000001a1b357211 */ /* 0x000fe200020f16ff */
[----:B------:R3:W-:Y:S01]  /*4b0c0*/  @P6 STG.E [R42.64], R8 ;  /* 0x000000082a006986 */ /* 0x0007e2000c10190c */
[C---:B------:R-:W-:Y:S01]  /*4b0d0*/  LEA R56, P6, R3.reuse, R40, 0x2 ;  /* 0x0000002803387211 */ /* 0x040fe200078c10ff */
[C---:B------:R-:W-:Y:S02]  /*4b0e0*/  IMAD R27, R0.reuse, 0x2, R3 ;  /* 0x00000002001b7824 */ /* 0x040fe400078e0203 */
[----:B--2---:R-:W-:Y:S01]  /*4b0f0*/  @P3 STG.E [R52.64], R12 ;  /* 0x0000000c34003986 */ /* 0x004fe2000c10190c */
[----:B------:R-:W-:Y:S01]  /*4b100*/  LEA.HI.X.SX32 R57, R3, R26, 0x2, P6 ;  /* 0x0000001a03397211 */ /* 0x000fe200030f16ff */
[----:B------:R-:W-:Y:S01]  /*4b110*/  IMAD R3, R0, 0x2, R27 ;  /* 0x0000000200037824 */ /* 0x000fe200078e021b */
[----:B---3--:R-:W-:Y:S01]  /*4b120*/  LEA R24, P6, R27, R40, 0x2 ;  /* 0x000000281b187211 */ /* 0x008fe200078c10ff */
[----:B------:R-:W2:Y:S01]  /*4b130*/  LDS.128 R52, [R173+0x1000] ;  /* 0x00100000ad347984 */ /* 0x000ea20000000c00 */
[----:B------:R-:W-:-:S02]  /*4b140*/  ISETP.LT.AND P5, PT, R217, c[0x0][0x17c], !P0 ;  /* 0x00005f00d9007a0c */ /* 0x000fc400047a1270 */
[----:B------:R-:W-:Y:S01]  /*4b150*/  LEA.HI.X.SX32 R25, R27, R26, 0x2, P6 ;  /* 0x0000001a1b197211 */ /* 0x000fe200030f16ff */
[----:B------:R-:W-:Y:S01]  /*4b160*/  IMAD R27, R0, 0x2, R3 ;  /* 0x00000002001b7824 */ /* 0x000fe200078e0203 */
[----:B------:R-:W-:Y:S02]  /*4b170*/  ISETP.LT.AND P2, PT, R218, c[0x0][0x17c], !P0 ;  /* 0x00005f00da007a0c */ /* 0x000fe40004741270 */
[----:B------:R-:W-:Y:S02]  /*4b180*/  LEA R42, P6, R3, R40, 0x2 ;  /* 0x00000028032a7211 */ /* 0x000fe400078c10ff */
[----:B------:R-:W-:Y:S01]  /*4b190*/  ISETP.LT.AND P4, PT, R219, c[0x0][0x17c], !P0 ;  /* 0x00005f00db007a0c */ /* 0x000fe20004781270 */
[----:B------:R-:W-:Y:S01]  /*4b1a0*/  @P1 STG.E [R56.64], R16 ;  /* 0x0000001038001986 */ /* 0x000fe2000c10190c */
[----:B------:R-:W-:Y:S01]  /*4b1b0*/  LEA.HI.X.SX32 R43, R3, R26, 0x2, P6 ;  /* 0x0000001a032b7211 */ /* 0x000fe200030f16ff */
[----:B------:R-:W-:Y:S01]  /*4b1c0*/  IMAD R3, R0, 0x2, R27 ;  /* 0x0000000200037824 */ /* 0x000fe200078e021b */
[----:B------:R-:W-:Y:S01]  /*4b1d0*/  LEA R68, P6, R27, R40, 0x2 ;  /* 0x000000281b447211 */ /* 0x000fe200078c10ff */
[----:B------:R-:W3:Y:S01]  /*4b1e0*/  LDS.128 R56, [R174+0x1000] ;  /* 0x00100000ae387984 */ /* 0x000ee20000000c00 */
[----:B------:R-:W-:-:S02]  /*4b1f0*/  ISETP.LT.AND P3, PT, R220, c[0x0][0x17c], !P0 ;  /* 0x00005f00dc007a0c */ /* 0x000fc40004761270 */
[----:B------:R-:W-:Y:S01]  /*4b200*/  LEA.HI.X.SX32 R69, R27, R26, 0x2, P6 ;  /* 0x0000001a1b457211 */ /* 0x000fe200030f16ff */
[----:B----4-:R4:W-:Y:S01]  /*4b210*/  @P5 STG.E [R24.64], R20 ;  /* 0x0000001418005986 */ /* 0x0109e2000c10190c */
[----:B------:R-:W-:Y:S02]  /*4b220*/  LEA R72, P6, R3, R40, 0x2 ;  /* 0x0000002803487211 */ /* 0x000fe400078c10ff */
[----:B------:R-:W-:Y:S01]  /*4b230*/  ISETP.LT.AND P1, PT, R221, c[0x0][0x17c], !P0 ;  /* 0x00005f00dd007a0c */ /* 0x000fe20004721270 */
[----:B------:R1:W-:Y:S01]  /*4b240*/  @P2 STG.E [R42.64], R32 ;  /* 0x000000202a002986 */ /* 0x0003e2000c10190c */
[----:B------:R-:W-:-:S03]  /*4b250*/  LEA.HI.X.SX32 R73, R3, R26, 0x2, P6 ;  /* 0x0000001a03497211 */ /* 0x000fc600030f16ff */
[----:B------:R-:W-:Y:S01]  /*4b260*/  @P4 STG.E [R68.64], R28 ;  /* 0x0000001c44004986 */ /* 0x000fe2000c10190c */
[----:B----4-:R-:W-:-:S03]  /*4b270*/  IMAD R25, R0, 0x2, R3 ;  /* 0x0000000200197824 */ /* 0x010fc600078e0203 */
[----:B------:R-:W4:Y:S01]  /*4b280*/  LDS.128 R68, [R173+0x1800] ;  /* 0x00180000ad447984 */ /* 0x000f220000000c00 */
[----:B------:R-:W-:Y:S01]  /*4b290*/  IMAD R3, R0, 0x2, R25 ;  /* 0x0000000200037824 */ /* 0x000fe200078e0219 */
[C---:B------:R-:W-:Y:S02]  /*4b2a0*/  LEA R24, P6, R25.reuse, R40, 0x2 ;  /* 0x0000002819187211 */ /* 0x040fe400078c10ff */
[----:B------:R-:W-:Y:S01]  /*4b2b0*/  ISETP.LT.AND P5, PT, R222, c[0x0][0x17c], !P0 ;  /* 0x00005f00de007a0c */ /* 0x000fe200047a1270 */
[----:B------:R-:W-:Y:S01]  /*4b2c0*/  IMAD R27, R0, 0x2, R3 ;  /* 0x00000002001b7824 */ /* 0x000fe200078e0203 */
[----:B------:R-:W-:Y:S02]  /*4b2d0*/  LEA.HI.X.SX32 R25, R25, R26, 0x2, P6 ;  /* 0x0000001a19197211 */ /* 0x000fe400030f16ff */
[----:B------:R-:W-:Y:S01]  /*4b2e0*/  ISETP.LT.AND P2, PT, R223, c[0x0][0x17c], !P0 ;  /* 0x00005f00df007a0c */ /* 0x000fe20004741270 */
[----:B-1----:R1:W-:Y:S01]  /*4b2f0*/  @P3 STG.E [R72.64], R36 ;  /* 0x0000002448003986 */ /* 0x0023e2000c10190c */
[----:B------:R-:W-:-:S03]  /*4b300*/  LEA R42, P6, R3, R40, 0x2 ;  /* 0x00000028032a7211 */ /* 0x000fc600078c10ff */
[----:B------:R-:W4:Y:S01]  /*4b310*/  LDS.128 R172, [R174+0x1800] ;  /* 0x00180000aeac7984 */ /* 0x000f220000000c00 */
[----:B------:R-:W-:-:S03]  /*4b320*/  IMAD R41, R0, 0x2, R27 ;  /* 0x0000000200297824 */ /* 0x000fc600078e021b */
[----:B------:R2:W-:Y:S01]  /*4b330*/  @P1 STG.E [R24.64], R48 ;  /* 0x0000003018001986 */ /* 0x0005e2000c10190c */
[----:B------:R-:W-:Y:S02]  /*4b340*/  LEA R2, P1, R27, R40, 0x2 ;  /* 0x000000281b027211 */ /* 0x000fe400078210ff */
[-C--:B------:R-:W-:Y:S02]  /*4b350*/  LEA.HI.X.SX32 R43, R3, R26.reuse, 0x2, P6 ;  /* 0x0000001a032b7211 */ /* 0x080fe400030f16ff */
[----:B------:R-:W-:Y:S01]  /*4b360*/  LEA.HI.X.SX32 R3, R27, R26, 0x2, P1 ;  /* 0x0000001a1b037211 */ /* 0x000fe200008f16ff */
[----:B------:R-:W-:Y:S01]  /*4b370*/  IMAD R27, R0, 0x2, R41 ;  /* 0x00000002001b7824 */ /* 0x000fe200078e0229 */
[----:B------:R-:W-:Y:S02]  /*4b380*/  ISETP.LT.AND P4, PT, R224, c[0x0][0x17c], !P0 ;  /* 0x00005f00e0007a0c */ /* 0x000fe40004781270 */
[----:B------:R-:W-:Y:S02]  /*4b390*/  ISETP.LT.AND P3, PT, R225, c[0x0][0x17c], !P0 ;  /* 0x00005f00e1007a0c */ /* 0x000fe40004761270 */
[C---:B-1----:R-:W-:Y:S01]  /*4b3a0*/  LEA R72, P6, R41.reuse, R40, 0x2 ;  /* 0x0000002829487211 */ /* 0x042fe200078c10ff */
[----:B------:R1:W-:Y:S03]  /*4b3b0*/  @P5 STG.E [R42.64], R44 ;  /* 0x0000002c2a005986 */ /* 0x0003e6000c10190c */
[----:B------:R-:W-:Y:S01]  /*4b3c0*/  LEA.HI.X.SX32 R73, R41, R26, 0x2, P6 ;  /* 0x0000001a29497211 */ /* 0x000fe200030f16ff */
[----:B--2---:R2:W-:Y:S01]  /*4b3d0*/  @P2 STG.E [R2.64], R52 ;  /* 0x0000003402002986 */ /* 0x0045e2000c10190c */
[----:B------:R-:W-:Y:S01]  /*4b3e0*/  LEA R24, P2, R27, R40, 0x2 ;  /* 0x000000281b187211 */ /* 0x000fe200078410ff */
[----:B------:R-:W-:Y:S01]  /*4b3f0*/  IMAD R41, R0, 0x2, R27 ;  /* 0x0000000200297824 */ /* 0x000fe200078e021b */
[----:B------:R-:W-:-:S02]  /*4b400*/  ISETP.LT.AND P5, PT, R226, c[0x0][0x17c], !P0 ;  /* 0x00005f00e2007a0c */ /* 0x000fc400047a1270 */
[----:B------:R-:W-:Y:S01]  /*4b410*/  LEA.HI.X.SX32 R25, R27, R26, 0x2, P2 ;  /* 0x0000001a1b197211 */ /* 0x000fe200010f16ff */
[C---:B------:R-:W-:Y:S01]  /*4b420*/  IMAD R27, R0.reuse, 0x2, R41 ;  /* 0x00000002001b7824 */ /* 0x040fe200078e0229 */
[----:B------:R-:W-:Y:S02]  /*4b430*/  ISETP.LT.AND P1, PT, R227, c[0x0][0x17c], !P0 ;  /* 0x00005f00e3007a0c */ /* 0x000fe40004721270 */
[C---:B-1----:R-:W-:Y:S01]  /*4b440*/  LEA R42, P6, R41.reuse, R40, 0x2 ;  /* 0x00000028292a7211 */ /* 0x042fe200078c10ff */
[----:B---3--:R1:W-:Y:S03]  /*4b450*/  @P4 STG.E [R72.64], R56 ;  /* 0x0000003848004986 */ /* 0x0083e6000c10190c */
[----:B------:R-:W-:Y:S01]  /*4b460*/  LEA.HI.X.SX32 R43, R41, R26, 0x2, P6 ;  /* 0x0000001a292b7211 */ /* 0x000fe200030f16ff */
[----:B------:R3:W-:Y:S01]  /*4b470*/  @P3 STG.E [R24.64], R60 ;  /* 0x0000003c18003986 */ /* 0x0007e2000c10190c */
[----:B--2---:R-:W-:Y:S01]  /*4b480*/  LEA R2, P3, R27, R40, 0x2 ;  /* 0x000000281b027211 */ /* 0x004fe200078610ff */
[----:B------:R-:W-:Y:S01]  /*4b490*/  IMAD R41, R0, 0x2, R27 ;  /* 0x0000000200297824 */ /* 0x000fe200078e021b */
[----:B------:R-:W-:-:S02]  /*4b4a0*/  ISETP.LT.AND P4, PT, R228, c[0x0][0x17c], !P0 ;  /* 0x00005f00e4007a0c */ /* 0x000fc40004781270 */
[----:B------:R-:W-:Y:S01]  /*4b4b0*/  LEA.HI.X.SX32 R3, R27, R26, 0x2, P3 ;  /* 0x0000001a1b037211 */ /* 0x000fe200018f16ff */
[C---:B------:R-:W-:Y:S01]  /*4b4c0*/  IMAD R27, R0.reuse, 0x2, R41 ;  /* 0x00000002001b7824 */ /* 0x040fe200078e0229 */
[----:B------:R-:W-:Y:S02]  /*4b4d0*/  ISETP.LT.AND P2, PT, R229, c[0x0][0x17c], !P0 ;  /* 0x00005f00e5007a0c */ /* 0x000fe40004741270 */
[C---:B-1----:R-:W-:Y:S01]  /*4b4e0*/  LEA R72, P6, R41.reuse, R40, 0x2 ;  /* 0x0000002829487211 */ /* 0x042fe200078c10ff */
[----:B------:R1:W-:Y:S03]  /*4b4f0*/  @P5 STG.E [R42.64], R64 ;  /* 0x000000402a005986 */ /* 0x0003e6000c10190c */
[----:B------:R-:W-:Y:S01]  /*4b500*/  LEA.HI.X.SX32 R73, R41, R26, 0x2, P6 ;  /* 0x0000001a29497211 */ /* 0x000fe200030f16ff */
[----:B----4-:R2:W-:Y:S01]  /*4b510*/  @P1 STG.E [R2.64], R68 ;  /* 0x0000004402001986 */ /* 0x0105e2000c10190c */
[----:B---3--:R-:W-:Y:S01]  /*4b520*/  LEA R24, P1, R27, R40, 0x2 ;  /* 0x000000281b187211 */ /* 0x008fe200078210ff */
        /* <DEDUP_REMOVED lines=8> */
[----:B------:R3:W-:Y:S01]  /*4b5b0*/  @P2 STG.E [R24.64], R5 ;  /* 0x0000000518002986 */ /* 0x0007e2000c10190c */
[----:B--2---:R-:W-:Y:S01]  /*4b5c0*/  LEA R2, P2, R27, R40, 0x2 ;  /* 0x000000281b027211 */ /* 0x004fe200078410ff */
[----:B------:R-:W-:Y:S01]  /*4b5d0*/  IMAD R41, R0, 0x2, R27 ;  /* 0x0000000200297824 */ /* 0x000fe200078e021b */
[----:B------:R-:W-:-:S02]  /*4b5e0*/  ISETP.LT.AND P4, PT, R232, c[0x0][0x17c], !P0 ;  /* 0x00005f00e8007a0c */ /* 0x000fc40004781270 */
[----:B------:R-:W-:Y:S01]  /*4b5f0*/  LEA.HI.X.SX32 R3, R27, R26, 0x2, P2 ;  /* 0x0000001a1b037211 */ /* 0x000fe200010f16ff */
[----:B------:R-:W-:Y:S01]  /*4b600*/  IMAD R27, R0, 0x2, R41 ;  /* 0x00000002001b7824 */ /* 0x000fe200078e0229 */
[----:B------:R-:W-:Y:S01]  /*4b610*/  ISETP.LT.AND P1, PT, R233, c[0x0][0x17c], !P0 ;  /* 0x00005f00e9007a0c */ /* 0x000fe20004721270 */
[----:B------:R-:W-:Y:S01]  /*4b620*/  @P5 STG.E [R42.64], R9 ;  /* 0x000000092a005986 */ /* 0x000fe2000c10190c */
[----:B-1----:R-:W-:-:S03]  /*4b630*/  LEA R72, P6, R41, R40, 0x2 ;  /* 0x0000002829487211 */ /* 0x002fc600078c10ff */
[----:B------:R1:W-:Y:S01]  /*4b640*/  @P3 STG.E [R2.64], R13 ;  /* 0x0000000d02003986 */ /* 0x0003e2000c10190c */
[----:B------:R-:W-:Y:S01]  /*4b650*/  LEA R4, P3, R27, R40, 0x2 ;  /* 0x000000281b047211 */ /* 0x000fe200078610ff */
[C---:B---3--:R-:W-:Y:S01]  /*4b660*/  IMAD R25, R0.reuse, 0x2, R27 ;  /* 0x0000000200197824 */ /* 0x048fe200078e021b */
[-C--:B------:R-:W-:Y:S02]  /*4b670*/  LEA.HI.X.SX32 R73, R41, R26.reuse, 0x2, P6 ;  /* 0x0000001a29497211 */ /* 0x080fe400030f16ff */
[----:B------:R-:W-:Y:S01]  /*4b680*/  LEA.HI.X.SX32 R5, R27, R26, 0x2, P3 ;  /* 0x0000001a1b057211 */ /* 0x000fe200018f16ff */
[----:B------:R-:W-:Y:S01]  /*4b690*/  IMAD R27, R0, 0x2, R25 ;  /* 0x00000002001b7824 */ /* 0x000fe200078e0219 */
[----:B------:R-:W-:Y:S02]  /*4b6a0*/  ISETP.LT.AND P5, PT, R234, c[0x0][0x17c], !P0 ;  /* 0x00005f00ea007a0c */ /* 0x000fe400047a1270 */
[----:B------:R-:W-:Y:S01]  /*4b6b0*/  ISETP.LT.AND P2, PT, R235, c[0x0][0x17c], !P0 ;  /* 0x00005f00eb007a0c */ /* 0x000fe20004741270 */
[----:B------:R2:W-:Y:S01]  /*4b6c0*/  @P4 STG.E [R72.64], R17 ;  /* 0x0000001148004986 */ /* 0x0005e2000c10190c */
[----:B------:R-:W-:Y:S01]  /*4b6d0*/  LEA R8, P6, R25, R40, 0x2 ;  /* 0x0000002819087211 */ /* 0x000fe200078c10ff */
[----:B-1----:R-:W-:-:S02]  /*4b6e0*/  IMAD R13, R0, 0x2, R27 ;  /* 0x00000002000d7824 */ /* 0x002fc400078e021b */
[----:B------:R1:W-:Y:S01]  /*4b6f0*/  @P1 STG.E [R4.64], R21 ;  /* 0x0000001504001986 */ /* 0x0003e2000c10190c */
[----:B------:R-:W-:Y:S02]  /*4b700*/  LEA R2, P1, R27, R40, 0x2 ;  /* 0x000000281b027211 */ /* 0x000fe400078210ff */
[-C--:B------:R-:W-:Y:S02]  /*4b710*/  LEA.HI.X.SX32 R9, R25, R26.reuse, 0x2, P6 ;  /* 0x0000001a19097211 */ /* 0x080fe400030f16ff */
[----:B------:R-:W-:Y:S02]  /*4b720*/  LEA.HI.X.SX32 R3, R27, R26, 0x2, P1 ;  /* 0x0000001a1b037211 */ /* 0x000fe400008f16ff */
[----:B------:R-:W-:Y:S01]  /*4b730*/  ISETP.LT.AND P4, PT, R236, c[0x0][0x17c], !P0 ;  /* 0x00005f00ec007a0c */ /* 0x000fe20004781270 */
[C---:B--2---:R-:W-:Y:S01]  /*4b740*/  IMAD R17, R0.reuse, 0x2, R13 ;  /* 0x0000000200117824 */ /* 0x044fe200078e020d */
[----:B------:R-:W-:Y:S01]  /*4b750*/  ISETP.LT.AND P3, PT, R237, c[0x0][0x17c], !P0 ;  /* 0x00005f00ed007a0c */ /* 0x000fe20004761270 */
[----:B------:R2:W-:Y:S01]  /*4b760*/  @P5 STG.E [R8.64], R33 ;  /* 0x0000002108005986 */ /* 0x0005e2000c10190c */
[----:B------:R-:W-:Y:S01]  /*4b770*/  LEA R12, P6, R13, R40, 0x2 ;  /* 0x000000280d0c7211 */ /* 0x000fe200078c10ff */
[----:B-1----:R-:W-:-:S02]  /*4b780*/  IMAD R21, R0, 0x2, R17 ;  /* 0x0000000200157824 */ /* 0x002fc400078e0211 */
[----:B------:R1:W-:Y:S01]  /*4b790*/  @P2 STG.E [R2.64], R29 ;  /* 0x0000001d02002986 */ /* 0x0003e2000c10190c */
[----:B------:R-:W-:Y:S02]  /*4b7a0*/  LEA R4, P2, R17, R40, 0x2 ;  /* 0x0000002811047211 */ /* 0x000fe400078410ff */
[-C--:B------:R-:W-:Y:S02]  /*4b7b0*/  LEA.HI.X.SX32 R13, R13, R26.reuse, 0x2, P6 ;  /* 0x0000001a0d0d7211 */ /* 0x080fe400030f16ff */
[----:B------:R-:W-:Y:S01]  /*4b7c0*/  LEA.HI.X.SX32 R5, R17, R26, 0x2, P2 ;  /* 0x0000001a11057211 */ /* 0x000fe200010f16ff */
[----:B------:R-:W-:Y:S01]  /*4b7d0*/  IMAD R17, R0, 0x2, R21 ;  /* 0x0000000200117824 */ /* 0x000fe200078e0215 */
[----:B------:R-:W-:Y:S02]  /*4b7e0*/  ISETP.LT.AND P5, PT, R238, c[0x0][0x17c], !P0 ;  /* 0x00005f00ee007a0c */ /* 0x000fe400047a1270 */
[----:B--2---:R-:W-:Y:S02]  /*4b7f0*/  LEA R8, P6, R21, R40, 0x2 ;  /* 0x0000002815087211 */ /* 0x004fe400078c10ff */
[----:B------:R-:W-:Y:S01]  /*4b800*/  ISETP.LT.AND P1, PT, R239, c[0x0][0x17c], !P0 ;  /* 0x00005f00ef007a0c */ /* 0x000fe20004721270 */
[----:B------:R2:W-:Y:S01]  /*4b810*/  @P4 STG.E [R12.64], R37 ;  /* 0x000000250c004986 */ /* 0x0005e2000c10190c */
[----:B------:R-:W-:Y:S01]  /*4b820*/  LEA.HI.X.SX32 R9, R21, R26, 0x2, P6 ;  /* 0x0000001a15097211 */ /* 0x000fe200030f16ff */
[----:B------:R-:W-:-:S02]  /*4b830*/  IMAD R21, R0, 0x2, R17 ;  /* 0x0000000200157824 */ /* 0x000fc400078e0211 */
[----:B------:R3:W-:Y:S01]  /*4b840*/  @P3 STG.E [R4.64], R49 ;  /* 0x0000003104003986 */ /* 0x0007e2000c10190c */
[C---:B-1----:R-:W-:Y:S02]  /*4b850*/  LEA R2, P3, R17.reuse, R40, 0x2 ;  /* 0x0000002811027211 */ /* 0x042fe400078610ff */
[----:B------:R-:W-:Y:S02]  /*4b860*/  ISETP.LT.AND P4, PT, R240, c[0x0][0x17c], !P0 ;  /* 0x00005f00f0007a0c */ /* 0x000fe40004781270 */
[----:B------:R-:W-:Y:S01]  /*4b870*/  LEA.HI.X.SX32 R3, R17, R26, 0x2, P3 ;  /* 0x0000001a11037211 */ /* 0x000fe200018f16ff */
[C---:B------:R-:W-:Y:S01]  /*4b880*/  IMAD R17, R0.reuse, 0x2, R21 ;  /* 0x0000000200117824 */ /* 0x040fe200078e0215 */
[----:B--2---:R-:W-:Y:S02]  /*4b890*/  LEA R12, P6, R21, R40, 0x2 ;  /* 0x00000028150c7211 */ /* 0x004fe400078c10ff */
[----:B------:R-:W-:Y:S01]  /*4b8a0*/  ISETP.LT.AND P2, PT, R241, c[0x0][0x17c], !P0 ;  /* 0x00005f00f1007a0c */ /* 0x000fe20004741270 */
[----:B------:R1:W-:Y:S01]  /*4b8b0*/  @P5 STG.E [R8.64], R45 ;  /* 0x0000002d08005986 */ /* 0x0003e2000c10190c */
[----:B------:R-:W-:Y:S01]  /*4b8c0*/  LEA.HI.X.SX32 R13, R21, R26, 0x2, P6 ;  /* 0x0000001a150d7211 */ /* 0x000fe200030f16ff */
[----:B------:R-:W-:-:S02]  /*4b8d0*/  IMAD R21, R0, 0x2, R17 ;  /* 0x0000000200157824 */ /* 0x000fc400078e0211 */
[----:B------:R2:W-:Y:S01]  /*4b8e0*/  @P1 STG.E [R2.64], R53 ;  /* 0x0000003502001986 */ /* 0x0005e2000c10190c */
[C---:B---3--:R-:W-:Y:S02]  /*4b8f0*/  LEA R4, P1, R17.reuse, R40, 0x2 ;  /* 0x0000002811047211 */ /* 0x048fe400078210ff */
[----:B------:R-:W-:Y:S02]  /*4b900*/  ISETP.LT.AND P5, PT, R242, c[0x0][0x17c], !P0 ;  /* 0x00005f00f2007a0c */ /* 0x000fe400047a1270 */
[----:B------:R-:W-:Y:S01]  /*4b910*/  LEA.HI.X.SX32 R5, R17, R26, 0x2, P1 ;  /* 0x0000001a11057211 */ /* 0x000fe200008f16ff */
[C---:B------:R-:W-:Y:S01]  /*4b920*/  IMAD R17, R0.reuse, 0x2, R21 ;  /* 0x0000000200117824 */ /* 0x040fe200078e0215 */
[----:B-1----:R-:W-:Y:S02]  /*4b930*/  LEA R8, P6, R21, R40, 0x2 ;  /* 0x0000002815087211 */ /* 0x002fe400078c10ff */
[----:B------:R-:W-:Y:S01]  /*4b940*/  ISETP.LT.AND P3, PT, R243, c[0x0][0x17c], !P0 ;  /* 0x00005f00f3007a0c */ /* 0x000fe20004761270 */
[----:B------:R1:W-:Y:S01]  /*4b950*/  @P4 STG.E [R12.64], R57 ;  /* 0x000000390c004986 */ /* 0x0003e2000c10190c */
[----:B------:R-:W-:Y:S01]  /*4b960*/  LEA.HI.X.SX32 R9, R21, R26, 0x2, P6 ;  /* 0x0000001a15097211 */ /* 0x000fe200030f16ff */
[----:B------:R-:W-:-:S02]  /*4b970*/  IMAD R21, R0, 0x2, R17 ;  /* 0x0000000200157824 */ /* 0x000fc400078e0211 */
[----:B------:R3:W-:Y:S01]  /*4b980*/  @P2 STG.E [R4.64], R61 ;  /* 0x0000003d04002986 */ /* 0x0007e2000c10190c */
[C---:B--2---:R-:W-:Y:S02]  /*4b990*/  LEA R2, P2, R17.reuse, R40, 0x2 ;  /* 0x0000002811027211 */ /* 0x044fe400078410ff */
        /* <DEDUP_REMOVED lines=37> */
[----:B------:R-:W-:Y:S01]  /*4bbf0*/  IMAD R21, R0, 0x2, R17 ;  /* 0x0000000200157824 */ /* 0x000fe200078e0211 */
[----:B------:R-:W-:Y:S01]  /*4bc00*/  ISETP.LT.AND P4, PT, R252, c[0x0][0x17c], !P0 ;  /* 0x00005f00fc007a0c */ /* 0x000fe20004781270 */
[----:B------:R3:W-:Y:S01]  /*4bc10*/  @P3 STG.E [R4.64], R22 ;  /* 0x0000001604003986 */ /* 0x0007e2000c10190c */
[----:B--2---:R-:W-:-:S04]  /*4bc20*/  LEA R2, P3, R17, R40, 0x2 ;  /* 0x0000002811027211 */ /* 0x004fc800078610ff */
[----:B------:R-:W-:Y:S01]  /*4bc30*/  LEA.HI.X.SX32 R3, R17, R26, 0x2, P3 ;  /* 0x0000001a11037211 */ /* 0x000fe200018f16ff */
[----:B------:R-:W-:Y:S01]  /*4bc40*/  IMAD R17, R0, 0x2, R21 ;  /* 0x0000000200117824 */ /* 0x000fe200078e0215 */
[C---:B-1----:R-:W-:Y:S01]  /*4bc50*/  LEA R12, P6, R21.reuse, R40, 0x2 ;  /* 0x00000028150c7211 */ /* 0x042fe200078c10ff */
[----:B------:R1:W-:Y:S03]  /*4bc60*/  @P5 STG.E [R8.64], R34 ;  /* 0x0000002208005986 */ /* 0x0003e6000c10190c */
[----:B------:R-:W-:Y:S01]  /*4bc70*/  LEA.HI.X.SX32 R13, R21, R26, 0x2, P6 ;  /* 0x0000001a150d7211 */ /* 0x000fe200030f16ff */
[----:B------:R2:W-:Y:S01]  /*4bc80*/  @P1 STG.E [R2.64], R30 ;  /* 0x0000001e02001986 */ /* 0x0005e2000c10190c */
[----:B---3--:R-:W-:Y:S02]  /*4bc90*/  LEA R4, P1, R17, R40, 0x2 ;  /* 0x0000002811047211 */ /* 0x008fe400078210ff */
[----:B------:R-:W-:Y:S01]  /*4bca0*/  ISETP.LT.AND P2, PT, R168, c[0x0][0x17c], !P0 ;  /* 0x00005f00a8007a0c */ /* 0x000fe20004741270 */
[----:B------:R3:W-:Y:S01]  /*4bcb0*/  @P4 STG.E [R12.64], R38 ;  /* 0x000000260c004986 */ /* 0x0007e2000c10190c */
[----:B------:R-:W-:-:S02]  /*4bcc0*/  ISETP.LT.AND P5, PT, R169, c[0x0][0x17c], !P0 ;  /* 0x00005f00a9007a0c */ /* 0x000fc400047a1270 */
[----:B------:R-:W-:Y:S01]  /*4bcd0*/  ISETP.LT.AND P3, PT, R170, c[0x0][0x17c], !P0 ;  /* 0x00005f00aa007a0c */ /* 0x000fe20004761270 */
[----:B------:R-:W4:Y:S01]  /*4bce0*/  LDL.LU R168, [R1+0x18] ;  /* 0x0000180001a87983 */ /* 0x000f220000300800 */
[----:B------:R-:W-:Y:S02]  /*4bcf0*/  LEA.HI.X.SX32 R5, R17, R26, 0x2, P1 ;  /* 0x0000001a11057211 */ /* 0x000fe400008f16ff */
[----:B------:R-:W-:Y:S01]  /*4bd00*/  ISETP.LT.AND P4, PT, R171, c[0x0][0x17c], !P0 ;  /* 0x00005f00ab007a0c */ /* 0x000fe20004781270 */
[----:B------:R-:W4:Y:S01]  /*4bd10*/  LDL.LU R169, [R1+0x1c] ;  /* 0x00001c0001a97983 */ /* 0x000f220000300800 */
[----:B------:R-:W-:-:S03]  /*4bd20*/  ISETP.LT.AND P1, PT, R198, c[0x0][0x17c], !P0 ;  /* 0x00005f00c6007a0c */ /* 0x000fc60004721270 */
[----:B------:R-:W4:Y:S04]  /*4bd30*/  LDL.LU R170, [R1+0x20] ;  /* 0x0000200001aa7983 */ /* 0x000f280000300800 */
[----:B------:R-:W4:Y:S04]  /*4bd40*/  LDL.LU R171, [R1+0x24] ;  /* 0x0000240001ab7983 */ /* 0x000f280000300800 */
[----:B------:R-:W4:Y:S01]  /*4bd50*/  LDL.LU R198, [R1+0x28] ;  /* 0x0000280001c67983 */ /* 0x000f220000300800 */
[----:B------:R-:W-:-:S04]  /*4bd60*/  IMAD R21, R0, 0x2, R17 ;  /* 0x0000000200157824 */ /* 0x000fc800078e0211 */
[C---:B------:R-:W-:Y:S01]  /*4bd70*/  IMAD R17, R0.reuse, 0x2, R21 ;  /* 0x0000000200117824 */ /* 0x040fe200078e0215 */
[C---:B-1----:R-:W-:Y:S01]  /*4bd80*/  LEA R8, P6, R21.reuse, R40, 0x2 ;  /* 0x0000002815087211 */ /* 0x042fe200078c10ff */
[----:B------:R1:W-:Y:S03]  /*4bd90*/  @P2 STG.E [R4.64], R50 ;  /* 0x0000003204002986 */ /* 0x0003e6000c10190c */
[----:B------:R-:W-:Y:S01]  /*4bda0*/  LEA.HI.X.SX32 R9, R21, R26, 0x2, P6 ;  /* 0x0000001a15097211 */ /* 0x000fe200030f16ff */
[----:B------:R-:W-:Y:S01]  /*4bdb0*/  IMAD R21, R0, 0x2, R17 ;  /* 0x0000000200157824 */ /* 0x000fe200078e0211 */
[----:B--2---:R-:W-:-:S03]  /*4bdc0*/  LEA R2, P2, R17, R40, 0x2 ;  /* 0x0000002811027211 */ /* 0x004fc600078410ff */
[----:B------:R2:W-:Y:S01]  /*4bdd0*/  @P5 STG.E [R8.64], R46 ;  /* 0x0000002e08005986 */ /* 0x0005e2000c10190c */
[----:B------:R-:W-:Y:S01]  /*4bde0*/  LEA.HI.X.SX32 R3, R17, R26, 0x2, P2 ;  /* 0x0000001a11037211 */ /* 0x000fe200010f16ff */
[C---:B------:R-:W-:Y:S01]  /*4bdf0*/  IMAD R17, R0.reuse, 0x2, R21 ;  /* 0x0000000200117824 */ /* 0x040fe200078e0215 */
[----:B---3--:R-:W-:Y:S02]  /*4be00*/  LEA R12, P6, R21, R40, 0x2 ;  /* 0x00000028150c7211 */ /* 0x008fe400078c10ff */
[----:B------:R-:W-:Y:S02]  /*4be10*/  ISETP.LT.AND P5, PT, R159, c[0x0][0x17c], !P0 ;  /* 0x00005f009f007a0c */ /* 0x000fe400047a1270 */
[----:B------:R-:W3:Y:S01]  /*4be20*/  LDL.LU R159, [R1+0x2c] ;  /* 0x00002c00019f7983 */ /* 0x000ee20000300800 */
[----:B------:R-:W-:Y:S01]  /*4be30*/  LEA.HI.X.SX32 R13, R21, R26, 0x2, P6 ;  /* 0x0000001a150d7211 */ /* 0x000fe200030f16ff */
[----:B------:R-:W-:Y:S02]  /*4be40*/  IMAD R21, R0, 0x2, R17 ;  /* 0x0000000200157824 */ /* 0x000fe400078e0211 */
[----:B------:R2:W-:Y:S01]  /*4be50*/  @P3 STG.E [R2.64], R54 ;  /* 0x0000003602003986 */ /* 0x0005e2000c10190c */
[----:B-1----:R-:W-:-:S02]  /*4be60*/  LEA R4, P3, R17, R40, 0x2 ;  /* 0x0000002811047211 */ /* 0x002fc400078610ff */
[----:B--2---:R-:W-:Y:S02]  /*4be70*/  LEA R8, P6, R21, R40, 0x2 ;  /* 0x0000002815087211 */ /* 0x004fe400078c10ff */
[-C--:B------:R-:W-:Y:S01]  /*4be80*/  LEA.HI.X.SX32 R5, R17, R26.reuse, 0x2, P3 ;  /* 0x0000001a11057211 */ /* 0x080fe200018f16ff */
[----:B------:R-:W-:Y:S01]  /*4be90*/  IMAD R17, R0, 0x2, R21 ;  /* 0x0000000200117824 */ /* 0x000fe200078e0215 */
[----:B------:R1:W-:Y:S01]  /*4bea0*/  @P4 STG.E [R12.64], R58 ;  /* 0x0000003a0c004986 */ /* 0x0003e2000c10190c */
[----:B------:R-:W-:-:S03]  /*4beb0*/  LEA.HI.X.SX32 R9, R21, R26, 0x2, P6 ;  /* 0x0000001a15097211 */ /* 0x000fc600030f16ff */
[----:B------:R2:W-:Y:S01]  /*4bec0*/  @P1 STG.E [R4.64], R62 ;  /* 0x0000003e04001986 */ /* 0x0005e2000c10190c */
[----:B------:R-:W-:-:S03]  /*4bed0*/  LEA R2, P1, R17, R40, 0x2 ;  /* 0x0000002811027211 */ /* 0x000fc600078210ff */
[----:B------:R1:W-:Y:S01]  /*4bee0*/  @P5 STG.E [R8.64], R66 ;  /* 0x0000004208005986 */ /* 0x0003e2000c10190c */
[----:B------:R-:W-:Y:S02]  /*4bef0*/  LEA.HI.X.SX32 R3, R17, R26, 0x2, P1 ;  /* 0x0000001a11037211 */ /* 0x000fe400008f16ff */
[----:B----4-:R-:W-:Y:S02]  /*4bf00*/  ISETP.LT.AND P2, PT, R168, c[0x0][0x17c], !P0 ;  /* 0x00005f00a8007a0c */ /* 0x010fe40004741270 */
[----:B------:R-:W4:Y:S01]  /*4bf10*/  LDL.LU R168, [R1+0x30] ;  /* 0x0000300001a87983 */ /* 0x000f220000300800 */
[----:B------:R-:W-:-:S03]  /*4bf20*/  ISETP.LT.AND P4, PT, R169, c[0x0][0x17c], !P0 ;  /* 0x00005f00a9007a0c */ /* 0x000fc60004781270 */
[----:B------:R-:W4:Y:S01]  /*4bf30*/  LDL.LU R169, [R1+0x34] ;  /* 0x0000340001a97983 */ /* 0x000f220000300800 */
[----:B------:R-:W-:-:S03]  /*4bf40*/  ISETP.LT.AND P3, PT, R170, c[0x0][0x17c], !P0 ;  /* 0x00005f00aa007a0c */ /* 0x000fc60004761270 */
[----:B------:R-:W4:Y:S01]  /*4bf50*/  LDL.LU R170, [R1+0x38] ;  /* 0x0000380001aa7983 */ /* 0x000f220000300800 */
[----:B------:R-:W-:-:S03]  /*4bf60*/  ISETP.LT.AND P5, PT, R171, c[0x0][0x17c], !P0 ;  /* 0x00005f00ab007a0c */ /* 0x000fc600047a1270 */
[----:B------:R-:W4:Y:S01]  /*4bf70*/  LDL.LU R171, [R1+0x3c] ;  /* 0x00003c0001ab7983 */ /* 0x000f220000300800 */
[----:B------:R-:W-:-:S03]  /*4bf80*/  ISETP.LT.AND P1, PT, R198, c[0x0][0x17c], !P0 ;  /* 0x00005f00c6007a0c */ /* 0x000fc60004721270 */
        /* <DEDUP_REMOVED lines=11> */
[----:B------:R-:W-:Y:S02]  /*4c040*/  LEA R8, P6, R21, R40, 0x2 ;  /* 0x0000002815087211 */ /* 0x000fe400078c10ff */
[----:B---3--:R-:W-:Y:S02]  /*4c050*/  ISETP.LT.AND P4, PT, R159, c[0x0][0x17c], !P0 ;  /* 0x00005f009f007a0c */ /* 0x008fe40004781270 */
        /* <DEDUP_REMOVED lines=25> */
[C---:B-1----:R-:W-:Y:S01]  /*4c1f0*/  IMAD R9, R0.reuse, 0x2, R7 ;  /* 0x0000000200097824 */ /* 0x042fe200078e0207 */
[-C--:B------:R-:W-:Y:S01]  /*4c200*/  LEA R6, P6, R7, R40.reuse, 0x2 ;  /* 0x0000002807067211 */ /* 0x080fe200078c10ff */
[----:B------:R1:W-:Y:S02]  /*4c210*/  @P2 STG.E [R4.64], R23 ;  /* 0x0000001704002986 */ /* 0x0003e4000c10190c */
[C---:B------:R-:W-:Y:S01]  /*4c220*/  IMAD R11, R0.reuse, 0x2, R9 ;  /* 0x00000002000b7824 */ /* 0x040fe200078e0209 */
[----:B--2---:R-:W-:Y:S02]  /*4c230*/  LEA R2, P2, R9, R40, 0x2 ;  /* 0x0000002809027211 */ /* 0x004fe400078410ff */
[----:B------:R-:W-:Y:S01]  /*4c240*/  LEA.HI.X.SX32 R7, R7, R26, 0x2, P6 ;  /* 0x0000001a07077211 */ /* 0x000fe200030f16ff */
[----:B------:R-:W-:Y:S01]  /*4c250*/  IMAD R13, R0, 0x2, R11 ;  /* 0x00000002000d7824 */ /* 0x000fe200078e020b */
[----:B------:R-:W-:Y:S02]  /*4c260*/  LEA R8, P6, R11, R40, 0x2 ;  /* 0x000000280b087211 */ /* 0x000fe400078c10ff */
[----:B------:R-:W-:-:S02]  /*4c270*/  LEA.HI.X.SX32 R3, R9, R26, 0x2, P2 ;  /* 0x0000001a09037211 */ /* 0x000fc400010f16ff */
[----:B------:R-:W-:Y:S01]  /*4c280*/  LEA.HI.X.SX32 R9, R11, R26, 0x2, P6 ;  /* 0x0000001a0b097211 */ /* 0x000fe200030f16ff */
[C---:B------:R-:W-:Y:S01]  /*4c290*/  IMAD R11, R0.reuse, 0x2, R13 ;  /* 0x00000002000b7824 */ /* 0x040fe200078e020d */
[----:B------:R2:W-:Y:S04]  /*4c2a0*/  @P5 STG.E [R6.64], R35 ;  /* 0x0000002306005986 */ /* 0x0005e8000c10190c */
[----:B------:R2:W-:Y:S01]  /*4c2b0*/  @P3 STG.E [R2.64], R31 ;  /* 0x0000001f02003986 */ /* 0x0005e2000c10190c */
[----:B-1----:R-:W-:Y:S01]  /*4c2c0*/  LEA R4, P3, R13, R40, 0x2 ;  /* 0x000000280d047211 */ /* 0x002fe200078610ff */
[----:B------:R-:W-:-:S03]  /*4c2d0*/  IMAD R15, R0, 0x2, R11 ;  /* 0x00000002000f7824 */ /* 0x000fc600078e020b */
[----:B------:R-:W-:Y:S01]  /*4c2e0*/  LEA.HI.X.SX32 R5, R13, R26, 0x2, P3 ;  /* 0x0000001a0d057211 */ /* 0x000fe200018f16ff */
[----:B------:R-:W-:Y:S01]  /*4c2f0*/  IMAD R13, R0, 0x2, R15 ;  /* 0x00000002000d7824 */ /* 0x000fe200078e020f */
[----:B---3--:R-:W-:-:S03]  /*4c300*/  ISETP.LT.AND P2, PT, R159, c[0x0][0x17c], !P0 ;  /* 0x00005f009f007a0c */ /* 0x008fc60004741270 */
[C---:B------:R-:W-:Y:S01]  /*4c310*/  IMAD R17, R0.reuse, 0x2, R13 ;  /* 0x0000000200117824 */ /* 0x040fe200078e020d */
[C---:B--2---:R-:W-:Y:S01]  /*4c320*/  LEA R6, P6, R11.reuse, R40, 0x2 ;  /* 0x000000280b067211 */ /* 0x044fe200078c10ff */
[----:B------:R1:W-:Y:S02]  /*4c330*/  @P4 STG.E [R8.64], R39 ;  /* 0x0000002708004986 */ /* 0x0003e4000c10190c */
[C---:B------:R-:W-:Y:S01]  /*4c340*/  IMAD R19, R0.reuse, 0x2, R17 ;  /* 0x0000000200137824 */ /* 0x040fe200078e0211 */
[----:B------:R-:W-:Y:S01]  /*4c350*/  LEA.HI.X.SX32 R7, R11, R26, 0x2, P6 ;  /* 0x0000001a0b077211 */ /* 0x000fe200030f16ff */
[----:B------:R2:W-:Y:S01]  /*4c360*/  @P1 STG.E [R4.64], R51 ;  /* 0x0000003304001986 */ /* 0x0005e2000c10190c */
[-C--:B------:R-:W-:Y:S01]  /*4c370*/  LEA R2, P1, R15, R40.reuse, 0x2 ;  /* 0x000000280f027211 */ /* 0x080fe200078210ff */
[C---:B------:R-:W-:Y:S01]  /*4c380*/  IMAD R21, R0.reuse, 0x2, R19 ;  /* 0x0000000200157824 */ /* 0x040fe200078e0213 */
[----:B------:R-:W-:Y:S01]  /*4c390*/  LEA R10, P6, R17, R40, 0x2 ;  /* 0x00000028110a7211 */ /* 0x000fe200078c10ff */
[----:B------:R3:W-:Y:S01]  /*4c3a0*/  @P2 STG.E [R6.64], R47 ;  /* 0x0000002f06002986 */ /* 0x0007e2000c10190c */
[----:B------:R-:W-:Y:S01]  /*4c3b0*/  LEA.HI.X.SX32 R3, R15, R26, 0x2, P1 ;  /* 0x0000001a0f037211 */ /* 0x000fe200008f16ff */
[----:B------:R-:W-:Y:S01]  /*4c3c0*/  IMAD R15, R0, 0x2, R21 ;  /* 0x00000002000f7824 */ /* 0x000fe200078e0215 */
[----:B------:R-:W-:-:S02]  /*4c3d0*/  LEA R12, P1, R19, R40, 0x2 ;  /* 0x00000028130c7211 */ /* 0x000fc400078210ff */
[----:B-1----:R-:W-:Y:S02]  /*4c3e0*/  LEA R8, P2, R13, R40, 0x2 ;  /* 0x000000280d087211 */ /* 0x002fe400078410ff */
[-C--:B------:R-:W-:Y:S02]  /*4c3f0*/  LEA.HI.X.SX32 R11, R17, R26.reuse, 0x2, P6 ;  /* 0x0000001a110b7211 */ /* 0x080fe400030f16ff */
[----:B------:R-:W-:Y:S02]  /*4c400*/  LEA.HI.X.SX32 R9, R13, R26, 0x2, P2 ;  /* 0x0000001a0d097211 */ /* 0x000fe400010f16ff */
[----:B--2---:R-:W-:Y:S02]  /*4c410*/  LEA R4, P6, R15, R40, 0x2 ;  /* 0x000000280f047211 */ /* 0x004fe400078c10ff */
[-C--:B------:R-:W-:Y:S02]  /*4c420*/  LEA.HI.X.SX32 R13, R19, R26.reuse, 0x2, P1 ;  /* 0x0000001a130d7211 */ /* 0x080fe400008f16ff */
[----:B------:R-:W-:-:S02]  /*4c430*/  LEA.HI.X.SX32 R5, R15, R26, 0x2, P6 ;  /* 0x0000001a0f057211 */ /* 0x000fc400030f16ff */
[----:B------:R-:W-:-:S04]  /*4c440*/  LEA R40, P6, R21, R40, 0x2 ;  /* 0x0000002815287211 */ /* 0x000fc800078c10ff */
[----:B------:R-:W-:Y:S02]  /*4c450*/  LEA.HI.X.SX32 R41, R21, R26, 0x2, P6 ;  /* 0x0000001a15297211 */ /* 0x000fe400030f16ff */
[----:B----4-:R-:W-:Y:S02]  /*4c460*/  ISETP.LT.AND P5, PT, R168, c[0x0][0x17c], !P0 ;  /* 0x00005f00a8007a0c */ /* 0x010fe400047a1270 */
[----:B------:R-:W-:Y:S02]  /*4c470*/  ISETP.LT.AND P4, PT, R169, c[0x0][0x17c], !P0 ;  /* 0x00005f00a9007a0c */ /* 0x000fe40004781270 */
[----:B------:R-:W-:Y:S02]  /*4c480*/  ISETP.LT.AND P3, PT, R170, c[0x0][0x17c], !P0 ;  /* 0x00005f00aa007a0c */ /* 0x000fe40004761270 */
[----:B------:R-:W-:Y:S02]  /*4c490*/  ISETP.LT.AND P2, PT, R171, c[0x0][0x17c], !P0 ;  /* 0x00005f00ab007a0c */ /* 0x000fe40004741270 */
[----:B------:R-:W-:-:S02]  /*4c4a0*/  ISETP.LT.AND P1, PT, R198, c[0x0][0x17c], !P0 ;  /* 0x00005f00c6007a0c */ /* 0x000fc40004721270 */
[----:B------:R-:W-:-:S03]  /*4c4b0*/  ISETP.LT.AND P0, PT, R195, c[0x0][0x17c], !P0 ;  /* 0x00005f00c3007a0c */ /* 0x000fc60004701270 */
[----:B------:R3:W-:Y:S04]  /*4c4c0*/  @P5 STG.E [R2.64], R55 ;  /* 0x0000003702005986 */ /* 0x0007e8000c10190c */
[----:B------:R3:W-:Y:S04]  /*4c4d0*/  @P4 STG.E [R8.64], R59 ;  /* 0x0000003b08004986 */ /* 0x0007e8000c10190c */
[----:B------:R3:W-:Y:S04]  /*4c4e0*/  @P3 STG.E [R10.64], R63 ;  /* 0x0000003f0a003986 */ /* 0x0007e8000c10190c */
[----:B------:R3:W-:Y:S04]  /*4c4f0*/  @P2 STG.E [R12.64], R67 ;  /* 0x000000430c002986 */ /* 0x0007e8000c10190c */
[----:B------:R3:W-:Y:S01]  /*4c500*/  @P1 STG.E [R40.64], R71 ;  /* 0x0000004728001986 */ /* 0x0007e2000c10190c */
[----:B------:R-:W-:Y:S05]  /*4c510*/  @!P0 EXIT ;  /* 0x000000000000894d */ /* 0x000fea0003800000 */
[----:B------:R-:W-:Y:S01]  /*4c520*/  STG.E [R4.64], R175 ;  /* 0x000000af04007986 */ /* 0x000fe2000c10190c */
[----:B------:R-:W-:Y:S05]  /*4c530*/  EXIT ;  /* 0x000000000000794d */ /* 0x000fea0003800000 */
.L_x_2:
[----:B------:R-:W-:-:S00]  /*4c540*/  BRA `(.L_x_2) ;  /* 0xfffffff000007947 */ /* 0x000fc0000383ffff */
[----:B------:R-:W-:-:S00]  /*4c550*/  NOP ;  /* 0x0000000000007918 */ /* 0x000fc00000000000 */
        /* <DEDUP_REMOVED lines=10> */
.L_x_3:


//--------------------- .nv.shared.matmul_kernel  --------------------------
	.section	.nv.shared.matmul_kernel,"aw",@nobits
	.sectionflags	@""
	.align	16
